//
// Generated by NVIDIA NVVM Compiler
//
// Compiler Build ID: CL-36424714
// Cuda compilation tools, release 13.0, V13.0.88
// Based on NVVM 20.0.0
//

.version 9.0
.target sm_100
.address_size 64

	// .globl	_Z17Downsample_KernelPiS_PhPfS1_S0_S0_S1_S1_S_S0_
.func  (.param .b64 func_retval0) __internal_accurate_pow
(
	.param .b64 __internal_accurate_pow_param_0
)
;

.visible .entry _Z17Downsample_KernelPiS_PhPfS1_S0_S0_S1_S1_S_S0_(
	.param .u64 .ptr .align 1 _Z17Downsample_KernelPiS_PhPfS1_S0_S0_S1_S1_S_S0__param_0,
	.param .u64 .ptr .align 1 _Z17Downsample_KernelPiS_PhPfS1_S0_S0_S1_S1_S_S0__param_1,
	.param .u64 .ptr .align 1 _Z17Downsample_KernelPiS_PhPfS1_S0_S0_S1_S1_S_S0__param_2,
	.param .u64 .ptr .align 1 _Z17Downsample_KernelPiS_PhPfS1_S0_S0_S1_S1_S_S0__param_3,
	.param .u64 .ptr .align 1 _Z17Downsample_KernelPiS_PhPfS1_S0_S0_S1_S1_S_S0__param_4,
	.param .u64 .ptr .align 1 _Z17Downsample_KernelPiS_PhPfS1_S0_S0_S1_S1_S_S0__param_5,
	.param .u64 .ptr .align 1 _Z17Downsample_KernelPiS_PhPfS1_S0_S0_S1_S1_S_S0__param_6,
	.param .u64 .ptr .align 1 _Z17Downsample_KernelPiS_PhPfS1_S0_S0_S1_S1_S_S0__param_7,
	.param .u64 .ptr .align 1 _Z17Downsample_KernelPiS_PhPfS1_S0_S0_S1_S1_S_S0__param_8,
	.param .u64 .ptr .align 1 _Z17Downsample_KernelPiS_PhPfS1_S0_S0_S1_S1_S_S0__param_9,
	.param .u64 .ptr .align 1 _Z17Downsample_KernelPiS_PhPfS1_S0_S0_S1_S1_S_S0__param_10
)
{
	.local .align 16 .b8 	__local_depot0[5024];
	.reg .b64 	%SP;
	.reg .b64 	%SPL;
	.reg .pred 	%p<572>;
	.reg .b16 	%rs<515>;
	.reg .b32 	%r<1315>;
	.reg .b32 	%f<102>;
	.reg .b64 	%rd<194>;
	.reg .b64 	%fd<4>;

	mov.u64 	%SPL, __local_depot0;
	ld.param.u64 	%rd27, [_Z17Downsample_KernelPiS_PhPfS1_S0_S0_S1_S1_S_S0__param_0];
	ld.param.u64 	%rd34, [_Z17Downsample_KernelPiS_PhPfS1_S0_S0_S1_S1_S_S0__param_1];
	ld.param.u64 	%rd28, [_Z17Downsample_KernelPiS_PhPfS1_S0_S0_S1_S1_S_S0__param_2];
	ld.param.u64 	%rd29, [_Z17Downsample_KernelPiS_PhPfS1_S0_S0_S1_S1_S_S0__param_3];
	ld.param.u64 	%rd30, [_Z17Downsample_KernelPiS_PhPfS1_S0_S0_S1_S1_S_S0__param_4];
	ld.param.u64 	%rd31, [_Z17Downsample_KernelPiS_PhPfS1_S0_S0_S1_S1_S_S0__param_5];
	ld.param.u64 	%rd35, [_Z17Downsample_KernelPiS_PhPfS1_S0_S0_S1_S1_S_S0__param_6];
	ld.param.u64 	%rd36, [_Z17Downsample_KernelPiS_PhPfS1_S0_S0_S1_S1_S_S0__param_8];
	ld.param.u64 	%rd37, [_Z17Downsample_KernelPiS_PhPfS1_S0_S0_S1_S1_S_S0__param_9];
	cvta.to.global.u64 	%rd1, %rd36;
	cvta.to.global.u64 	%rd2, %rd35;
	cvta.to.global.u64 	%rd38, %rd34;
	cvta.to.global.u64 	%rd39, %rd37;
	add.u64 	%rd3, %SPL, 0;
	add.u64 	%rd4, %SPL, 0;
	add.u64 	%rd5, %SPL, 1024;
	mov.u32 	%r99, %tid.x;
	mov.u32 	%r100, %ctaid.x;
	mov.u32 	%r101, %ntid.x;
	mad.lo.s32 	%r1, %r100, %r101, %r99;
	ld.global.u32 	%r2, [%rd39];
	ld.global.u32 	%r3, [%rd38];
	ld.global.u32 	%r4, [%rd38+4];
	mul.lo.s32 	%r5, %r4, %r3;
	ld.global.u32 	%r6, [%rd38+8];
	mul.lo.s32 	%r102, %r5, %r6;
	setp.ge.s32 	%p1, %r1, %r102;
	@%p1 bra 	$L__BB0_103;
	mul.lo.s32 	%r104, %r2, %r2;
	mul.lo.s32 	%r7, %r104, %r2;
	cvt.rn.f64.s32 	%fd1, %r7;
	mul.f64 	%fd2, %fd1, 0d3FEE666666666666;
	cvt.rzi.s32.f64 	%r8, %fd2;
	mul.f64 	%fd3, %fd1, 0d3FC999999999999A;
	cvt.rzi.s32.f64 	%r9, %fd3;
	div.s32 	%r105, %r1, %r5;
	rem.s32 	%r10, %r105, %r6;
	div.s32 	%r106, %r1, %r3;
	rem.s32 	%r11, %r106, %r4;
	mul.lo.s32 	%r107, %r106, %r3;
	sub.s32 	%r108, %r1, %r107;
	mov.b32 	%r1300, 0;
	st.local.v4.u32 	[%rd5], {%r1300, %r1300, %r1300, %r1300};
	st.local.v4.u32 	[%rd5+16], {%r1300, %r1300, %r1300, %r1300};
	add.s64 	%rd191, %rd5, 32;
	st.local.v4.u32 	[%rd5+32], {%r1300, %r1300, %r1300, %r1300};
	st.local.v4.u32 	[%rd5+48], {%r1300, %r1300, %r1300, %r1300};
	st.local.v4.u32 	[%rd5+64], {%r1300, %r1300, %r1300, %r1300};
	st.local.v4.u32 	[%rd5+80], {%r1300, %r1300, %r1300, %r1300};
	st.local.v4.u32 	[%rd5+96], {%r1300, %r1300, %r1300, %r1300};
	st.local.v4.u32 	[%rd5+112], {%r1300, %r1300, %r1300, %r1300};
	st.local.v4.u32 	[%rd5+128], {%r1300, %r1300, %r1300, %r1300};
	st.local.v4.u32 	[%rd5+144], {%r1300, %r1300, %r1300, %r1300};
	st.local.v4.u32 	[%rd5+160], {%r1300, %r1300, %r1300, %r1300};
	st.local.v4.u32 	[%rd5+176], {%r1300, %r1300, %r1300, %r1300};
	st.local.v4.u32 	[%rd5+192], {%r1300, %r1300, %r1300, %r1300};
	st.local.v4.u32 	[%rd5+208], {%r1300, %r1300, %r1300, %r1300};
	st.local.v4.u32 	[%rd5+224], {%r1300, %r1300, %r1300, %r1300};
	st.local.v4.u32 	[%rd5+240], {%r1300, %r1300, %r1300, %r1300};
	st.local.v4.u32 	[%rd5+256], {%r1300, %r1300, %r1300, %r1300};
	st.local.v4.u32 	[%rd5+272], {%r1300, %r1300, %r1300, %r1300};
	st.local.v4.u32 	[%rd5+288], {%r1300, %r1300, %r1300, %r1300};
	st.local.v4.u32 	[%rd5+304], {%r1300, %r1300, %r1300, %r1300};
	st.local.v4.u32 	[%rd5+320], {%r1300, %r1300, %r1300, %r1300};
	st.local.v4.u32 	[%rd5+336], {%r1300, %r1300, %r1300, %r1300};
	st.local.v4.u32 	[%rd5+352], {%r1300, %r1300, %r1300, %r1300};
	st.local.v4.u32 	[%rd5+368], {%r1300, %r1300, %r1300, %r1300};
	st.local.v4.u32 	[%rd5+384], {%r1300, %r1300, %r1300, %r1300};
	st.local.v4.u32 	[%rd5+400], {%r1300, %r1300, %r1300, %r1300};
	st.local.v4.u32 	[%rd5+416], {%r1300, %r1300, %r1300, %r1300};
	st.local.v4.u32 	[%rd5+432], {%r1300, %r1300, %r1300, %r1300};
	st.local.v4.u32 	[%rd5+448], {%r1300, %r1300, %r1300, %r1300};
	st.local.v4.u32 	[%rd5+464], {%r1300, %r1300, %r1300, %r1300};
	st.local.v4.u32 	[%rd5+480], {%r1300, %r1300, %r1300, %r1300};
	st.local.v4.u32 	[%rd5+496], {%r1300, %r1300, %r1300, %r1300};
	st.local.v4.u32 	[%rd5+512], {%r1300, %r1300, %r1300, %r1300};
	st.local.v4.u32 	[%rd5+528], {%r1300, %r1300, %r1300, %r1300};
	st.local.v4.u32 	[%rd5+544], {%r1300, %r1300, %r1300, %r1300};
	st.local.v4.u32 	[%rd5+560], {%r1300, %r1300, %r1300, %r1300};
	st.local.v4.u32 	[%rd5+576], {%r1300, %r1300, %r1300, %r1300};
	st.local.v4.u32 	[%rd5+592], {%r1300, %r1300, %r1300, %r1300};
	st.local.v4.u32 	[%rd5+608], {%r1300, %r1300, %r1300, %r1300};
	st.local.v4.u32 	[%rd5+624], {%r1300, %r1300, %r1300, %r1300};
	st.local.v4.u32 	[%rd5+640], {%r1300, %r1300, %r1300, %r1300};
	st.local.v4.u32 	[%rd5+656], {%r1300, %r1300, %r1300, %r1300};
	st.local.v4.u32 	[%rd5+672], {%r1300, %r1300, %r1300, %r1300};
	st.local.v4.u32 	[%rd5+688], {%r1300, %r1300, %r1300, %r1300};
	st.local.v4.u32 	[%rd5+704], {%r1300, %r1300, %r1300, %r1300};
	st.local.v4.u32 	[%rd5+720], {%r1300, %r1300, %r1300, %r1300};
	st.local.v4.u32 	[%rd5+736], {%r1300, %r1300, %r1300, %r1300};
	st.local.v4.u32 	[%rd5+752], {%r1300, %r1300, %r1300, %r1300};
	st.local.v4.u32 	[%rd5+768], {%r1300, %r1300, %r1300, %r1300};
	st.local.v4.u32 	[%rd5+784], {%r1300, %r1300, %r1300, %r1300};
	st.local.v4.u32 	[%rd5+800], {%r1300, %r1300, %r1300, %r1300};
	st.local.v4.u32 	[%rd5+816], {%r1300, %r1300, %r1300, %r1300};
	st.local.v4.u32 	[%rd5+832], {%r1300, %r1300, %r1300, %r1300};
	st.local.v4.u32 	[%rd5+848], {%r1300, %r1300, %r1300, %r1300};
	st.local.v4.u32 	[%rd5+864], {%r1300, %r1300, %r1300, %r1300};
	st.local.v4.u32 	[%rd5+880], {%r1300, %r1300, %r1300, %r1300};
	st.local.v4.u32 	[%rd5+896], {%r1300, %r1300, %r1300, %r1300};
	st.local.v4.u32 	[%rd5+912], {%r1300, %r1300, %r1300, %r1300};
	st.local.v4.u32 	[%rd5+928], {%r1300, %r1300, %r1300, %r1300};
	st.local.v4.u32 	[%rd5+944], {%r1300, %r1300, %r1300, %r1300};
	st.local.v4.u32 	[%rd5+960], {%r1300, %r1300, %r1300, %r1300};
	st.local.v4.u32 	[%rd5+976], {%r1300, %r1300, %r1300, %r1300};
	st.local.v4.u32 	[%rd5+992], {%r1300, %r1300, %r1300, %r1300};
	st.local.v4.u32 	[%rd5+1008], {%r1300, %r1300, %r1300, %r1300};
	st.local.v4.u32 	[%rd5+1024], {%r1300, %r1300, %r1300, %r1300};
	st.local.v4.u32 	[%rd5+1040], {%r1300, %r1300, %r1300, %r1300};
	st.local.v4.u32 	[%rd5+1056], {%r1300, %r1300, %r1300, %r1300};
	st.local.v4.u32 	[%rd5+1072], {%r1300, %r1300, %r1300, %r1300};
	st.local.v4.u32 	[%rd5+1088], {%r1300, %r1300, %r1300, %r1300};
	st.local.v4.u32 	[%rd5+1104], {%r1300, %r1300, %r1300, %r1300};
	st.local.v4.u32 	[%rd5+1120], {%r1300, %r1300, %r1300, %r1300};
	st.local.v4.u32 	[%rd5+1136], {%r1300, %r1300, %r1300, %r1300};
	st.local.v4.u32 	[%rd5+1152], {%r1300, %r1300, %r1300, %r1300};
	st.local.v4.u32 	[%rd5+1168], {%r1300, %r1300, %r1300, %r1300};
	st.local.v4.u32 	[%rd5+1184], {%r1300, %r1300, %r1300, %r1300};
	st.local.v4.u32 	[%rd5+1200], {%r1300, %r1300, %r1300, %r1300};
	st.local.v4.u32 	[%rd5+1216], {%r1300, %r1300, %r1300, %r1300};
	st.local.v4.u32 	[%rd5+1232], {%r1300, %r1300, %r1300, %r1300};
	st.local.v4.u32 	[%rd5+1248], {%r1300, %r1300, %r1300, %r1300};
	st.local.v4.u32 	[%rd5+1264], {%r1300, %r1300, %r1300, %r1300};
	st.local.v4.u32 	[%rd5+1280], {%r1300, %r1300, %r1300, %r1300};
	st.local.v4.u32 	[%rd5+1296], {%r1300, %r1300, %r1300, %r1300};
	st.local.v4.u32 	[%rd5+1312], {%r1300, %r1300, %r1300, %r1300};
	st.local.v4.u32 	[%rd5+1328], {%r1300, %r1300, %r1300, %r1300};
	st.local.v4.u32 	[%rd5+1344], {%r1300, %r1300, %r1300, %r1300};
	st.local.v4.u32 	[%rd5+1360], {%r1300, %r1300, %r1300, %r1300};
	st.local.v4.u32 	[%rd5+1376], {%r1300, %r1300, %r1300, %r1300};
	st.local.v4.u32 	[%rd5+1392], {%r1300, %r1300, %r1300, %r1300};
	st.local.v4.u32 	[%rd5+1408], {%r1300, %r1300, %r1300, %r1300};
	st.local.v4.u32 	[%rd5+1424], {%r1300, %r1300, %r1300, %r1300};
	st.local.v4.u32 	[%rd5+1440], {%r1300, %r1300, %r1300, %r1300};
	st.local.v4.u32 	[%rd5+1456], {%r1300, %r1300, %r1300, %r1300};
	st.local.v4.u32 	[%rd5+1472], {%r1300, %r1300, %r1300, %r1300};
	st.local.v4.u32 	[%rd5+1488], {%r1300, %r1300, %r1300, %r1300};
	st.local.v4.u32 	[%rd5+1504], {%r1300, %r1300, %r1300, %r1300};
	st.local.v4.u32 	[%rd5+1520], {%r1300, %r1300, %r1300, %r1300};
	st.local.v4.u32 	[%rd5+1536], {%r1300, %r1300, %r1300, %r1300};
	st.local.v4.u32 	[%rd5+1552], {%r1300, %r1300, %r1300, %r1300};
	st.local.v4.u32 	[%rd5+1568], {%r1300, %r1300, %r1300, %r1300};
	st.local.v4.u32 	[%rd5+1584], {%r1300, %r1300, %r1300, %r1300};
	st.local.v4.u32 	[%rd5+1600], {%r1300, %r1300, %r1300, %r1300};
	st.local.v4.u32 	[%rd5+1616], {%r1300, %r1300, %r1300, %r1300};
	st.local.v4.u32 	[%rd5+1632], {%r1300, %r1300, %r1300, %r1300};
	st.local.v4.u32 	[%rd5+1648], {%r1300, %r1300, %r1300, %r1300};
	st.local.v4.u32 	[%rd5+1664], {%r1300, %r1300, %r1300, %r1300};
	st.local.v4.u32 	[%rd5+1680], {%r1300, %r1300, %r1300, %r1300};
	st.local.v4.u32 	[%rd5+1696], {%r1300, %r1300, %r1300, %r1300};
	st.local.v4.u32 	[%rd5+1712], {%r1300, %r1300, %r1300, %r1300};
	st.local.v4.u32 	[%rd5+1728], {%r1300, %r1300, %r1300, %r1300};
	st.local.v4.u32 	[%rd5+1744], {%r1300, %r1300, %r1300, %r1300};
	st.local.v4.u32 	[%rd5+1760], {%r1300, %r1300, %r1300, %r1300};
	st.local.v4.u32 	[%rd5+1776], {%r1300, %r1300, %r1300, %r1300};
	st.local.v4.u32 	[%rd5+1792], {%r1300, %r1300, %r1300, %r1300};
	st.local.v4.u32 	[%rd5+1808], {%r1300, %r1300, %r1300, %r1300};
	st.local.v4.u32 	[%rd5+1824], {%r1300, %r1300, %r1300, %r1300};
	st.local.v4.u32 	[%rd5+1840], {%r1300, %r1300, %r1300, %r1300};
	st.local.v4.u32 	[%rd5+1856], {%r1300, %r1300, %r1300, %r1300};
	st.local.v4.u32 	[%rd5+1872], {%r1300, %r1300, %r1300, %r1300};
	st.local.v4.u32 	[%rd5+1888], {%r1300, %r1300, %r1300, %r1300};
	st.local.v4.u32 	[%rd5+1904], {%r1300, %r1300, %r1300, %r1300};
	st.local.v4.u32 	[%rd5+1920], {%r1300, %r1300, %r1300, %r1300};
	st.local.v4.u32 	[%rd5+1936], {%r1300, %r1300, %r1300, %r1300};
	st.local.v4.u32 	[%rd5+1952], {%r1300, %r1300, %r1300, %r1300};
	st.local.v4.u32 	[%rd5+1968], {%r1300, %r1300, %r1300, %r1300};
	st.local.v4.u32 	[%rd5+1984], {%r1300, %r1300, %r1300, %r1300};
	st.local.v4.u32 	[%rd5+2000], {%r1300, %r1300, %r1300, %r1300};
	st.local.v4.u32 	[%rd5+2016], {%r1300, %r1300, %r1300, %r1300};
	st.local.v4.u32 	[%rd5+2032], {%r1300, %r1300, %r1300, %r1300};
	st.local.v4.u32 	[%rd5+2048], {%r1300, %r1300, %r1300, %r1300};
	st.local.v4.u32 	[%rd5+2064], {%r1300, %r1300, %r1300, %r1300};
	st.local.v4.u32 	[%rd5+2080], {%r1300, %r1300, %r1300, %r1300};
	st.local.v4.u32 	[%rd5+2096], {%r1300, %r1300, %r1300, %r1300};
	st.local.v4.u32 	[%rd5+2112], {%r1300, %r1300, %r1300, %r1300};
	st.local.v4.u32 	[%rd5+2128], {%r1300, %r1300, %r1300, %r1300};
	st.local.v4.u32 	[%rd5+2144], {%r1300, %r1300, %r1300, %r1300};
	st.local.v4.u32 	[%rd5+2160], {%r1300, %r1300, %r1300, %r1300};
	st.local.v4.u32 	[%rd5+2176], {%r1300, %r1300, %r1300, %r1300};
	st.local.v4.u32 	[%rd5+2192], {%r1300, %r1300, %r1300, %r1300};
	st.local.v4.u32 	[%rd5+2208], {%r1300, %r1300, %r1300, %r1300};
	st.local.v4.u32 	[%rd5+2224], {%r1300, %r1300, %r1300, %r1300};
	st.local.v4.u32 	[%rd5+2240], {%r1300, %r1300, %r1300, %r1300};
	st.local.v4.u32 	[%rd5+2256], {%r1300, %r1300, %r1300, %r1300};
	st.local.v4.u32 	[%rd5+2272], {%r1300, %r1300, %r1300, %r1300};
	st.local.v4.u32 	[%rd5+2288], {%r1300, %r1300, %r1300, %r1300};
	st.local.v4.u32 	[%rd5+2304], {%r1300, %r1300, %r1300, %r1300};
	st.local.v4.u32 	[%rd5+2320], {%r1300, %r1300, %r1300, %r1300};
	st.local.v4.u32 	[%rd5+2336], {%r1300, %r1300, %r1300, %r1300};
	st.local.v4.u32 	[%rd5+2352], {%r1300, %r1300, %r1300, %r1300};
	st.local.v4.u32 	[%rd5+2368], {%r1300, %r1300, %r1300, %r1300};
	st.local.v4.u32 	[%rd5+2384], {%r1300, %r1300, %r1300, %r1300};
	st.local.v4.u32 	[%rd5+2400], {%r1300, %r1300, %r1300, %r1300};
	st.local.v4.u32 	[%rd5+2416], {%r1300, %r1300, %r1300, %r1300};
	st.local.v4.u32 	[%rd5+2432], {%r1300, %r1300, %r1300, %r1300};
	st.local.v4.u32 	[%rd5+2448], {%r1300, %r1300, %r1300, %r1300};
	st.local.v4.u32 	[%rd5+2464], {%r1300, %r1300, %r1300, %r1300};
	st.local.v4.u32 	[%rd5+2480], {%r1300, %r1300, %r1300, %r1300};
	st.local.v4.u32 	[%rd5+2496], {%r1300, %r1300, %r1300, %r1300};
	st.local.v4.u32 	[%rd5+2512], {%r1300, %r1300, %r1300, %r1300};
	st.local.v4.u32 	[%rd5+2528], {%r1300, %r1300, %r1300, %r1300};
	st.local.v4.u32 	[%rd5+2544], {%r1300, %r1300, %r1300, %r1300};
	st.local.v4.u32 	[%rd5+2560], {%r1300, %r1300, %r1300, %r1300};
	st.local.v4.u32 	[%rd5+2576], {%r1300, %r1300, %r1300, %r1300};
	st.local.v4.u32 	[%rd5+2592], {%r1300, %r1300, %r1300, %r1300};
	st.local.v4.u32 	[%rd5+2608], {%r1300, %r1300, %r1300, %r1300};
	st.local.v4.u32 	[%rd5+2624], {%r1300, %r1300, %r1300, %r1300};
	st.local.v4.u32 	[%rd5+2640], {%r1300, %r1300, %r1300, %r1300};
	st.local.v4.u32 	[%rd5+2656], {%r1300, %r1300, %r1300, %r1300};
	st.local.v4.u32 	[%rd5+2672], {%r1300, %r1300, %r1300, %r1300};
	st.local.v4.u32 	[%rd5+2688], {%r1300, %r1300, %r1300, %r1300};
	st.local.v4.u32 	[%rd5+2704], {%r1300, %r1300, %r1300, %r1300};
	st.local.v4.u32 	[%rd5+2720], {%r1300, %r1300, %r1300, %r1300};
	st.local.v4.u32 	[%rd5+2736], {%r1300, %r1300, %r1300, %r1300};
	st.local.v4.u32 	[%rd5+2752], {%r1300, %r1300, %r1300, %r1300};
	st.local.v4.u32 	[%rd5+2768], {%r1300, %r1300, %r1300, %r1300};
	st.local.v4.u32 	[%rd5+2784], {%r1300, %r1300, %r1300, %r1300};
	st.local.v4.u32 	[%rd5+2800], {%r1300, %r1300, %r1300, %r1300};
	st.local.v4.u32 	[%rd5+2816], {%r1300, %r1300, %r1300, %r1300};
	st.local.v4.u32 	[%rd5+2832], {%r1300, %r1300, %r1300, %r1300};
	st.local.v4.u32 	[%rd5+2848], {%r1300, %r1300, %r1300, %r1300};
	st.local.v4.u32 	[%rd5+2864], {%r1300, %r1300, %r1300, %r1300};
	st.local.v4.u32 	[%rd5+2880], {%r1300, %r1300, %r1300, %r1300};
	st.local.v4.u32 	[%rd5+2896], {%r1300, %r1300, %r1300, %r1300};
	st.local.v4.u32 	[%rd5+2912], {%r1300, %r1300, %r1300, %r1300};
	st.local.v4.u32 	[%rd5+2928], {%r1300, %r1300, %r1300, %r1300};
	st.local.v4.u32 	[%rd5+2944], {%r1300, %r1300, %r1300, %r1300};
	st.local.v4.u32 	[%rd5+2960], {%r1300, %r1300, %r1300, %r1300};
	st.local.v4.u32 	[%rd5+2976], {%r1300, %r1300, %r1300, %r1300};
	st.local.v4.u32 	[%rd5+2992], {%r1300, %r1300, %r1300, %r1300};
	st.local.v4.u32 	[%rd5+3008], {%r1300, %r1300, %r1300, %r1300};
	st.local.v4.u32 	[%rd5+3024], {%r1300, %r1300, %r1300, %r1300};
	st.local.v4.u32 	[%rd5+3040], {%r1300, %r1300, %r1300, %r1300};
	st.local.v4.u32 	[%rd5+3056], {%r1300, %r1300, %r1300, %r1300};
	st.local.v4.u32 	[%rd5+3072], {%r1300, %r1300, %r1300, %r1300};
	st.local.v4.u32 	[%rd5+3088], {%r1300, %r1300, %r1300, %r1300};
	st.local.v4.u32 	[%rd5+3104], {%r1300, %r1300, %r1300, %r1300};
	st.local.v4.u32 	[%rd5+3120], {%r1300, %r1300, %r1300, %r1300};
	st.local.v4.u32 	[%rd5+3136], {%r1300, %r1300, %r1300, %r1300};
	st.local.v4.u32 	[%rd5+3152], {%r1300, %r1300, %r1300, %r1300};
	st.local.v4.u32 	[%rd5+3168], {%r1300, %r1300, %r1300, %r1300};
	st.local.v4.u32 	[%rd5+3184], {%r1300, %r1300, %r1300, %r1300};
	st.local.v4.u32 	[%rd5+3200], {%r1300, %r1300, %r1300, %r1300};
	st.local.v4.u32 	[%rd5+3216], {%r1300, %r1300, %r1300, %r1300};
	st.local.v4.u32 	[%rd5+3232], {%r1300, %r1300, %r1300, %r1300};
	st.local.v4.u32 	[%rd5+3248], {%r1300, %r1300, %r1300, %r1300};
	st.local.v4.u32 	[%rd5+3264], {%r1300, %r1300, %r1300, %r1300};
	st.local.v4.u32 	[%rd5+3280], {%r1300, %r1300, %r1300, %r1300};
	st.local.v4.u32 	[%rd5+3296], {%r1300, %r1300, %r1300, %r1300};
	st.local.v4.u32 	[%rd5+3312], {%r1300, %r1300, %r1300, %r1300};
	st.local.v4.u32 	[%rd5+3328], {%r1300, %r1300, %r1300, %r1300};
	st.local.v4.u32 	[%rd5+3344], {%r1300, %r1300, %r1300, %r1300};
	st.local.v4.u32 	[%rd5+3360], {%r1300, %r1300, %r1300, %r1300};
	st.local.v4.u32 	[%rd5+3376], {%r1300, %r1300, %r1300, %r1300};
	st.local.v4.u32 	[%rd5+3392], {%r1300, %r1300, %r1300, %r1300};
	st.local.v4.u32 	[%rd5+3408], {%r1300, %r1300, %r1300, %r1300};
	st.local.v4.u32 	[%rd5+3424], {%r1300, %r1300, %r1300, %r1300};
	st.local.v4.u32 	[%rd5+3440], {%r1300, %r1300, %r1300, %r1300};
	st.local.v4.u32 	[%rd5+3456], {%r1300, %r1300, %r1300, %r1300};
	st.local.v4.u32 	[%rd5+3472], {%r1300, %r1300, %r1300, %r1300};
	st.local.v4.u32 	[%rd5+3488], {%r1300, %r1300, %r1300, %r1300};
	st.local.v4.u32 	[%rd5+3504], {%r1300, %r1300, %r1300, %r1300};
	st.local.v4.u32 	[%rd5+3520], {%r1300, %r1300, %r1300, %r1300};
	st.local.v4.u32 	[%rd5+3536], {%r1300, %r1300, %r1300, %r1300};
	st.local.v4.u32 	[%rd5+3552], {%r1300, %r1300, %r1300, %r1300};
	st.local.v4.u32 	[%rd5+3568], {%r1300, %r1300, %r1300, %r1300};
	st.local.v4.u32 	[%rd5+3584], {%r1300, %r1300, %r1300, %r1300};
	st.local.v4.u32 	[%rd5+3600], {%r1300, %r1300, %r1300, %r1300};
	st.local.v4.u32 	[%rd5+3616], {%r1300, %r1300, %r1300, %r1300};
	st.local.v4.u32 	[%rd5+3632], {%r1300, %r1300, %r1300, %r1300};
	st.local.v4.u32 	[%rd5+3648], {%r1300, %r1300, %r1300, %r1300};
	st.local.v4.u32 	[%rd5+3664], {%r1300, %r1300, %r1300, %r1300};
	st.local.v4.u32 	[%rd5+3680], {%r1300, %r1300, %r1300, %r1300};
	st.local.v4.u32 	[%rd5+3696], {%r1300, %r1300, %r1300, %r1300};
	st.local.v4.u32 	[%rd5+3712], {%r1300, %r1300, %r1300, %r1300};
	st.local.v4.u32 	[%rd5+3728], {%r1300, %r1300, %r1300, %r1300};
	st.local.v4.u32 	[%rd5+3744], {%r1300, %r1300, %r1300, %r1300};
	st.local.v4.u32 	[%rd5+3760], {%r1300, %r1300, %r1300, %r1300};
	st.local.v4.u32 	[%rd5+3776], {%r1300, %r1300, %r1300, %r1300};
	st.local.v4.u32 	[%rd5+3792], {%r1300, %r1300, %r1300, %r1300};
	st.local.v4.u32 	[%rd5+3808], {%r1300, %r1300, %r1300, %r1300};
	st.local.v4.u32 	[%rd5+3824], {%r1300, %r1300, %r1300, %r1300};
	st.local.v4.u32 	[%rd5+3840], {%r1300, %r1300, %r1300, %r1300};
	st.local.v4.u32 	[%rd5+3856], {%r1300, %r1300, %r1300, %r1300};
	st.local.v4.u32 	[%rd5+3872], {%r1300, %r1300, %r1300, %r1300};
	st.local.v4.u32 	[%rd5+3888], {%r1300, %r1300, %r1300, %r1300};
	st.local.v4.u32 	[%rd5+3904], {%r1300, %r1300, %r1300, %r1300};
	st.local.v4.u32 	[%rd5+3920], {%r1300, %r1300, %r1300, %r1300};
	st.local.v4.u32 	[%rd5+3936], {%r1300, %r1300, %r1300, %r1300};
	st.local.v4.u32 	[%rd5+3952], {%r1300, %r1300, %r1300, %r1300};
	st.local.v4.u32 	[%rd5+3968], {%r1300, %r1300, %r1300, %r1300};
	st.local.v4.u32 	[%rd5+3984], {%r1300, %r1300, %r1300, %r1300};
	mul.lo.s32 	%r1290, %r108, %r2;
	setp.lt.s32 	%p2, %r2, 1;
	mov.f32 	%f99, 0f00000000;
	mov.u32 	%r1299, %r1300;
	@%p2 bra 	$L__BB0_13;
	cvta.to.global.u64 	%rd7, %rd27;
	mul.lo.s32 	%r13, %r11, %r2;
	add.s32 	%r14, %r13, %r2;
	mul.lo.s32 	%r15, %r10, %r2;
	add.s32 	%r16, %r15, %r2;
	mul.lo.s32 	%r110, %r1, 12;
	mul.wide.s32 	%rd43, %r110, 4;
	add.s64 	%rd8, %rd1, %rd43;
	cvta.to.global.u64 	%rd9, %rd28;
	cvta.to.global.u64 	%rd10, %rd31;
	cvta.to.global.u64 	%rd11, %rd29;
	cvta.to.global.u64 	%rd12, %rd30;
	add.s32 	%r17, %r1290, %r2;
	mov.f32 	%f99, 0f00000000;
	mov.b32 	%r1299, 0;
	mov.u32 	%r1300, %r1299;
	mov.u32 	%r1301, %r1299;
$L__BB0_3:
	mov.u32 	%r1294, %r13;
$L__BB0_4:
	mov.u32 	%r1298, %r15;
$L__BB0_5:
	mul.wide.s32 	%rd44, %r1301, 4;
	add.s64 	%rd45, %rd5, %rd44;
	ld.global.u32 	%r111, [%rd7];
	ld.global.u32 	%r112, [%rd7+4];
	mad.lo.s32 	%r113, %r112, %r1298, %r1294;
	mad.lo.s32 	%r30, %r113, %r111, %r1290;
	cvt.s64.s32 	%rd46, %r30;
	add.s64 	%rd47, %rd9, %rd46;
	ld.global.u8 	%rs2, [%rd47];
	cvt.u32.u16 	%r114, %rs2;
	st.local.u32 	[%rd45], %r114;
	setp.eq.s16 	%p3, %rs2, 255;
	@%p3 bra 	$L__BB0_7;
	setp.ne.s16 	%p4, %rs2, 0;
	@%p4 bra 	$L__BB0_8;
$L__BB0_7:
	add.s32 	%r1300, %r1300, 1;
$L__BB0_8:
	cvt.s64.s32 	%rd48, %r30;
	add.s64 	%rd49, %rd10, %rd48;
	ld.global.u8 	%rs3, [%rd49];
	setp.eq.s16 	%p5, %rs3, 0;
	or.pred  	%p7, %p5, %p3;
	selp.u32 	%r115, 1, 0, %p7;
	add.s32 	%r1299, %r1299, %r115;
	mul.wide.s32 	%rd50, %r30, 4;
	add.s64 	%rd51, %rd11, %rd50;
	ld.global.f32 	%f12, [%rd51];
	add.f32 	%f99, %f99, %f12;
	mul.lo.s32 	%r116, %r30, 12;
	mul.wide.s32 	%rd52, %r116, 4;
	add.s64 	%rd13, %rd12, %rd52;
	ld.global.f32 	%f13, [%rd13];
	ld.global.f32 	%f14, [%rd8];
	add.f32 	%f15, %f13, %f14;
	st.global.f32 	[%rd8], %f15;
	ld.global.f32 	%f16, [%rd13+4];
	ld.global.f32 	%f17, [%rd8+4];
	add.f32 	%f18, %f16, %f17;
	st.global.f32 	[%rd8+4], %f18;
	ld.global.f32 	%f19, [%rd13+8];
	ld.global.f32 	%f20, [%rd8+8];
	add.f32 	%f21, %f19, %f20;
	st.global.f32 	[%rd8+8], %f21;
	ld.global.f32 	%f22, [%rd13+12];
	ld.global.f32 	%f23, [%rd8+12];
	add.f32 	%f24, %f22, %f23;
	st.global.f32 	[%rd8+12], %f24;
	ld.global.f32 	%f25, [%rd13+16];
	ld.global.f32 	%f26, [%rd8+16];
	add.f32 	%f27, %f25, %f26;
	st.global.f32 	[%rd8+16], %f27;
	ld.global.f32 	%f28, [%rd13+20];
	ld.global.f32 	%f29, [%rd8+20];
	add.f32 	%f30, %f28, %f29;
	st.global.f32 	[%rd8+20], %f30;
	ld.global.f32 	%f31, [%rd13+24];
	ld.global.f32 	%f32, [%rd8+24];
	add.f32 	%f33, %f31, %f32;
	st.global.f32 	[%rd8+24], %f33;
	ld.global.f32 	%f34, [%rd13+28];
	ld.global.f32 	%f35, [%rd8+28];
	add.f32 	%f36, %f34, %f35;
	st.global.f32 	[%rd8+28], %f36;
	ld.global.f32 	%f37, [%rd13+32];
	ld.global.f32 	%f38, [%rd8+32];
	add.f32 	%f39, %f37, %f38;
	st.global.f32 	[%rd8+32], %f39;
	ld.global.f32 	%f40, [%rd13+36];
	ld.global.f32 	%f41, [%rd8+36];
	add.f32 	%f42, %f40, %f41;
	st.global.f32 	[%rd8+36], %f42;
	ld.global.f32 	%f43, [%rd13+40];
	ld.global.f32 	%f44, [%rd8+40];
	add.f32 	%f45, %f43, %f44;
	st.global.f32 	[%rd8+40], %f45;
	ld.global.f32 	%f46, [%rd13+44];
	ld.global.f32 	%f47, [%rd8+44];
	add.f32 	%f48, %f46, %f47;
	st.global.f32 	[%rd8+44], %f48;
	ld.global.f32 	%f5, [%rd13];
	setp.eq.f32 	%p8, %f5, 0f00000000;
	mov.f32 	%f100, 0f3F800000;
	@%p8 bra 	$L__BB0_10;
	ld.global.f32 	%f50, [%rd13+4];
	div.rn.f32 	%f51, %f50, %f5;
	st.global.f32 	[%rd13+4], %f51;
	ld.global.f32 	%f52, [%rd13+8];
	div.rn.f32 	%f53, %f52, %f5;
	st.global.f32 	[%rd13+8], %f53;
	ld.global.f32 	%f54, [%rd13+12];
	div.rn.f32 	%f55, %f54, %f5;
	st.global.f32 	[%rd13+12], %f55;
	ld.global.f32 	%f56, [%rd13+16];
	div.rn.f32 	%f57, %f56, %f5;
	st.global.f32 	[%rd13+16], %f57;
	ld.global.f32 	%f58, [%rd13+20];
	div.rn.f32 	%f59, %f58, %f5;
	st.global.f32 	[%rd13+20], %f59;
	ld.global.f32 	%f60, [%rd13+24];
	div.rn.f32 	%f61, %f60, %f5;
	st.global.f32 	[%rd13+24], %f61;
	ld.global.f32 	%f62, [%rd13+28];
	div.rn.f32 	%f63, %f62, %f5;
	st.global.f32 	[%rd13+28], %f63;
	ld.global.f32 	%f64, [%rd13+32];
	div.rn.f32 	%f65, %f64, %f5;
	st.global.f32 	[%rd13+32], %f65;
	ld.global.f32 	%f66, [%rd13+36];
	div.rn.f32 	%f67, %f66, %f5;
	st.global.f32 	[%rd13+36], %f67;
	ld.global.f32 	%f68, [%rd13+40];
	div.rn.f32 	%f69, %f68, %f5;
	st.global.f32 	[%rd13+40], %f69;
	ld.global.f32 	%f70, [%rd13+44];
	div.rn.f32 	%f71, %f70, %f5;
	st.global.f32 	[%rd13+44], %f71;
	mov.f32 	%f100, 0f00000000;
$L__BB0_10:
	st.global.f32 	[%rd13], %f100;
	add.s32 	%r1298, %r1298, 1;
	add.s32 	%r1301, %r1301, 1;
	setp.lt.s32 	%p9, %r1298, %r16;
	@%p9 bra 	$L__BB0_5;
	add.s32 	%r1294, %r1294, 1;
	setp.lt.s32 	%p10, %r1294, %r14;
	@%p10 bra 	$L__BB0_4;
	add.s32 	%r1290, %r1290, 1;
	setp.lt.s32 	%p11, %r1290, %r17;
	@%p11 bra 	$L__BB0_3;
$L__BB0_13:
	setp.le.s32 	%p12, %r1300, %r8;
	@%p12 bra 	$L__BB0_28;
	mov.b32 	%r686, 0;
	st.local.v4.u32 	[%rd4], {%r686, %r686, %r686, %r686};
	st.local.v4.u32 	[%rd4+16], {%r686, %r686, %r686, %r686};
	st.local.v4.u32 	[%rd4+32], {%r686, %r686, %r686, %r686};
	st.local.v4.u32 	[%rd4+48], {%r686, %r686, %r686, %r686};
	st.local.v4.u32 	[%rd4+64], {%r686, %r686, %r686, %r686};
	st.local.v4.u32 	[%rd4+80], {%r686, %r686, %r686, %r686};
	st.local.v4.u32 	[%rd4+96], {%r686, %r686, %r686, %r686};
	st.local.v4.u32 	[%rd4+112], {%r686, %r686, %r686, %r686};
	st.local.v4.u32 	[%rd4+128], {%r686, %r686, %r686, %r686};
	st.local.v4.u32 	[%rd4+144], {%r686, %r686, %r686, %r686};
	st.local.v4.u32 	[%rd4+160], {%r686, %r686, %r686, %r686};
	st.local.v4.u32 	[%rd4+176], {%r686, %r686, %r686, %r686};
	st.local.v4.u32 	[%rd4+192], {%r686, %r686, %r686, %r686};
	st.local.v4.u32 	[%rd4+208], {%r686, %r686, %r686, %r686};
	st.local.v4.u32 	[%rd4+224], {%r686, %r686, %r686, %r686};
	st.local.v4.u32 	[%rd4+240], {%r686, %r686, %r686, %r686};
	st.local.v4.u32 	[%rd4+256], {%r686, %r686, %r686, %r686};
	st.local.v4.u32 	[%rd4+272], {%r686, %r686, %r686, %r686};
	st.local.v4.u32 	[%rd4+288], {%r686, %r686, %r686, %r686};
	st.local.v4.u32 	[%rd4+304], {%r686, %r686, %r686, %r686};
	st.local.v4.u32 	[%rd4+320], {%r686, %r686, %r686, %r686};
	st.local.v4.u32 	[%rd4+336], {%r686, %r686, %r686, %r686};
	st.local.v4.u32 	[%rd4+352], {%r686, %r686, %r686, %r686};
	st.local.v4.u32 	[%rd4+368], {%r686, %r686, %r686, %r686};
	st.local.v4.u32 	[%rd4+384], {%r686, %r686, %r686, %r686};
	st.local.v4.u32 	[%rd4+400], {%r686, %r686, %r686, %r686};
	st.local.v4.u32 	[%rd4+416], {%r686, %r686, %r686, %r686};
	st.local.v4.u32 	[%rd4+432], {%r686, %r686, %r686, %r686};
	st.local.v4.u32 	[%rd4+448], {%r686, %r686, %r686, %r686};
	st.local.v4.u32 	[%rd4+464], {%r686, %r686, %r686, %r686};
	st.local.v4.u32 	[%rd4+480], {%r686, %r686, %r686, %r686};
	st.local.v4.u32 	[%rd4+496], {%r686, %r686, %r686, %r686};
	st.local.v4.u32 	[%rd4+512], {%r686, %r686, %r686, %r686};
	st.local.v4.u32 	[%rd4+528], {%r686, %r686, %r686, %r686};
	st.local.v4.u32 	[%rd4+544], {%r686, %r686, %r686, %r686};
	st.local.v4.u32 	[%rd4+560], {%r686, %r686, %r686, %r686};
	st.local.v4.u32 	[%rd4+576], {%r686, %r686, %r686, %r686};
	st.local.v4.u32 	[%rd4+592], {%r686, %r686, %r686, %r686};
	st.local.v4.u32 	[%rd4+608], {%r686, %r686, %r686, %r686};
	st.local.v4.u32 	[%rd4+624], {%r686, %r686, %r686, %r686};
	st.local.v4.u32 	[%rd4+640], {%r686, %r686, %r686, %r686};
	st.local.v4.u32 	[%rd4+656], {%r686, %r686, %r686, %r686};
	st.local.v4.u32 	[%rd4+672], {%r686, %r686, %r686, %r686};
	st.local.v4.u32 	[%rd4+688], {%r686, %r686, %r686, %r686};
	st.local.v4.u32 	[%rd4+704], {%r686, %r686, %r686, %r686};
	st.local.v4.u32 	[%rd4+720], {%r686, %r686, %r686, %r686};
	st.local.v4.u32 	[%rd4+736], {%r686, %r686, %r686, %r686};
	st.local.v4.u32 	[%rd4+752], {%r686, %r686, %r686, %r686};
	st.local.v4.u32 	[%rd4+768], {%r686, %r686, %r686, %r686};
	st.local.v4.u32 	[%rd4+784], {%r686, %r686, %r686, %r686};
	st.local.v4.u32 	[%rd4+800], {%r686, %r686, %r686, %r686};
	st.local.v4.u32 	[%rd4+816], {%r686, %r686, %r686, %r686};
	st.local.v4.u32 	[%rd4+832], {%r686, %r686, %r686, %r686};
	st.local.v4.u32 	[%rd4+848], {%r686, %r686, %r686, %r686};
	st.local.v4.u32 	[%rd4+864], {%r686, %r686, %r686, %r686};
	st.local.v4.u32 	[%rd4+880], {%r686, %r686, %r686, %r686};
	st.local.v4.u32 	[%rd4+896], {%r686, %r686, %r686, %r686};
	st.local.v4.u32 	[%rd4+912], {%r686, %r686, %r686, %r686};
	st.local.v4.u32 	[%rd4+928], {%r686, %r686, %r686, %r686};
	st.local.v4.u32 	[%rd4+944], {%r686, %r686, %r686, %r686};
	st.local.v4.u32 	[%rd4+960], {%r686, %r686, %r686, %r686};
	st.local.v4.u32 	[%rd4+976], {%r686, %r686, %r686, %r686};
	st.local.v4.u32 	[%rd4+992], {%r686, %r686, %r686, %r686};
	st.local.v4.u32 	[%rd4+1008], {%r686, %r686, %r686, %r686};
	setp.lt.s32 	%p306, %r7, 1;
	@%p306 bra 	$L__BB0_27;
	and.b32  	%r40, %r7, 15;
	setp.lt.u32 	%p307, %r7, 16;
	mov.b32 	%r1305, 0;
	@%p307 bra 	$L__BB0_18;
	and.b32  	%r1305, %r7, 2147483632;
	neg.s32 	%r1309, %r1305;
$L__BB0_17:
	.pragma "nounroll";
	ld.local.v4.u32 	{%r688, %r689, %r690, %r691}, [%rd191+-32];
	mul.wide.s32 	%rd116, %r688, 4;
	add.s64 	%rd117, %rd4, %rd116;
	ld.local.u32 	%r692, [%rd117];
	add.s32 	%r693, %r692, 1;
	st.local.u32 	[%rd117], %r693;
	mul.wide.s32 	%rd118, %r689, 4;
	add.s64 	%rd119, %rd4, %rd118;
	ld.local.u32 	%r694, [%rd119];
	add.s32 	%r695, %r694, 1;
	st.local.u32 	[%rd119], %r695;
	mul.wide.s32 	%rd120, %r690, 4;
	add.s64 	%rd121, %rd4, %rd120;
	ld.local.u32 	%r696, [%rd121];
	add.s32 	%r697, %r696, 1;
	st.local.u32 	[%rd121], %r697;
	mul.wide.s32 	%rd122, %r691, 4;
	add.s64 	%rd123, %rd4, %rd122;
	ld.local.u32 	%r698, [%rd123];
	add.s32 	%r699, %r698, 1;
	st.local.u32 	[%rd123], %r699;
	ld.local.v4.u32 	{%r700, %r701, %r702, %r703}, [%rd191+-16];
	mul.wide.s32 	%rd124, %r700, 4;
	add.s64 	%rd125, %rd4, %rd124;
	ld.local.u32 	%r704, [%rd125];
	add.s32 	%r705, %r704, 1;
	st.local.u32 	[%rd125], %r705;
	mul.wide.s32 	%rd126, %r701, 4;
	add.s64 	%rd127, %rd4, %rd126;
	ld.local.u32 	%r706, [%rd127];
	add.s32 	%r707, %r706, 1;
	st.local.u32 	[%rd127], %r707;
	mul.wide.s32 	%rd128, %r702, 4;
	add.s64 	%rd129, %rd4, %rd128;
	ld.local.u32 	%r708, [%rd129];
	add.s32 	%r709, %r708, 1;
	st.local.u32 	[%rd129], %r709;
	mul.wide.s32 	%rd130, %r703, 4;
	add.s64 	%rd131, %rd4, %rd130;
	ld.local.u32 	%r710, [%rd131];
	add.s32 	%r711, %r710, 1;
	st.local.u32 	[%rd131], %r711;
	ld.local.v4.u32 	{%r712, %r713, %r714, %r715}, [%rd191];
	mul.wide.s32 	%rd132, %r712, 4;
	add.s64 	%rd133, %rd4, %rd132;
	ld.local.u32 	%r716, [%rd133];
	add.s32 	%r717, %r716, 1;
	st.local.u32 	[%rd133], %r717;
	mul.wide.s32 	%rd134, %r713, 4;
	add.s64 	%rd135, %rd4, %rd134;
	ld.local.u32 	%r718, [%rd135];
	add.s32 	%r719, %r718, 1;
	st.local.u32 	[%rd135], %r719;
	mul.wide.s32 	%rd136, %r714, 4;
	add.s64 	%rd137, %rd4, %rd136;
	ld.local.u32 	%r720, [%rd137];
	add.s32 	%r721, %r720, 1;
	st.local.u32 	[%rd137], %r721;
	mul.wide.s32 	%rd138, %r715, 4;
	add.s64 	%rd139, %rd4, %rd138;
	ld.local.u32 	%r722, [%rd139];
	add.s32 	%r723, %r722, 1;
	st.local.u32 	[%rd139], %r723;
	ld.local.v4.u32 	{%r724, %r725, %r726, %r727}, [%rd191+16];
	mul.wide.s32 	%rd140, %r724, 4;
	add.s64 	%rd141, %rd4, %rd140;
	ld.local.u32 	%r728, [%rd141];
	add.s32 	%r729, %r728, 1;
	st.local.u32 	[%rd141], %r729;
	mul.wide.s32 	%rd142, %r725, 4;
	add.s64 	%rd143, %rd4, %rd142;
	ld.local.u32 	%r730, [%rd143];
	add.s32 	%r731, %r730, 1;
	st.local.u32 	[%rd143], %r731;
	mul.wide.s32 	%rd144, %r726, 4;
	add.s64 	%rd145, %rd4, %rd144;
	ld.local.u32 	%r732, [%rd145];
	add.s32 	%r733, %r732, 1;
	st.local.u32 	[%rd145], %r733;
	mul.wide.s32 	%rd146, %r727, 4;
	add.s64 	%rd147, %rd4, %rd146;
	ld.local.u32 	%r734, [%rd147];
	add.s32 	%r735, %r734, 1;
	st.local.u32 	[%rd147], %r735;
	add.s32 	%r1309, %r1309, 16;
	add.s64 	%rd191, %rd191, 64;
	setp.eq.s32 	%p308, %r1309, 0;
	@%p308 bra 	$L__BB0_18;
	bra.uni 	$L__BB0_17;
$L__BB0_18:
	setp.eq.s32 	%p309, %r40, 0;
	@%p309 bra 	$L__BB0_27;
	and.b32  	%r44, %r7, 7;
	setp.lt.u32 	%p310, %r40, 8;
	@%p310 bra 	$L__BB0_21;
	mul.wide.u32 	%rd148, %r1305, 4;
	add.s64 	%rd149, %rd5, %rd148;
	ld.local.u32 	%r736, [%rd149];
	mul.wide.s32 	%rd150, %r736, 4;
	add.s64 	%rd151, %rd4, %rd150;
	ld.local.u32 	%r737, [%rd151];
	add.s32 	%r738, %r737, 1;
	st.local.u32 	[%rd151], %r738;
	ld.local.u32 	%r739, [%rd149+4];
	mul.wide.s32 	%rd152, %r739, 4;
	add.s64 	%rd153, %rd4, %rd152;
	ld.local.u32 	%r740, [%rd153];
	add.s32 	%r741, %r740, 1;
	st.local.u32 	[%rd153], %r741;
	ld.local.u32 	%r742, [%rd149+8];
	mul.wide.s32 	%rd154, %r742, 4;
	add.s64 	%rd155, %rd4, %rd154;
	ld.local.u32 	%r743, [%rd155];
	add.s32 	%r744, %r743, 1;
	st.local.u32 	[%rd155], %r744;
	ld.local.u32 	%r745, [%rd149+12];
	mul.wide.s32 	%rd156, %r745, 4;
	add.s64 	%rd157, %rd4, %rd156;
	ld.local.u32 	%r746, [%rd157];
	add.s32 	%r747, %r746, 1;
	st.local.u32 	[%rd157], %r747;
	ld.local.u32 	%r748, [%rd149+16];
	mul.wide.s32 	%rd158, %r748, 4;
	add.s64 	%rd159, %rd4, %rd158;
	ld.local.u32 	%r749, [%rd159];
	add.s32 	%r750, %r749, 1;
	st.local.u32 	[%rd159], %r750;
	ld.local.u32 	%r751, [%rd149+20];
	mul.wide.s32 	%rd160, %r751, 4;
	add.s64 	%rd161, %rd4, %rd160;
	ld.local.u32 	%r752, [%rd161];
	add.s32 	%r753, %r752, 1;
	st.local.u32 	[%rd161], %r753;
	ld.local.u32 	%r754, [%rd149+24];
	mul.wide.s32 	%rd162, %r754, 4;
	add.s64 	%rd163, %rd4, %rd162;
	ld.local.u32 	%r755, [%rd163];
	add.s32 	%r756, %r755, 1;
	st.local.u32 	[%rd163], %r756;
	ld.local.u32 	%r757, [%rd149+28];
	mul.wide.s32 	%rd164, %r757, 4;
	add.s64 	%rd165, %rd4, %rd164;
	ld.local.u32 	%r758, [%rd165];
	add.s32 	%r759, %r758, 1;
	st.local.u32 	[%rd165], %r759;
	add.s32 	%r1305, %r1305, 8;
$L__BB0_21:
	setp.eq.s32 	%p311, %r44, 0;
	@%p311 bra 	$L__BB0_27;
	and.b32  	%r47, %r7, 3;
	setp.lt.u32 	%p312, %r44, 4;
	@%p312 bra 	$L__BB0_24;
	mul.wide.u32 	%rd166, %r1305, 4;
	add.s64 	%rd167, %rd5, %rd166;
	ld.local.u32 	%r760, [%rd167];
	mul.wide.s32 	%rd168, %r760, 4;
	add.s64 	%rd169, %rd4, %rd168;
	ld.local.u32 	%r761, [%rd169];
	add.s32 	%r762, %r761, 1;
	st.local.u32 	[%rd169], %r762;
	ld.local.u32 	%r763, [%rd167+4];
	mul.wide.s32 	%rd170, %r763, 4;
	add.s64 	%rd171, %rd4, %rd170;
	ld.local.u32 	%r764, [%rd171];
	add.s32 	%r765, %r764, 1;
	st.local.u32 	[%rd171], %r765;
	ld.local.u32 	%r766, [%rd167+8];
	mul.wide.s32 	%rd172, %r766, 4;
	add.s64 	%rd173, %rd4, %rd172;
	ld.local.u32 	%r767, [%rd173];
	add.s32 	%r768, %r767, 1;
	st.local.u32 	[%rd173], %r768;
	ld.local.u32 	%r769, [%rd167+12];
	mul.wide.s32 	%rd174, %r769, 4;
	add.s64 	%rd175, %rd4, %rd174;
	ld.local.u32 	%r770, [%rd175];
	add.s32 	%r771, %r770, 1;
	st.local.u32 	[%rd175], %r771;
	add.s32 	%r1305, %r1305, 4;
$L__BB0_24:
	setp.eq.s32 	%p313, %r47, 0;
	@%p313 bra 	$L__BB0_27;
	mul.wide.u32 	%rd176, %r1305, 4;
	add.s64 	%rd190, %rd5, %rd176;
	neg.s32 	%r1308, %r47;
$L__BB0_26:
	.pragma "nounroll";
	ld.local.u32 	%r772, [%rd190];
	mul.wide.s32 	%rd177, %r772, 4;
	add.s64 	%rd178, %rd4, %rd177;
	ld.local.u32 	%r773, [%rd178];
	add.s32 	%r774, %r773, 1;
	st.local.u32 	[%rd178], %r774;
	add.s64 	%rd190, %rd190, 4;
	add.s32 	%r1308, %r1308, 1;
	setp.eq.s32 	%p314, %r1308, 0;
	@%p314 bra 	$L__BB0_27;
	bra.uni 	$L__BB0_26;
$L__BB0_27:
	ld.local.v4.u32 	{%r775, %r776, %r777, %r778}, [%rd4];
	max.s32 	%r779, %r775, 0;
	setp.gt.s32 	%p315, %r776, %r779;
	selp.u16 	%rs259, 1, 0, %p315;
	max.s32 	%r780, %r776, %r779;
	setp.gt.s32 	%p316, %r777, %r780;
	selp.b16 	%rs260, 2, %rs259, %p316;
	max.s32 	%r781, %r777, %r780;
	setp.gt.s32 	%p317, %r778, %r781;
	selp.b16 	%rs261, 3, %rs260, %p317;
	max.s32 	%r782, %r778, %r781;
	ld.local.v4.u32 	{%r783, %r784, %r785, %r786}, [%rd4+16];
	setp.gt.s32 	%p318, %r783, %r782;
	selp.b16 	%rs262, 4, %rs261, %p318;
	max.s32 	%r787, %r783, %r782;
	setp.gt.s32 	%p319, %r784, %r787;
	selp.b16 	%rs263, 5, %rs262, %p319;
	max.s32 	%r788, %r784, %r787;
	setp.gt.s32 	%p320, %r785, %r788;
	selp.b16 	%rs264, 6, %rs263, %p320;
	max.s32 	%r789, %r785, %r788;
	setp.gt.s32 	%p321, %r786, %r789;
	selp.b16 	%rs265, 7, %rs264, %p321;
	max.s32 	%r790, %r786, %r789;
	ld.local.v4.u32 	{%r791, %r792, %r793, %r794}, [%rd4+32];
	setp.gt.s32 	%p322, %r791, %r790;
	selp.b16 	%rs266, 8, %rs265, %p322;
	max.s32 	%r795, %r791, %r790;
	setp.gt.s32 	%p323, %r792, %r795;
	selp.b16 	%rs267, 9, %rs266, %p323;
	max.s32 	%r796, %r792, %r795;
	setp.gt.s32 	%p324, %r793, %r796;
	selp.b16 	%rs268, 10, %rs267, %p324;
	max.s32 	%r797, %r793, %r796;
	setp.gt.s32 	%p325, %r794, %r797;
	selp.b16 	%rs269, 11, %rs268, %p325;
	max.s32 	%r798, %r794, %r797;
	ld.local.v4.u32 	{%r799, %r800, %r801, %r802}, [%rd4+48];
	setp.gt.s32 	%p326, %r799, %r798;
	selp.b16 	%rs270, 12, %rs269, %p326;
	max.s32 	%r803, %r799, %r798;
	setp.gt.s32 	%p327, %r800, %r803;
	selp.b16 	%rs271, 13, %rs270, %p327;
	max.s32 	%r804, %r800, %r803;
	setp.gt.s32 	%p328, %r801, %r804;
	selp.b16 	%rs272, 14, %rs271, %p328;
	max.s32 	%r805, %r801, %r804;
	setp.gt.s32 	%p329, %r802, %r805;
	selp.b16 	%rs273, 15, %rs272, %p329;
	max.s32 	%r806, %r802, %r805;
	ld.local.v4.u32 	{%r807, %r808, %r809, %r810}, [%rd4+64];
	setp.gt.s32 	%p330, %r807, %r806;
	selp.b16 	%rs274, 16, %rs273, %p330;
	max.s32 	%r811, %r807, %r806;
	setp.gt.s32 	%p331, %r808, %r811;
	selp.b16 	%rs275, 17, %rs274, %p331;
	max.s32 	%r812, %r808, %r811;
	setp.gt.s32 	%p332, %r809, %r812;
	selp.b16 	%rs276, 18, %rs275, %p332;
	max.s32 	%r813, %r809, %r812;
	setp.gt.s32 	%p333, %r810, %r813;
	selp.b16 	%rs277, 19, %rs276, %p333;
	max.s32 	%r814, %r810, %r813;
	ld.local.v4.u32 	{%r815, %r816, %r817, %r818}, [%rd4+80];
	setp.gt.s32 	%p334, %r815, %r814;
	selp.b16 	%rs278, 20, %rs277, %p334;
	max.s32 	%r819, %r815, %r814;
	setp.gt.s32 	%p335, %r816, %r819;
	selp.b16 	%rs279, 21, %rs278, %p335;
	max.s32 	%r820, %r816, %r819;
	setp.gt.s32 	%p336, %r817, %r820;
	selp.b16 	%rs280, 22, %rs279, %p336;
	max.s32 	%r821, %r817, %r820;
	setp.gt.s32 	%p337, %r818, %r821;
	selp.b16 	%rs281, 23, %rs280, %p337;
	max.s32 	%r822, %r818, %r821;
	ld.local.v4.u32 	{%r823, %r824, %r825, %r826}, [%rd4+96];
	setp.gt.s32 	%p338, %r823, %r822;
	selp.b16 	%rs282, 24, %rs281, %p338;
	max.s32 	%r827, %r823, %r822;
	setp.gt.s32 	%p339, %r824, %r827;
	selp.b16 	%rs283, 25, %rs282, %p339;
	max.s32 	%r828, %r824, %r827;
	setp.gt.s32 	%p340, %r825, %r828;
	selp.b16 	%rs284, 26, %rs283, %p340;
	max.s32 	%r829, %r825, %r828;
	setp.gt.s32 	%p341, %r826, %r829;
	selp.b16 	%rs285, 27, %rs284, %p341;
	max.s32 	%r830, %r826, %r829;
	ld.local.v4.u32 	{%r831, %r832, %r833, %r834}, [%rd4+112];
	setp.gt.s32 	%p342, %r831, %r830;
	selp.b16 	%rs286, 28, %rs285, %p342;
	max.s32 	%r835, %r831, %r830;
	setp.gt.s32 	%p343, %r832, %r835;
	selp.b16 	%rs287, 29, %rs286, %p343;
	max.s32 	%r836, %r832, %r835;
	setp.gt.s32 	%p344, %r833, %r836;
	selp.b16 	%rs288, 30, %rs287, %p344;
	max.s32 	%r837, %r833, %r836;
	setp.gt.s32 	%p345, %r834, %r837;
	selp.b16 	%rs289, 31, %rs288, %p345;
	max.s32 	%r838, %r834, %r837;
	ld.local.v4.u32 	{%r839, %r840, %r841, %r842}, [%rd4+128];
	setp.gt.s32 	%p346, %r839, %r838;
	selp.b16 	%rs290, 32, %rs289, %p346;
	max.s32 	%r843, %r839, %r838;
	setp.gt.s32 	%p347, %r840, %r843;
	selp.b16 	%rs291, 33, %rs290, %p347;
	max.s32 	%r844, %r840, %r843;
	setp.gt.s32 	%p348, %r841, %r844;
	selp.b16 	%rs292, 34, %rs291, %p348;
	max.s32 	%r845, %r841, %r844;
	setp.gt.s32 	%p349, %r842, %r845;
	selp.b16 	%rs293, 35, %rs292, %p349;
	max.s32 	%r846, %r842, %r845;
	ld.local.v4.u32 	{%r847, %r848, %r849, %r850}, [%rd4+144];
	setp.gt.s32 	%p350, %r847, %r846;
	selp.b16 	%rs294, 36, %rs293, %p350;
	max.s32 	%r851, %r847, %r846;
	setp.gt.s32 	%p351, %r848, %r851;
	selp.b16 	%rs295, 37, %rs294, %p351;
	max.s32 	%r852, %r848, %r851;
	setp.gt.s32 	%p352, %r849, %r852;
	selp.b16 	%rs296, 38, %rs295, %p352;
	max.s32 	%r853, %r849, %r852;
	setp.gt.s32 	%p353, %r850, %r853;
	selp.b16 	%rs297, 39, %rs296, %p353;
	max.s32 	%r854, %r850, %r853;
	ld.local.v4.u32 	{%r855, %r856, %r857, %r858}, [%rd4+160];
	setp.gt.s32 	%p354, %r855, %r854;
	selp.b16 	%rs298, 40, %rs297, %p354;
	max.s32 	%r859, %r855, %r854;
	setp.gt.s32 	%p355, %r856, %r859;
	selp.b16 	%rs299, 41, %rs298, %p355;
	max.s32 	%r860, %r856, %r859;
	setp.gt.s32 	%p356, %r857, %r860;
	selp.b16 	%rs300, 42, %rs299, %p356;
	max.s32 	%r861, %r857, %r860;
	setp.gt.s32 	%p357, %r858, %r861;
	selp.b16 	%rs301, 43, %rs300, %p357;
	max.s32 	%r862, %r858, %r861;
	ld.local.v4.u32 	{%r863, %r864, %r865, %r866}, [%rd4+176];
	setp.gt.s32 	%p358, %r863, %r862;
	selp.b16 	%rs302, 44, %rs301, %p358;
	max.s32 	%r867, %r863, %r862;
	setp.gt.s32 	%p359, %r864, %r867;
	selp.b16 	%rs303, 45, %rs302, %p359;
	max.s32 	%r868, %r864, %r867;
	setp.gt.s32 	%p360, %r865, %r868;
	selp.b16 	%rs304, 46, %rs303, %p360;
	max.s32 	%r869, %r865, %r868;
	setp.gt.s32 	%p361, %r866, %r869;
	selp.b16 	%rs305, 47, %rs304, %p361;
	max.s32 	%r870, %r866, %r869;
	ld.local.v4.u32 	{%r871, %r872, %r873, %r874}, [%rd4+192];
	setp.gt.s32 	%p362, %r871, %r870;
	selp.b16 	%rs306, 48, %rs305, %p362;
	max.s32 	%r875, %r871, %r870;
	setp.gt.s32 	%p363, %r872, %r875;
	selp.b16 	%rs307, 49, %rs306, %p363;
	max.s32 	%r876, %r872, %r875;
	setp.gt.s32 	%p364, %r873, %r876;
	selp.b16 	%rs308, 50, %rs307, %p364;
	max.s32 	%r877, %r873, %r876;
	setp.gt.s32 	%p365, %r874, %r877;
	selp.b16 	%rs309, 51, %rs308, %p365;
	max.s32 	%r878, %r874, %r877;
	ld.local.v4.u32 	{%r879, %r880, %r881, %r882}, [%rd4+208];
	setp.gt.s32 	%p366, %r879, %r878;
	selp.b16 	%rs310, 52, %rs309, %p366;
	max.s32 	%r883, %r879, %r878;
	setp.gt.s32 	%p367, %r880, %r883;
	selp.b16 	%rs311, 53, %rs310, %p367;
	max.s32 	%r884, %r880, %r883;
	setp.gt.s32 	%p368, %r881, %r884;
	selp.b16 	%rs312, 54, %rs311, %p368;
	max.s32 	%r885, %r881, %r884;
	setp.gt.s32 	%p369, %r882, %r885;
	selp.b16 	%rs313, 55, %rs312, %p369;
	max.s32 	%r886, %r882, %r885;
	ld.local.v4.u32 	{%r887, %r888, %r889, %r890}, [%rd4+224];
	setp.gt.s32 	%p370, %r887, %r886;
	selp.b16 	%rs314, 56, %rs313, %p370;
	max.s32 	%r891, %r887, %r886;
	setp.gt.s32 	%p371, %r888, %r891;
	selp.b16 	%rs315, 57, %rs314, %p371;
	max.s32 	%r892, %r888, %r891;
	setp.gt.s32 	%p372, %r889, %r892;
	selp.b16 	%rs316, 58, %rs315, %p372;
	max.s32 	%r893, %r889, %r892;
	setp.gt.s32 	%p373, %r890, %r893;
	selp.b16 	%rs317, 59, %rs316, %p373;
	max.s32 	%r894, %r890, %r893;
	ld.local.v4.u32 	{%r895, %r896, %r897, %r898}, [%rd4+240];
	setp.gt.s32 	%p374, %r895, %r894;
	selp.b16 	%rs318, 60, %rs317, %p374;
	max.s32 	%r899, %r895, %r894;
	setp.gt.s32 	%p375, %r896, %r899;
	selp.b16 	%rs319, 61, %rs318, %p375;
	max.s32 	%r900, %r896, %r899;
	setp.gt.s32 	%p376, %r897, %r900;
	selp.b16 	%rs320, 62, %rs319, %p376;
	max.s32 	%r901, %r897, %r900;
	setp.gt.s32 	%p377, %r898, %r901;
	selp.b16 	%rs321, 63, %rs320, %p377;
	max.s32 	%r902, %r898, %r901;
	ld.local.v4.u32 	{%r903, %r904, %r905, %r906}, [%rd4+256];
	setp.gt.s32 	%p378, %r903, %r902;
	selp.b16 	%rs322, 64, %rs321, %p378;
	max.s32 	%r907, %r903, %r902;
	setp.gt.s32 	%p379, %r904, %r907;
	selp.b16 	%rs323, 65, %rs322, %p379;
	max.s32 	%r908, %r904, %r907;
	setp.gt.s32 	%p380, %r905, %r908;
	selp.b16 	%rs324, 66, %rs323, %p380;
	max.s32 	%r909, %r905, %r908;
	setp.gt.s32 	%p381, %r906, %r909;
	selp.b16 	%rs325, 67, %rs324, %p381;
	max.s32 	%r910, %r906, %r909;
	ld.local.v4.u32 	{%r911, %r912, %r913, %r914}, [%rd4+272];
	setp.gt.s32 	%p382, %r911, %r910;
	selp.b16 	%rs326, 68, %rs325, %p382;
	max.s32 	%r915, %r911, %r910;
	setp.gt.s32 	%p383, %r912, %r915;
	selp.b16 	%rs327, 69, %rs326, %p383;
	max.s32 	%r916, %r912, %r915;
	setp.gt.s32 	%p384, %r913, %r916;
	selp.b16 	%rs328, 70, %rs327, %p384;
	max.s32 	%r917, %r913, %r916;
	setp.gt.s32 	%p385, %r914, %r917;
	selp.b16 	%rs329, 71, %rs328, %p385;
	max.s32 	%r918, %r914, %r917;
	ld.local.v4.u32 	{%r919, %r920, %r921, %r922}, [%rd4+288];
	setp.gt.s32 	%p386, %r919, %r918;
	selp.b16 	%rs330, 72, %rs329, %p386;
	max.s32 	%r923, %r919, %r918;
	setp.gt.s32 	%p387, %r920, %r923;
	selp.b16 	%rs331, 73, %rs330, %p387;
	max.s32 	%r924, %r920, %r923;
	setp.gt.s32 	%p388, %r921, %r924;
	selp.b16 	%rs332, 74, %rs331, %p388;
	max.s32 	%r925, %r921, %r924;
	setp.gt.s32 	%p389, %r922, %r925;
	selp.b16 	%rs333, 75, %rs332, %p389;
	max.s32 	%r926, %r922, %r925;
	ld.local.v4.u32 	{%r927, %r928, %r929, %r930}, [%rd4+304];
	setp.gt.s32 	%p390, %r927, %r926;
	selp.b16 	%rs334, 76, %rs333, %p390;
	max.s32 	%r931, %r927, %r926;
	setp.gt.s32 	%p391, %r928, %r931;
	selp.b16 	%rs335, 77, %rs334, %p391;
	max.s32 	%r932, %r928, %r931;
	setp.gt.s32 	%p392, %r929, %r932;
	selp.b16 	%rs336, 78, %rs335, %p392;
	max.s32 	%r933, %r929, %r932;
	setp.gt.s32 	%p393, %r930, %r933;
	selp.b16 	%rs337, 79, %rs336, %p393;
	max.s32 	%r934, %r930, %r933;
	ld.local.v4.u32 	{%r935, %r936, %r937, %r938}, [%rd4+320];
	setp.gt.s32 	%p394, %r935, %r934;
	selp.b16 	%rs338, 80, %rs337, %p394;
	max.s32 	%r939, %r935, %r934;
	setp.gt.s32 	%p395, %r936, %r939;
	selp.b16 	%rs339, 81, %rs338, %p395;
	max.s32 	%r940, %r936, %r939;
	setp.gt.s32 	%p396, %r937, %r940;
	selp.b16 	%rs340, 82, %rs339, %p396;
	max.s32 	%r941, %r937, %r940;
	setp.gt.s32 	%p397, %r938, %r941;
	selp.b16 	%rs341, 83, %rs340, %p397;
	max.s32 	%r942, %r938, %r941;
	ld.local.v4.u32 	{%r943, %r944, %r945, %r946}, [%rd4+336];
	setp.gt.s32 	%p398, %r943, %r942;
	selp.b16 	%rs342, 84, %rs341, %p398;
	max.s32 	%r947, %r943, %r942;
	setp.gt.s32 	%p399, %r944, %r947;
	selp.b16 	%rs343, 85, %rs342, %p399;
	max.s32 	%r948, %r944, %r947;
	setp.gt.s32 	%p400, %r945, %r948;
	selp.b16 	%rs344, 86, %rs343, %p400;
	max.s32 	%r949, %r945, %r948;
	setp.gt.s32 	%p401, %r946, %r949;
	selp.b16 	%rs345, 87, %rs344, %p401;
	max.s32 	%r950, %r946, %r949;
	ld.local.v4.u32 	{%r951, %r952, %r953, %r954}, [%rd4+352];
	setp.gt.s32 	%p402, %r951, %r950;
	selp.b16 	%rs346, 88, %rs345, %p402;
	max.s32 	%r955, %r951, %r950;
	setp.gt.s32 	%p403, %r952, %r955;
	selp.b16 	%rs347, 89, %rs346, %p403;
	max.s32 	%r956, %r952, %r955;
	setp.gt.s32 	%p404, %r953, %r956;
	selp.b16 	%rs348, 90, %rs347, %p404;
	max.s32 	%r957, %r953, %r956;
	setp.gt.s32 	%p405, %r954, %r957;
	selp.b16 	%rs349, 91, %rs348, %p405;
	max.s32 	%r958, %r954, %r957;
	ld.local.v4.u32 	{%r959, %r960, %r961, %r962}, [%rd4+368];
	setp.gt.s32 	%p406, %r959, %r958;
	selp.b16 	%rs350, 92, %rs349, %p406;
	max.s32 	%r963, %r959, %r958;
	setp.gt.s32 	%p407, %r960, %r963;
	selp.b16 	%rs351, 93, %rs350, %p407;
	max.s32 	%r964, %r960, %r963;
	setp.gt.s32 	%p408, %r961, %r964;
	selp.b16 	%rs352, 94, %rs351, %p408;
	max.s32 	%r965, %r961, %r964;
	setp.gt.s32 	%p409, %r962, %r965;
	selp.b16 	%rs353, 95, %rs352, %p409;
	max.s32 	%r966, %r962, %r965;
	ld.local.v4.u32 	{%r967, %r968, %r969, %r970}, [%rd4+384];
	setp.gt.s32 	%p410, %r967, %r966;
	selp.b16 	%rs354, 96, %rs353, %p410;
	max.s32 	%r971, %r967, %r966;
	setp.gt.s32 	%p411, %r968, %r971;
	selp.b16 	%rs355, 97, %rs354, %p411;
	max.s32 	%r972, %r968, %r971;
	setp.gt.s32 	%p412, %r969, %r972;
	selp.b16 	%rs356, 98, %rs355, %p412;
	max.s32 	%r973, %r969, %r972;
	setp.gt.s32 	%p413, %r970, %r973;
	selp.b16 	%rs357, 99, %rs356, %p413;
	max.s32 	%r974, %r970, %r973;
	ld.local.v4.u32 	{%r975, %r976, %r977, %r978}, [%rd4+400];
	setp.gt.s32 	%p414, %r975, %r974;
	selp.b16 	%rs358, 100, %rs357, %p414;
	max.s32 	%r979, %r975, %r974;
	setp.gt.s32 	%p415, %r976, %r979;
	selp.b16 	%rs359, 101, %rs358, %p415;
	max.s32 	%r980, %r976, %r979;
	setp.gt.s32 	%p416, %r977, %r980;
	selp.b16 	%rs360, 102, %rs359, %p416;
	max.s32 	%r981, %r977, %r980;
	setp.gt.s32 	%p417, %r978, %r981;
	selp.b16 	%rs361, 103, %rs360, %p417;
	max.s32 	%r982, %r978, %r981;
	ld.local.v4.u32 	{%r983, %r984, %r985, %r986}, [%rd4+416];
	setp.gt.s32 	%p418, %r983, %r982;
	selp.b16 	%rs362, 104, %rs361, %p418;
	max.s32 	%r987, %r983, %r982;
	setp.gt.s32 	%p419, %r984, %r987;
	selp.b16 	%rs363, 105, %rs362, %p419;
	max.s32 	%r988, %r984, %r987;
	setp.gt.s32 	%p420, %r985, %r988;
	selp.b16 	%rs364, 106, %rs363, %p420;
	max.s32 	%r989, %r985, %r988;
	setp.gt.s32 	%p421, %r986, %r989;
	selp.b16 	%rs365, 107, %rs364, %p421;
	max.s32 	%r990, %r986, %r989;
	ld.local.v4.u32 	{%r991, %r992, %r993, %r994}, [%rd4+432];
	setp.gt.s32 	%p422, %r991, %r990;
	selp.b16 	%rs366, 108, %rs365, %p422;
	max.s32 	%r995, %r991, %r990;
	setp.gt.s32 	%p423, %r992, %r995;
	selp.b16 	%rs367, 109, %rs366, %p423;
	max.s32 	%r996, %r992, %r995;
	setp.gt.s32 	%p424, %r993, %r996;
	selp.b16 	%rs368, 110, %rs367, %p424;
	max.s32 	%r997, %r993, %r996;
	setp.gt.s32 	%p425, %r994, %r997;
	selp.b16 	%rs369, 111, %rs368, %p425;
	max.s32 	%r998, %r994, %r997;
	ld.local.v4.u32 	{%r999, %r1000, %r1001, %r1002}, [%rd4+448];
	setp.gt.s32 	%p426, %r999, %r998;
	selp.b16 	%rs370, 112, %rs369, %p426;
	max.s32 	%r1003, %r999, %r998;
	setp.gt.s32 	%p427, %r1000, %r1003;
	selp.b16 	%rs371, 113, %rs370, %p427;
	max.s32 	%r1004, %r1000, %r1003;
	setp.gt.s32 	%p428, %r1001, %r1004;
	selp.b16 	%rs372, 114, %rs371, %p428;
	max.s32 	%r1005, %r1001, %r1004;
	setp.gt.s32 	%p429, %r1002, %r1005;
	selp.b16 	%rs373, 115, %rs372, %p429;
	max.s32 	%r1006, %r1002, %r1005;
	ld.local.v4.u32 	{%r1007, %r1008, %r1009, %r1010}, [%rd4+464];
	setp.gt.s32 	%p430, %r1007, %r1006;
	selp.b16 	%rs374, 116, %rs373, %p430;
	max.s32 	%r1011, %r1007, %r1006;
	setp.gt.s32 	%p431, %r1008, %r1011;
	selp.b16 	%rs375, 117, %rs374, %p431;
	max.s32 	%r1012, %r1008, %r1011;
	setp.gt.s32 	%p432, %r1009, %r1012;
	selp.b16 	%rs376, 118, %rs375, %p432;
	max.s32 	%r1013, %r1009, %r1012;
	setp.gt.s32 	%p433, %r1010, %r1013;
	selp.b16 	%rs377, 119, %rs376, %p433;
	max.s32 	%r1014, %r1010, %r1013;
	ld.local.v4.u32 	{%r1015, %r1016, %r1017, %r1018}, [%rd4+480];
	setp.gt.s32 	%p434, %r1015, %r1014;
	selp.b16 	%rs378, 120, %rs377, %p434;
	max.s32 	%r1019, %r1015, %r1014;
	setp.gt.s32 	%p435, %r1016, %r1019;
	selp.b16 	%rs379, 121, %rs378, %p435;
	max.s32 	%r1020, %r1016, %r1019;
	setp.gt.s32 	%p436, %r1017, %r1020;
	selp.b16 	%rs380, 122, %rs379, %p436;
	max.s32 	%r1021, %r1017, %r1020;
	setp.gt.s32 	%p437, %r1018, %r1021;
	selp.b16 	%rs381, 123, %rs380, %p437;
	max.s32 	%r1022, %r1018, %r1021;
	ld.local.v4.u32 	{%r1023, %r1024, %r1025, %r1026}, [%rd4+496];
	setp.gt.s32 	%p438, %r1023, %r1022;
	selp.b16 	%rs382, 124, %rs381, %p438;
	max.s32 	%r1027, %r1023, %r1022;
	setp.gt.s32 	%p439, %r1024, %r1027;
	selp.b16 	%rs383, 125, %rs382, %p439;
	max.s32 	%r1028, %r1024, %r1027;
	setp.gt.s32 	%p440, %r1025, %r1028;
	selp.b16 	%rs384, 126, %rs383, %p440;
	max.s32 	%r1029, %r1025, %r1028;
	setp.gt.s32 	%p441, %r1026, %r1029;
	selp.b16 	%rs385, 127, %rs384, %p441;
	max.s32 	%r1030, %r1026, %r1029;
	ld.local.v4.u32 	{%r1031, %r1032, %r1033, %r1034}, [%rd4+512];
	setp.gt.s32 	%p442, %r1031, %r1030;
	selp.b16 	%rs386, -128, %rs385, %p442;
	max.s32 	%r1035, %r1031, %r1030;
	setp.gt.s32 	%p443, %r1032, %r1035;
	selp.b16 	%rs387, -127, %rs386, %p443;
	max.s32 	%r1036, %r1032, %r1035;
	setp.gt.s32 	%p444, %r1033, %r1036;
	selp.b16 	%rs388, -126, %rs387, %p444;
	max.s32 	%r1037, %r1033, %r1036;
	setp.gt.s32 	%p445, %r1034, %r1037;
	selp.b16 	%rs389, -125, %rs388, %p445;
	max.s32 	%r1038, %r1034, %r1037;
	ld.local.v4.u32 	{%r1039, %r1040, %r1041, %r1042}, [%rd4+528];
	setp.gt.s32 	%p446, %r1039, %r1038;
	selp.b16 	%rs390, -124, %rs389, %p446;
	max.s32 	%r1043, %r1039, %r1038;
	setp.gt.s32 	%p447, %r1040, %r1043;
	selp.b16 	%rs391, -123, %rs390, %p447;
	max.s32 	%r1044, %r1040, %r1043;
	setp.gt.s32 	%p448, %r1041, %r1044;
	selp.b16 	%rs392, -122, %rs391, %p448;
	max.s32 	%r1045, %r1041, %r1044;
	setp.gt.s32 	%p449, %r1042, %r1045;
	selp.b16 	%rs393, -121, %rs392, %p449;
	max.s32 	%r1046, %r1042, %r1045;
	ld.local.v4.u32 	{%r1047, %r1048, %r1049, %r1050}, [%rd4+544];
	setp.gt.s32 	%p450, %r1047, %r1046;
	selp.b16 	%rs394, -120, %rs393, %p450;
	max.s32 	%r1051, %r1047, %r1046;
	setp.gt.s32 	%p451, %r1048, %r1051;
	selp.b16 	%rs395, -119, %rs394, %p451;
	max.s32 	%r1052, %r1048, %r1051;
	setp.gt.s32 	%p452, %r1049, %r1052;
	selp.b16 	%rs396, -118, %rs395, %p452;
	max.s32 	%r1053, %r1049, %r1052;
	setp.gt.s32 	%p453, %r1050, %r1053;
	selp.b16 	%rs397, -117, %rs396, %p453;
	max.s32 	%r1054, %r1050, %r1053;
	ld.local.v4.u32 	{%r1055, %r1056, %r1057, %r1058}, [%rd4+560];
	setp.gt.s32 	%p454, %r1055, %r1054;
	selp.b16 	%rs398, -116, %rs397, %p454;
	max.s32 	%r1059, %r1055, %r1054;
	setp.gt.s32 	%p455, %r1056, %r1059;
	selp.b16 	%rs399, -115, %rs398, %p455;
	max.s32 	%r1060, %r1056, %r1059;
	setp.gt.s32 	%p456, %r1057, %r1060;
	selp.b16 	%rs400, -114, %rs399, %p456;
	max.s32 	%r1061, %r1057, %r1060;
	setp.gt.s32 	%p457, %r1058, %r1061;
	selp.b16 	%rs401, -113, %rs400, %p457;
	max.s32 	%r1062, %r1058, %r1061;
	ld.local.v4.u32 	{%r1063, %r1064, %r1065, %r1066}, [%rd4+576];
	setp.gt.s32 	%p458, %r1063, %r1062;
	selp.b16 	%rs402, -112, %rs401, %p458;
	max.s32 	%r1067, %r1063, %r1062;
	setp.gt.s32 	%p459, %r1064, %r1067;
	selp.b16 	%rs403, -111, %rs402, %p459;
	max.s32 	%r1068, %r1064, %r1067;
	setp.gt.s32 	%p460, %r1065, %r1068;
	selp.b16 	%rs404, -110, %rs403, %p460;
	max.s32 	%r1069, %r1065, %r1068;
	setp.gt.s32 	%p461, %r1066, %r1069;
	selp.b16 	%rs405, -109, %rs404, %p461;
	max.s32 	%r1070, %r1066, %r1069;
	ld.local.v4.u32 	{%r1071, %r1072, %r1073, %r1074}, [%rd4+592];
	setp.gt.s32 	%p462, %r1071, %r1070;
	selp.b16 	%rs406, -108, %rs405, %p462;
	max.s32 	%r1075, %r1071, %r1070;
	setp.gt.s32 	%p463, %r1072, %r1075;
	selp.b16 	%rs407, -107, %rs406, %p463;
	max.s32 	%r1076, %r1072, %r1075;
	setp.gt.s32 	%p464, %r1073, %r1076;
	selp.b16 	%rs408, -106, %rs407, %p464;
	max.s32 	%r1077, %r1073, %r1076;
	setp.gt.s32 	%p465, %r1074, %r1077;
	selp.b16 	%rs409, -105, %rs408, %p465;
	max.s32 	%r1078, %r1074, %r1077;
	ld.local.v4.u32 	{%r1079, %r1080, %r1081, %r1082}, [%rd4+608];
	setp.gt.s32 	%p466, %r1079, %r1078;
	selp.b16 	%rs410, -104, %rs409, %p466;
	max.s32 	%r1083, %r1079, %r1078;
	setp.gt.s32 	%p467, %r1080, %r1083;
	selp.b16 	%rs411, -103, %rs410, %p467;
	max.s32 	%r1084, %r1080, %r1083;
	setp.gt.s32 	%p468, %r1081, %r1084;
	selp.b16 	%rs412, -102, %rs411, %p468;
	max.s32 	%r1085, %r1081, %r1084;
	setp.gt.s32 	%p469, %r1082, %r1085;
	selp.b16 	%rs413, -101, %rs412, %p469;
	max.s32 	%r1086, %r1082, %r1085;
	ld.local.v4.u32 	{%r1087, %r1088, %r1089, %r1090}, [%rd4+624];
	setp.gt.s32 	%p470, %r1087, %r1086;
	selp.b16 	%rs414, -100, %rs413, %p470;
	max.s32 	%r1091, %r1087, %r1086;
	setp.gt.s32 	%p471, %r1088, %r1091;
	selp.b16 	%rs415, -99, %rs414, %p471;
	max.s32 	%r1092, %r1088, %r1091;
	setp.gt.s32 	%p472, %r1089, %r1092;
	selp.b16 	%rs416, -98, %rs415, %p472;
	max.s32 	%r1093, %r1089, %r1092;
	setp.gt.s32 	%p473, %r1090, %r1093;
	selp.b16 	%rs417, -97, %rs416, %p473;
	max.s32 	%r1094, %r1090, %r1093;
	ld.local.v4.u32 	{%r1095, %r1096, %r1097, %r1098}, [%rd4+640];
	setp.gt.s32 	%p474, %r1095, %r1094;
	selp.b16 	%rs418, -96, %rs417, %p474;
	max.s32 	%r1099, %r1095, %r1094;
	setp.gt.s32 	%p475, %r1096, %r1099;
	selp.b16 	%rs419, -95, %rs418, %p475;
	max.s32 	%r1100, %r1096, %r1099;
	setp.gt.s32 	%p476, %r1097, %r1100;
	selp.b16 	%rs420, -94, %rs419, %p476;
	max.s32 	%r1101, %r1097, %r1100;
	setp.gt.s32 	%p477, %r1098, %r1101;
	selp.b16 	%rs421, -93, %rs420, %p477;
	max.s32 	%r1102, %r1098, %r1101;
	ld.local.v4.u32 	{%r1103, %r1104, %r1105, %r1106}, [%rd4+656];
	setp.gt.s32 	%p478, %r1103, %r1102;
	selp.b16 	%rs422, -92, %rs421, %p478;
	max.s32 	%r1107, %r1103, %r1102;
	setp.gt.s32 	%p479, %r1104, %r1107;
	selp.b16 	%rs423, -91, %rs422, %p479;
	max.s32 	%r1108, %r1104, %r1107;
	setp.gt.s32 	%p480, %r1105, %r1108;
	selp.b16 	%rs424, -90, %rs423, %p480;
	max.s32 	%r1109, %r1105, %r1108;
	setp.gt.s32 	%p481, %r1106, %r1109;
	selp.b16 	%rs425, -89, %rs424, %p481;
	max.s32 	%r1110, %r1106, %r1109;
	ld.local.v4.u32 	{%r1111, %r1112, %r1113, %r1114}, [%rd4+672];
	setp.gt.s32 	%p482, %r1111, %r1110;
	selp.b16 	%rs426, -88, %rs425, %p482;
	max.s32 	%r1115, %r1111, %r1110;
	setp.gt.s32 	%p483, %r1112, %r1115;
	selp.b16 	%rs427, -87, %rs426, %p483;
	max.s32 	%r1116, %r1112, %r1115;
	setp.gt.s32 	%p484, %r1113, %r1116;
	selp.b16 	%rs428, -86, %rs427, %p484;
	max.s32 	%r1117, %r1113, %r1116;
	setp.gt.s32 	%p485, %r1114, %r1117;
	selp.b16 	%rs429, -85, %rs428, %p485;
	max.s32 	%r1118, %r1114, %r1117;
	ld.local.v4.u32 	{%r1119, %r1120, %r1121, %r1122}, [%rd4+688];
	setp.gt.s32 	%p486, %r1119, %r1118;
	selp.b16 	%rs430, -84, %rs429, %p486;
	max.s32 	%r1123, %r1119, %r1118;
	setp.gt.s32 	%p487, %r1120, %r1123;
	selp.b16 	%rs431, -83, %rs430, %p487;
	max.s32 	%r1124, %r1120, %r1123;
	setp.gt.s32 	%p488, %r1121, %r1124;
	selp.b16 	%rs432, -82, %rs431, %p488;
	max.s32 	%r1125, %r1121, %r1124;
	setp.gt.s32 	%p489, %r1122, %r1125;
	selp.b16 	%rs433, -81, %rs432, %p489;
	max.s32 	%r1126, %r1122, %r1125;
	ld.local.v4.u32 	{%r1127, %r1128, %r1129, %r1130}, [%rd4+704];
	setp.gt.s32 	%p490, %r1127, %r1126;
	selp.b16 	%rs434, -80, %rs433, %p490;
	max.s32 	%r1131, %r1127, %r1126;
	setp.gt.s32 	%p491, %r1128, %r1131;
	selp.b16 	%rs435, -79, %rs434, %p491;
	max.s32 	%r1132, %r1128, %r1131;
	setp.gt.s32 	%p492, %r1129, %r1132;
	selp.b16 	%rs436, -78, %rs435, %p492;
	max.s32 	%r1133, %r1129, %r1132;
	setp.gt.s32 	%p493, %r1130, %r1133;
	selp.b16 	%rs437, -77, %rs436, %p493;
	max.s32 	%r1134, %r1130, %r1133;
	ld.local.v4.u32 	{%r1135, %r1136, %r1137, %r1138}, [%rd4+720];
	setp.gt.s32 	%p494, %r1135, %r1134;
	selp.b16 	%rs438, -76, %rs437, %p494;
	max.s32 	%r1139, %r1135, %r1134;
	setp.gt.s32 	%p495, %r1136, %r1139;
	selp.b16 	%rs439, -75, %rs438, %p495;
	max.s32 	%r1140, %r1136, %r1139;
	setp.gt.s32 	%p496, %r1137, %r1140;
	selp.b16 	%rs440, -74, %rs439, %p496;
	max.s32 	%r1141, %r1137, %r1140;
	setp.gt.s32 	%p497, %r1138, %r1141;
	selp.b16 	%rs441, -73, %rs440, %p497;
	max.s32 	%r1142, %r1138, %r1141;
	ld.local.v4.u32 	{%r1143, %r1144, %r1145, %r1146}, [%rd4+736];
	setp.gt.s32 	%p498, %r1143, %r1142;
	selp.b16 	%rs442, -72, %rs441, %p498;
	max.s32 	%r1147, %r1143, %r1142;
	setp.gt.s32 	%p499, %r1144, %r1147;
	selp.b16 	%rs443, -71, %rs442, %p499;
	max.s32 	%r1148, %r1144, %r1147;
	setp.gt.s32 	%p500, %r1145, %r1148;
	selp.b16 	%rs444, -70, %rs443, %p500;
	max.s32 	%r1149, %r1145, %r1148;
	setp.gt.s32 	%p501, %r1146, %r1149;
	selp.b16 	%rs445, -69, %rs444, %p501;
	max.s32 	%r1150, %r1146, %r1149;
	ld.local.v4.u32 	{%r1151, %r1152, %r1153, %r1154}, [%rd4+752];
	setp.gt.s32 	%p502, %r1151, %r1150;
	selp.b16 	%rs446, -68, %rs445, %p502;
	max.s32 	%r1155, %r1151, %r1150;
	setp.gt.s32 	%p503, %r1152, %r1155;
	selp.b16 	%rs447, -67, %rs446, %p503;
	max.s32 	%r1156, %r1152, %r1155;
	setp.gt.s32 	%p504, %r1153, %r1156;
	selp.b16 	%rs448, -66, %rs447, %p504;
	max.s32 	%r1157, %r1153, %r1156;
	setp.gt.s32 	%p505, %r1154, %r1157;
	selp.b16 	%rs449, -65, %rs448, %p505;
	max.s32 	%r1158, %r1154, %r1157;
	ld.local.v4.u32 	{%r1159, %r1160, %r1161, %r1162}, [%rd4+768];
	setp.gt.s32 	%p506, %r1159, %r1158;
	selp.b16 	%rs450, -64, %rs449, %p506;
	max.s32 	%r1163, %r1159, %r1158;
	setp.gt.s32 	%p507, %r1160, %r1163;
	selp.b16 	%rs451, -63, %rs450, %p507;
	max.s32 	%r1164, %r1160, %r1163;
	setp.gt.s32 	%p508, %r1161, %r1164;
	selp.b16 	%rs452, -62, %rs451, %p508;
	max.s32 	%r1165, %r1161, %r1164;
	setp.gt.s32 	%p509, %r1162, %r1165;
	selp.b16 	%rs453, -61, %rs452, %p509;
	max.s32 	%r1166, %r1162, %r1165;
	ld.local.v4.u32 	{%r1167, %r1168, %r1169, %r1170}, [%rd4+784];
	setp.gt.s32 	%p510, %r1167, %r1166;
	selp.b16 	%rs454, -60, %rs453, %p510;
	max.s32 	%r1171, %r1167, %r1166;
	setp.gt.s32 	%p511, %r1168, %r1171;
	selp.b16 	%rs455, -59, %rs454, %p511;
	max.s32 	%r1172, %r1168, %r1171;
	setp.gt.s32 	%p512, %r1169, %r1172;
	selp.b16 	%rs456, -58, %rs455, %p512;
	max.s32 	%r1173, %r1169, %r1172;
	setp.gt.s32 	%p513, %r1170, %r1173;
	selp.b16 	%rs457, -57, %rs456, %p513;
	max.s32 	%r1174, %r1170, %r1173;
	ld.local.v4.u32 	{%r1175, %r1176, %r1177, %r1178}, [%rd4+800];
	setp.gt.s32 	%p514, %r1175, %r1174;
	selp.b16 	%rs458, -56, %rs457, %p514;
	max.s32 	%r1179, %r1175, %r1174;
	setp.gt.s32 	%p515, %r1176, %r1179;
	selp.b16 	%rs459, -55, %rs458, %p515;
	max.s32 	%r1180, %r1176, %r1179;
	setp.gt.s32 	%p516, %r1177, %r1180;
	selp.b16 	%rs460, -54, %rs459, %p516;
	max.s32 	%r1181, %r1177, %r1180;
	setp.gt.s32 	%p517, %r1178, %r1181;
	selp.b16 	%rs461, -53, %rs460, %p517;
	max.s32 	%r1182, %r1178, %r1181;
	ld.local.v4.u32 	{%r1183, %r1184, %r1185, %r1186}, [%rd4+816];
	setp.gt.s32 	%p518, %r1183, %r1182;
	selp.b16 	%rs462, -52, %rs461, %p518;
	max.s32 	%r1187, %r1183, %r1182;
	setp.gt.s32 	%p519, %r1184, %r1187;
	selp.b16 	%rs463, -51, %rs462, %p519;
	max.s32 	%r1188, %r1184, %r1187;
	setp.gt.s32 	%p520, %r1185, %r1188;
	selp.b16 	%rs464, -50, %rs463, %p520;
	max.s32 	%r1189, %r1185, %r1188;
	setp.gt.s32 	%p521, %r1186, %r1189;
	selp.b16 	%rs465, -49, %rs464, %p521;
	max.s32 	%r1190, %r1186, %r1189;
	ld.local.v4.u32 	{%r1191, %r1192, %r1193, %r1194}, [%rd4+832];
	setp.gt.s32 	%p522, %r1191, %r1190;
	selp.b16 	%rs466, -48, %rs465, %p522;
	max.s32 	%r1195, %r1191, %r1190;
	setp.gt.s32 	%p523, %r1192, %r1195;
	selp.b16 	%rs467, -47, %rs466, %p523;
	max.s32 	%r1196, %r1192, %r1195;
	setp.gt.s32 	%p524, %r1193, %r1196;
	selp.b16 	%rs468, -46, %rs467, %p524;
	max.s32 	%r1197, %r1193, %r1196;
	setp.gt.s32 	%p525, %r1194, %r1197;
	selp.b16 	%rs469, -45, %rs468, %p525;
	max.s32 	%r1198, %r1194, %r1197;
	ld.local.v4.u32 	{%r1199, %r1200, %r1201, %r1202}, [%rd4+848];
	setp.gt.s32 	%p526, %r1199, %r1198;
	selp.b16 	%rs470, -44, %rs469, %p526;
	max.s32 	%r1203, %r1199, %r1198;
	setp.gt.s32 	%p527, %r1200, %r1203;
	selp.b16 	%rs471, -43, %rs470, %p527;
	max.s32 	%r1204, %r1200, %r1203;
	setp.gt.s32 	%p528, %r1201, %r1204;
	selp.b16 	%rs472, -42, %rs471, %p528;
	max.s32 	%r1205, %r1201, %r1204;
	setp.gt.s32 	%p529, %r1202, %r1205;
	selp.b16 	%rs473, -41, %rs472, %p529;
	max.s32 	%r1206, %r1202, %r1205;
	ld.local.v4.u32 	{%r1207, %r1208, %r1209, %r1210}, [%rd4+864];
	setp.gt.s32 	%p530, %r1207, %r1206;
	selp.b16 	%rs474, -40, %rs473, %p530;
	max.s32 	%r1211, %r1207, %r1206;
	setp.gt.s32 	%p531, %r1208, %r1211;
	selp.b16 	%rs475, -39, %rs474, %p531;
	max.s32 	%r1212, %r1208, %r1211;
	setp.gt.s32 	%p532, %r1209, %r1212;
	selp.b16 	%rs476, -38, %rs475, %p532;
	max.s32 	%r1213, %r1209, %r1212;
	setp.gt.s32 	%p533, %r1210, %r1213;
	selp.b16 	%rs477, -37, %rs476, %p533;
	max.s32 	%r1214, %r1210, %r1213;
	ld.local.v4.u32 	{%r1215, %r1216, %r1217, %r1218}, [%rd4+880];
	setp.gt.s32 	%p534, %r1215, %r1214;
	selp.b16 	%rs478, -36, %rs477, %p534;
	max.s32 	%r1219, %r1215, %r1214;
	setp.gt.s32 	%p535, %r1216, %r1219;
	selp.b16 	%rs479, -35, %rs478, %p535;
	max.s32 	%r1220, %r1216, %r1219;
	setp.gt.s32 	%p536, %r1217, %r1220;
	selp.b16 	%rs480, -34, %rs479, %p536;
	max.s32 	%r1221, %r1217, %r1220;
	setp.gt.s32 	%p537, %r1218, %r1221;
	selp.b16 	%rs481, -33, %rs480, %p537;
	max.s32 	%r1222, %r1218, %r1221;
	ld.local.v4.u32 	{%r1223, %r1224, %r1225, %r1226}, [%rd4+896];
	setp.gt.s32 	%p538, %r1223, %r1222;
	selp.b16 	%rs482, -32, %rs481, %p538;
	max.s32 	%r1227, %r1223, %r1222;
	setp.gt.s32 	%p539, %r1224, %r1227;
	selp.b16 	%rs483, -31, %rs482, %p539;
	max.s32 	%r1228, %r1224, %r1227;
	setp.gt.s32 	%p540, %r1225, %r1228;
	selp.b16 	%rs484, -30, %rs483, %p540;
	max.s32 	%r1229, %r1225, %r1228;
	setp.gt.s32 	%p541, %r1226, %r1229;
	selp.b16 	%rs485, -29, %rs484, %p541;
	max.s32 	%r1230, %r1226, %r1229;
	ld.local.v4.u32 	{%r1231, %r1232, %r1233, %r1234}, [%rd4+912];
	setp.gt.s32 	%p542, %r1231, %r1230;
	selp.b16 	%rs486, -28, %rs485, %p542;
	max.s32 	%r1235, %r1231, %r1230;
	setp.gt.s32 	%p543, %r1232, %r1235;
	selp.b16 	%rs487, -27, %rs486, %p543;
	max.s32 	%r1236, %r1232, %r1235;
	setp.gt.s32 	%p544, %r1233, %r1236;
	selp.b16 	%rs488, -26, %rs487, %p544;
	max.s32 	%r1237, %r1233, %r1236;
	setp.gt.s32 	%p545, %r1234, %r1237;
	selp.b16 	%rs489, -25, %rs488, %p545;
	max.s32 	%r1238, %r1234, %r1237;
	ld.local.v4.u32 	{%r1239, %r1240, %r1241, %r1242}, [%rd4+928];
	setp.gt.s32 	%p546, %r1239, %r1238;
	selp.b16 	%rs490, -24, %rs489, %p546;
	max.s32 	%r1243, %r1239, %r1238;
	setp.gt.s32 	%p547, %r1240, %r1243;
	selp.b16 	%rs491, -23, %rs490, %p547;
	max.s32 	%r1244, %r1240, %r1243;
	setp.gt.s32 	%p548, %r1241, %r1244;
	selp.b16 	%rs492, -22, %rs491, %p548;
	max.s32 	%r1245, %r1241, %r1244;
	setp.gt.s32 	%p549, %r1242, %r1245;
	selp.b16 	%rs493, -21, %rs492, %p549;
	max.s32 	%r1246, %r1242, %r1245;
	ld.local.v4.u32 	{%r1247, %r1248, %r1249, %r1250}, [%rd4+944];
	setp.gt.s32 	%p550, %r1247, %r1246;
	selp.b16 	%rs494, -20, %rs493, %p550;
	max.s32 	%r1251, %r1247, %r1246;
	setp.gt.s32 	%p551, %r1248, %r1251;
	selp.b16 	%rs495, -19, %rs494, %p551;
	max.s32 	%r1252, %r1248, %r1251;
	setp.gt.s32 	%p552, %r1249, %r1252;
	selp.b16 	%rs496, -18, %rs495, %p552;
	max.s32 	%r1253, %r1249, %r1252;
	setp.gt.s32 	%p553, %r1250, %r1253;
	selp.b16 	%rs497, -17, %rs496, %p553;
	max.s32 	%r1254, %r1250, %r1253;
	ld.local.v4.u32 	{%r1255, %r1256, %r1257, %r1258}, [%rd4+960];
	setp.gt.s32 	%p554, %r1255, %r1254;
	selp.b16 	%rs498, -16, %rs497, %p554;
	max.s32 	%r1259, %r1255, %r1254;
	setp.gt.s32 	%p555, %r1256, %r1259;
	selp.b16 	%rs499, -15, %rs498, %p555;
	max.s32 	%r1260, %r1256, %r1259;
	setp.gt.s32 	%p556, %r1257, %r1260;
	selp.b16 	%rs500, -14, %rs499, %p556;
	max.s32 	%r1261, %r1257, %r1260;
	setp.gt.s32 	%p557, %r1258, %r1261;
	selp.b16 	%rs501, -13, %rs500, %p557;
	max.s32 	%r1262, %r1258, %r1261;
	ld.local.v4.u32 	{%r1263, %r1264, %r1265, %r1266}, [%rd4+976];
	setp.gt.s32 	%p558, %r1263, %r1262;
	selp.b16 	%rs502, -12, %rs501, %p558;
	max.s32 	%r1267, %r1263, %r1262;
	setp.gt.s32 	%p559, %r1264, %r1267;
	selp.b16 	%rs503, -11, %rs502, %p559;
	max.s32 	%r1268, %r1264, %r1267;
	setp.gt.s32 	%p560, %r1265, %r1268;
	selp.b16 	%rs504, -10, %rs503, %p560;
	max.s32 	%r1269, %r1265, %r1268;
	setp.gt.s32 	%p561, %r1266, %r1269;
	selp.b16 	%rs505, -9, %rs504, %p561;
	max.s32 	%r1270, %r1266, %r1269;
	ld.local.v4.u32 	{%r1271, %r1272, %r1273, %r1274}, [%rd4+992];
	setp.gt.s32 	%p562, %r1271, %r1270;
	selp.b16 	%rs506, -8, %rs505, %p562;
	max.s32 	%r1275, %r1271, %r1270;
	setp.gt.s32 	%p563, %r1272, %r1275;
	selp.b16 	%rs507, -7, %rs506, %p563;
	max.s32 	%r1276, %r1272, %r1275;
	setp.gt.s32 	%p564, %r1273, %r1276;
	selp.b16 	%rs508, -6, %rs507, %p564;
	max.s32 	%r1277, %r1273, %r1276;
	setp.gt.s32 	%p565, %r1274, %r1277;
	selp.b16 	%rs509, -5, %rs508, %p565;
	max.s32 	%r1278, %r1274, %r1277;
	ld.local.v4.u32 	{%r1279, %r1280, %r1281, %r1282}, [%rd4+1008];
	setp.gt.s32 	%p566, %r1279, %r1278;
	selp.b16 	%rs510, -4, %rs509, %p566;
	max.s32 	%r1283, %r1279, %r1278;
	setp.gt.s32 	%p567, %r1280, %r1283;
	selp.b16 	%rs511, -3, %rs510, %p567;
	max.s32 	%r1284, %r1280, %r1283;
	setp.gt.s32 	%p568, %r1281, %r1284;
	selp.b16 	%rs512, -2, %rs511, %p568;
	max.s32 	%r1285, %r1281, %r1284;
	setp.gt.s32 	%p569, %r1282, %r1285;
	selp.b16 	%rs513, -1, %rs512, %p569;
	cvt.s64.s32 	%rd179, %r1;
	add.s64 	%rd180, %rd2, %rd179;
	st.global.u8 	[%rd180], %rs513;
	bra.uni 	$L__BB0_100;
$L__BB0_28:
	mov.b32 	%r117, 0;
	st.local.v4.u32 	[%rd3], {%r117, %r117, %r117, %r117};
	st.local.v4.u32 	[%rd3+16], {%r117, %r117, %r117, %r117};
	st.local.v4.u32 	[%rd3+32], {%r117, %r117, %r117, %r117};
	st.local.v4.u32 	[%rd3+48], {%r117, %r117, %r117, %r117};
	st.local.v4.u32 	[%rd3+64], {%r117, %r117, %r117, %r117};
	st.local.v4.u32 	[%rd3+80], {%r117, %r117, %r117, %r117};
	st.local.v4.u32 	[%rd3+96], {%r117, %r117, %r117, %r117};
	st.local.v4.u32 	[%rd3+112], {%r117, %r117, %r117, %r117};
	st.local.v4.u32 	[%rd3+128], {%r117, %r117, %r117, %r117};
	st.local.v4.u32 	[%rd3+144], {%r117, %r117, %r117, %r117};
	st.local.v4.u32 	[%rd3+160], {%r117, %r117, %r117, %r117};
	st.local.v4.u32 	[%rd3+176], {%r117, %r117, %r117, %r117};
	st.local.v4.u32 	[%rd3+192], {%r117, %r117, %r117, %r117};
	st.local.v4.u32 	[%rd3+208], {%r117, %r117, %r117, %r117};
	st.local.v4.u32 	[%rd3+224], {%r117, %r117, %r117, %r117};
	st.local.v4.u32 	[%rd3+240], {%r117, %r117, %r117, %r117};
	st.local.v4.u32 	[%rd3+256], {%r117, %r117, %r117, %r117};
	st.local.v4.u32 	[%rd3+272], {%r117, %r117, %r117, %r117};
	st.local.v4.u32 	[%rd3+288], {%r117, %r117, %r117, %r117};
	st.local.v4.u32 	[%rd3+304], {%r117, %r117, %r117, %r117};
	st.local.v4.u32 	[%rd3+320], {%r117, %r117, %r117, %r117};
	st.local.v4.u32 	[%rd3+336], {%r117, %r117, %r117, %r117};
	st.local.v4.u32 	[%rd3+352], {%r117, %r117, %r117, %r117};
	st.local.v4.u32 	[%rd3+368], {%r117, %r117, %r117, %r117};
	st.local.v4.u32 	[%rd3+384], {%r117, %r117, %r117, %r117};
	st.local.v4.u32 	[%rd3+400], {%r117, %r117, %r117, %r117};
	st.local.v4.u32 	[%rd3+416], {%r117, %r117, %r117, %r117};
	st.local.v4.u32 	[%rd3+432], {%r117, %r117, %r117, %r117};
	st.local.v4.u32 	[%rd3+448], {%r117, %r117, %r117, %r117};
	st.local.v4.u32 	[%rd3+464], {%r117, %r117, %r117, %r117};
	st.local.v4.u32 	[%rd3+480], {%r117, %r117, %r117, %r117};
	st.local.v4.u32 	[%rd3+496], {%r117, %r117, %r117, %r117};
	st.local.v4.u32 	[%rd3+512], {%r117, %r117, %r117, %r117};
	st.local.v4.u32 	[%rd3+528], {%r117, %r117, %r117, %r117};
	st.local.v4.u32 	[%rd3+544], {%r117, %r117, %r117, %r117};
	st.local.v4.u32 	[%rd3+560], {%r117, %r117, %r117, %r117};
	st.local.v4.u32 	[%rd3+576], {%r117, %r117, %r117, %r117};
	st.local.v4.u32 	[%rd3+592], {%r117, %r117, %r117, %r117};
	st.local.v4.u32 	[%rd3+608], {%r117, %r117, %r117, %r117};
	st.local.v4.u32 	[%rd3+624], {%r117, %r117, %r117, %r117};
	st.local.v4.u32 	[%rd3+640], {%r117, %r117, %r117, %r117};
	st.local.v4.u32 	[%rd3+656], {%r117, %r117, %r117, %r117};
	st.local.v4.u32 	[%rd3+672], {%r117, %r117, %r117, %r117};
	st.local.v4.u32 	[%rd3+688], {%r117, %r117, %r117, %r117};
	st.local.v4.u32 	[%rd3+704], {%r117, %r117, %r117, %r117};
	st.local.v4.u32 	[%rd3+720], {%r117, %r117, %r117, %r117};
	st.local.v4.u32 	[%rd3+736], {%r117, %r117, %r117, %r117};
	st.local.v4.u32 	[%rd3+752], {%r117, %r117, %r117, %r117};
	st.local.v4.u32 	[%rd3+768], {%r117, %r117, %r117, %r117};
	st.local.v4.u32 	[%rd3+784], {%r117, %r117, %r117, %r117};
	st.local.v4.u32 	[%rd3+800], {%r117, %r117, %r117, %r117};
	st.local.v4.u32 	[%rd3+816], {%r117, %r117, %r117, %r117};
	st.local.v4.u32 	[%rd3+832], {%r117, %r117, %r117, %r117};
	st.local.v4.u32 	[%rd3+848], {%r117, %r117, %r117, %r117};
	st.local.v4.u32 	[%rd3+864], {%r117, %r117, %r117, %r117};
	st.local.v4.u32 	[%rd3+880], {%r117, %r117, %r117, %r117};
	st.local.v4.u32 	[%rd3+896], {%r117, %r117, %r117, %r117};
	st.local.v4.u32 	[%rd3+912], {%r117, %r117, %r117, %r117};
	st.local.v4.u32 	[%rd3+928], {%r117, %r117, %r117, %r117};
	st.local.v4.u32 	[%rd3+944], {%r117, %r117, %r117, %r117};
	st.local.v4.u32 	[%rd3+960], {%r117, %r117, %r117, %r117};
	st.local.v4.u32 	[%rd3+976], {%r117, %r117, %r117, %r117};
	st.local.v4.u32 	[%rd3+992], {%r117, %r117, %r117, %r117};
	st.local.v4.u32 	[%rd3+1008], {%r117, %r117, %r117, %r117};
	setp.lt.s32 	%p13, %r7, 1;
	@%p13 bra 	$L__BB0_99;
	and.b32  	%r55, %r7, 15;
	setp.lt.u32 	%p14, %r7, 16;
	mov.b32 	%r1310, 0;
	@%p14 bra 	$L__BB0_64;
	and.b32  	%r1310, %r7, 2147483632;
	neg.s32 	%r1314, %r1310;
$L__BB0_31:
	.pragma "nounroll";
	ld.local.u32 	%r82, [%rd191+-32];
	setp.lt.s32 	%p15, %r82, 1;
	@%p15 bra 	$L__BB0_33;
	mul.wide.u32 	%rd53, %r82, 4;
	add.s64 	%rd54, %rd3, %rd53;
	ld.local.u32 	%r119, [%rd54];
	add.s32 	%r120, %r119, 1;
	st.local.u32 	[%rd54], %r120;
$L__BB0_33:
	ld.local.u32 	%r83, [%rd191+-28];
	setp.lt.s32 	%p16, %r83, 1;
	@%p16 bra 	$L__BB0_35;
	mul.wide.u32 	%rd55, %r83, 4;
	add.s64 	%rd56, %rd3, %rd55;
	ld.local.u32 	%r121, [%rd56];
	add.s32 	%r122, %r121, 1;
	st.local.u32 	[%rd56], %r122;
$L__BB0_35:
	ld.local.u32 	%r84, [%rd191+-24];
	setp.lt.s32 	%p17, %r84, 1;
	@%p17 bra 	$L__BB0_37;
	mul.wide.u32 	%rd57, %r84, 4;
	add.s64 	%rd58, %rd3, %rd57;
	ld.local.u32 	%r123, [%rd58];
	add.s32 	%r124, %r123, 1;
	st.local.u32 	[%rd58], %r124;
$L__BB0_37:
	ld.local.u32 	%r85, [%rd191+-20];
	setp.lt.s32 	%p18, %r85, 1;
	@%p18 bra 	$L__BB0_39;
	mul.wide.u32 	%rd59, %r85, 4;
	add.s64 	%rd60, %rd3, %rd59;
	ld.local.u32 	%r125, [%rd60];
	add.s32 	%r126, %r125, 1;
	st.local.u32 	[%rd60], %r126;
$L__BB0_39:
	ld.local.u32 	%r86, [%rd191+-16];
	setp.lt.s32 	%p19, %r86, 1;
	@%p19 bra 	$L__BB0_41;
	mul.wide.u32 	%rd61, %r86, 4;
	add.s64 	%rd62, %rd3, %rd61;
	ld.local.u32 	%r127, [%rd62];
	add.s32 	%r128, %r127, 1;
	st.local.u32 	[%rd62], %r128;
$L__BB0_41:
	ld.local.u32 	%r87, [%rd191+-12];
	setp.lt.s32 	%p20, %r87, 1;
	@%p20 bra 	$L__BB0_43;
	mul.wide.u32 	%rd63, %r87, 4;
	add.s64 	%rd64, %rd3, %rd63;
	ld.local.u32 	%r129, [%rd64];
	add.s32 	%r130, %r129, 1;
	st.local.u32 	[%rd64], %r130;
$L__BB0_43:
	ld.local.u32 	%r88, [%rd191+-8];
	setp.lt.s32 	%p21, %r88, 1;
	@%p21 bra 	$L__BB0_45;
	mul.wide.u32 	%rd65, %r88, 4;
	add.s64 	%rd66, %rd3, %rd65;
	ld.local.u32 	%r131, [%rd66];
	add.s32 	%r132, %r131, 1;
	st.local.u32 	[%rd66], %r132;
$L__BB0_45:
	ld.local.u32 	%r89, [%rd191+-4];
	setp.lt.s32 	%p22, %r89, 1;
	@%p22 bra 	$L__BB0_47;
	mul.wide.u32 	%rd67, %r89, 4;
	add.s64 	%rd68, %rd3, %rd67;
	ld.local.u32 	%r133, [%rd68];
	add.s32 	%r134, %r133, 1;
	st.local.u32 	[%rd68], %r134;
$L__BB0_47:
	ld.local.u32 	%r90, [%rd191];
	setp.lt.s32 	%p23, %r90, 1;
	@%p23 bra 	$L__BB0_49;
	mul.wide.u32 	%rd69, %r90, 4;
	add.s64 	%rd70, %rd3, %rd69;
	ld.local.u32 	%r135, [%rd70];
	add.s32 	%r136, %r135, 1;
	st.local.u32 	[%rd70], %r136;
$L__BB0_49:
	ld.local.u32 	%r91, [%rd191+4];
	setp.lt.s32 	%p24, %r91, 1;
	@%p24 bra 	$L__BB0_51;
	mul.wide.u32 	%rd71, %r91, 4;
	add.s64 	%rd72, %rd3, %rd71;
	ld.local.u32 	%r137, [%rd72];
	add.s32 	%r138, %r137, 1;
	st.local.u32 	[%rd72], %r138;
$L__BB0_51:
	ld.local.u32 	%r92, [%rd191+8];
	setp.lt.s32 	%p25, %r92, 1;
	@%p25 bra 	$L__BB0_53;
	mul.wide.u32 	%rd73, %r92, 4;
	add.s64 	%rd74, %rd3, %rd73;
	ld.local.u32 	%r139, [%rd74];
	add.s32 	%r140, %r139, 1;
	st.local.u32 	[%rd74], %r140;
$L__BB0_53:
	ld.local.u32 	%r93, [%rd191+12];
	setp.lt.s32 	%p26, %r93, 1;
	@%p26 bra 	$L__BB0_55;
	mul.wide.u32 	%rd75, %r93, 4;
	add.s64 	%rd76, %rd3, %rd75;
	ld.local.u32 	%r141, [%rd76];
	add.s32 	%r142, %r141, 1;
	st.local.u32 	[%rd76], %r142;
$L__BB0_55:
	ld.local.u32 	%r94, [%rd191+16];
	setp.lt.s32 	%p27, %r94, 1;
	@%p27 bra 	$L__BB0_57;
	mul.wide.u32 	%rd77, %r94, 4;
	add.s64 	%rd78, %rd3, %rd77;
	ld.local.u32 	%r143, [%rd78];
	add.s32 	%r144, %r143, 1;
	st.local.u32 	[%rd78], %r144;
$L__BB0_57:
	ld.local.u32 	%r95, [%rd191+20];
	setp.lt.s32 	%p28, %r95, 1;
	@%p28 bra 	$L__BB0_59;
	mul.wide.u32 	%rd79, %r95, 4;
	add.s64 	%rd80, %rd3, %rd79;
	ld.local.u32 	%r145, [%rd80];
	add.s32 	%r146, %r145, 1;
	st.local.u32 	[%rd80], %r146;
$L__BB0_59:
	ld.local.u32 	%r96, [%rd191+24];
	setp.lt.s32 	%p29, %r96, 1;
	@%p29 bra 	$L__BB0_61;
	mul.wide.u32 	%rd81, %r96, 4;
	add.s64 	%rd82, %rd3, %rd81;
	ld.local.u32 	%r147, [%rd82];
	add.s32 	%r148, %r147, 1;
	st.local.u32 	[%rd82], %r148;
$L__BB0_61:
	ld.local.u32 	%r97, [%rd191+28];
	setp.lt.s32 	%p30, %r97, 1;
	@%p30 bra 	$L__BB0_63;
	mul.wide.u32 	%rd83, %r97, 4;
	add.s64 	%rd84, %rd3, %rd83;
	ld.local.u32 	%r149, [%rd84];
	add.s32 	%r150, %r149, 1;
	st.local.u32 	[%rd84], %r150;
$L__BB0_63:
	add.s32 	%r1314, %r1314, 16;
	add.s64 	%rd191, %rd191, 64;
	setp.eq.s32 	%p31, %r1314, 0;
	@%p31 bra 	$L__BB0_64;
	bra.uni 	$L__BB0_31;
$L__BB0_64:
	setp.eq.s32 	%p32, %r55, 0;
	@%p32 bra 	$L__BB0_99;
	and.b32  	%r59, %r7, 7;
	setp.lt.u32 	%p33, %r55, 8;
	@%p33 bra 	$L__BB0_83;
	mul.wide.u32 	%rd85, %r1310, 4;
	add.s64 	%rd19, %rd5, %rd85;
	ld.local.u32 	%r60, [%rd19];
	setp.lt.s32 	%p34, %r60, 1;
	@%p34 bra 	$L__BB0_68;
	mul.wide.u32 	%rd86, %r60, 4;
	add.s64 	%rd87, %rd3, %rd86;
	ld.local.u32 	%r151, [%rd87];
	add.s32 	%r152, %r151, 1;
	st.local.u32 	[%rd87], %r152;
$L__BB0_68:
	ld.local.u32 	%r61, [%rd19+4];
	setp.lt.s32 	%p35, %r61, 1;
	@%p35 bra 	$L__BB0_70;
	mul.wide.u32 	%rd88, %r61, 4;
	add.s64 	%rd89, %rd3, %rd88;
	ld.local.u32 	%r153, [%rd89];
	add.s32 	%r154, %r153, 1;
	st.local.u32 	[%rd89], %r154;
$L__BB0_70:
	ld.local.u32 	%r62, [%rd19+8];
	setp.lt.s32 	%p36, %r62, 1;
	@%p36 bra 	$L__BB0_72;
	mul.wide.u32 	%rd90, %r62, 4;
	add.s64 	%rd91, %rd3, %rd90;
	ld.local.u32 	%r155, [%rd91];
	add.s32 	%r156, %r155, 1;
	st.local.u32 	[%rd91], %r156;
$L__BB0_72:
	ld.local.u32 	%r63, [%rd19+12];
	setp.lt.s32 	%p37, %r63, 1;
	@%p37 bra 	$L__BB0_74;
	mul.wide.u32 	%rd92, %r63, 4;
	add.s64 	%rd93, %rd3, %rd92;
	ld.local.u32 	%r157, [%rd93];
	add.s32 	%r158, %r157, 1;
	st.local.u32 	[%rd93], %r158;
$L__BB0_74:
	ld.local.u32 	%r64, [%rd19+16];
	setp.lt.s32 	%p38, %r64, 1;
	@%p38 bra 	$L__BB0_76;
	mul.wide.u32 	%rd94, %r64, 4;
	add.s64 	%rd95, %rd3, %rd94;
	ld.local.u32 	%r159, [%rd95];
	add.s32 	%r160, %r159, 1;
	st.local.u32 	[%rd95], %r160;
$L__BB0_76:
	ld.local.u32 	%r65, [%rd19+20];
	setp.lt.s32 	%p39, %r65, 1;
	@%p39 bra 	$L__BB0_78;
	mul.wide.u32 	%rd96, %r65, 4;
	add.s64 	%rd97, %rd3, %rd96;
	ld.local.u32 	%r161, [%rd97];
	add.s32 	%r162, %r161, 1;
	st.local.u32 	[%rd97], %r162;
$L__BB0_78:
	ld.local.u32 	%r66, [%rd19+24];
	setp.lt.s32 	%p40, %r66, 1;
	@%p40 bra 	$L__BB0_80;
	mul.wide.u32 	%rd98, %r66, 4;
	add.s64 	%rd99, %rd3, %rd98;
	ld.local.u32 	%r163, [%rd99];
	add.s32 	%r164, %r163, 1;
	st.local.u32 	[%rd99], %r164;
$L__BB0_80:
	ld.local.u32 	%r67, [%rd19+28];
	setp.lt.s32 	%p41, %r67, 1;
	@%p41 bra 	$L__BB0_82;
	mul.wide.u32 	%rd100, %r67, 4;
	add.s64 	%rd101, %rd3, %rd100;
	ld.local.u32 	%r165, [%rd101];
	add.s32 	%r166, %r165, 1;
	st.local.u32 	[%rd101], %r166;
$L__BB0_82:
	add.s32 	%r1310, %r1310, 8;
$L__BB0_83:
	setp.eq.s32 	%p42, %r59, 0;
	@%p42 bra 	$L__BB0_99;
	and.b32  	%r70, %r7, 3;
	setp.lt.u32 	%p43, %r59, 4;
	@%p43 bra 	$L__BB0_94;
	mul.wide.u32 	%rd102, %r1310, 4;
	add.s64 	%rd20, %rd5, %rd102;
	ld.local.u32 	%r71, [%rd20];
	setp.lt.s32 	%p44, %r71, 1;
	@%p44 bra 	$L__BB0_87;
	mul.wide.u32 	%rd103, %r71, 4;
	add.s64 	%rd104, %rd3, %rd103;
	ld.local.u32 	%r167, [%rd104];
	add.s32 	%r168, %r167, 1;
	st.local.u32 	[%rd104], %r168;
$L__BB0_87:
	ld.local.u32 	%r72, [%rd20+4];
	setp.lt.s32 	%p45, %r72, 1;
	@%p45 bra 	$L__BB0_89;
	mul.wide.u32 	%rd105, %r72, 4;
	add.s64 	%rd106, %rd3, %rd105;
	ld.local.u32 	%r169, [%rd106];
	add.s32 	%r170, %r169, 1;
	st.local.u32 	[%rd106], %r170;
$L__BB0_89:
	ld.local.u32 	%r73, [%rd20+8];
	setp.lt.s32 	%p46, %r73, 1;
	@%p46 bra 	$L__BB0_91;
	mul.wide.u32 	%rd107, %r73, 4;
	add.s64 	%rd108, %rd3, %rd107;
	ld.local.u32 	%r171, [%rd108];
	add.s32 	%r172, %r171, 1;
	st.local.u32 	[%rd108], %r172;
$L__BB0_91:
	ld.local.u32 	%r74, [%rd20+12];
	setp.lt.s32 	%p47, %r74, 1;
	@%p47 bra 	$L__BB0_93;
	mul.wide.u32 	%rd109, %r74, 4;
	add.s64 	%rd110, %rd3, %rd109;
	ld.local.u32 	%r173, [%rd110];
	add.s32 	%r174, %r173, 1;
	st.local.u32 	[%rd110], %r174;
$L__BB0_93:
	add.s32 	%r1310, %r1310, 4;
$L__BB0_94:
	setp.eq.s32 	%p48, %r70, 0;
	@%p48 bra 	$L__BB0_99;
	mul.wide.u32 	%rd111, %r1310, 4;
	add.s64 	%rd192, %rd5, %rd111;
	neg.s32 	%r1313, %r70;
$L__BB0_96:
	.pragma "nounroll";
	ld.local.u32 	%r79, [%rd192];
	setp.lt.s32 	%p49, %r79, 1;
	@%p49 bra 	$L__BB0_98;
	mul.wide.u32 	%rd112, %r79, 4;
	add.s64 	%rd113, %rd3, %rd112;
	ld.local.u32 	%r175, [%rd113];
	add.s32 	%r176, %r175, 1;
	st.local.u32 	[%rd113], %r176;
$L__BB0_98:
	add.s64 	%rd192, %rd192, 4;
	add.s32 	%r1313, %r1313, 1;
	setp.eq.s32 	%p50, %r1313, 0;
	@%p50 bra 	$L__BB0_99;
	bra.uni 	$L__BB0_96;
$L__BB0_99:
	ld.local.u32 	%r177, [%rd3+4];
	setp.gt.s32 	%p51, %r177, 0;
	selp.u16 	%rs4, 1, 0, %p51;
	max.s32 	%r178, %r177, 0;
	ld.local.v2.u32 	{%r179, %r180}, [%rd3+8];
	setp.gt.s32 	%p52, %r179, %r178;
	selp.b16 	%rs5, 2, %rs4, %p52;
	max.s32 	%r181, %r179, %r178;
	setp.gt.s32 	%p53, %r180, %r181;
	selp.b16 	%rs6, 3, %rs5, %p53;
	max.s32 	%r182, %r180, %r181;
	ld.local.v4.u32 	{%r183, %r184, %r185, %r186}, [%rd3+16];
	setp.gt.s32 	%p54, %r183, %r182;
	selp.b16 	%rs7, 4, %rs6, %p54;
	max.s32 	%r187, %r183, %r182;
	setp.gt.s32 	%p55, %r184, %r187;
	selp.b16 	%rs8, 5, %rs7, %p55;
	max.s32 	%r188, %r184, %r187;
	setp.gt.s32 	%p56, %r185, %r188;
	selp.b16 	%rs9, 6, %rs8, %p56;
	max.s32 	%r189, %r185, %r188;
	setp.gt.s32 	%p57, %r186, %r189;
	selp.b16 	%rs10, 7, %rs9, %p57;
	max.s32 	%r190, %r186, %r189;
	ld.local.v4.u32 	{%r191, %r192, %r193, %r194}, [%rd3+32];
	setp.gt.s32 	%p58, %r191, %r190;
	selp.b16 	%rs11, 8, %rs10, %p58;
	max.s32 	%r195, %r191, %r190;
	setp.gt.s32 	%p59, %r192, %r195;
	selp.b16 	%rs12, 9, %rs11, %p59;
	max.s32 	%r196, %r192, %r195;
	setp.gt.s32 	%p60, %r193, %r196;
	selp.b16 	%rs13, 10, %rs12, %p60;
	max.s32 	%r197, %r193, %r196;
	setp.gt.s32 	%p61, %r194, %r197;
	selp.b16 	%rs14, 11, %rs13, %p61;
	max.s32 	%r198, %r194, %r197;
	ld.local.v4.u32 	{%r199, %r200, %r201, %r202}, [%rd3+48];
	setp.gt.s32 	%p62, %r199, %r198;
	selp.b16 	%rs15, 12, %rs14, %p62;
	max.s32 	%r203, %r199, %r198;
	setp.gt.s32 	%p63, %r200, %r203;
	selp.b16 	%rs16, 13, %rs15, %p63;
	max.s32 	%r204, %r200, %r203;
	setp.gt.s32 	%p64, %r201, %r204;
	selp.b16 	%rs17, 14, %rs16, %p64;
	max.s32 	%r205, %r201, %r204;
	setp.gt.s32 	%p65, %r202, %r205;
	selp.b16 	%rs18, 15, %rs17, %p65;
	max.s32 	%r206, %r202, %r205;
	ld.local.v4.u32 	{%r207, %r208, %r209, %r210}, [%rd3+64];
	setp.gt.s32 	%p66, %r207, %r206;
	selp.b16 	%rs19, 16, %rs18, %p66;
	max.s32 	%r211, %r207, %r206;
	setp.gt.s32 	%p67, %r208, %r211;
	selp.b16 	%rs20, 17, %rs19, %p67;
	max.s32 	%r212, %r208, %r211;
	setp.gt.s32 	%p68, %r209, %r212;
	selp.b16 	%rs21, 18, %rs20, %p68;
	max.s32 	%r213, %r209, %r212;
	setp.gt.s32 	%p69, %r210, %r213;
	selp.b16 	%rs22, 19, %rs21, %p69;
	max.s32 	%r214, %r210, %r213;
	ld.local.v4.u32 	{%r215, %r216, %r217, %r218}, [%rd3+80];
	setp.gt.s32 	%p70, %r215, %r214;
	selp.b16 	%rs23, 20, %rs22, %p70;
	max.s32 	%r219, %r215, %r214;
	setp.gt.s32 	%p71, %r216, %r219;
	selp.b16 	%rs24, 21, %rs23, %p71;
	max.s32 	%r220, %r216, %r219;
	setp.gt.s32 	%p72, %r217, %r220;
	selp.b16 	%rs25, 22, %rs24, %p72;
	max.s32 	%r221, %r217, %r220;
	setp.gt.s32 	%p73, %r218, %r221;
	selp.b16 	%rs26, 23, %rs25, %p73;
	max.s32 	%r222, %r218, %r221;
	ld.local.v4.u32 	{%r223, %r224, %r225, %r226}, [%rd3+96];
	setp.gt.s32 	%p74, %r223, %r222;
	selp.b16 	%rs27, 24, %rs26, %p74;
	max.s32 	%r227, %r223, %r222;
	setp.gt.s32 	%p75, %r224, %r227;
	selp.b16 	%rs28, 25, %rs27, %p75;
	max.s32 	%r228, %r224, %r227;
	setp.gt.s32 	%p76, %r225, %r228;
	selp.b16 	%rs29, 26, %rs28, %p76;
	max.s32 	%r229, %r225, %r228;
	setp.gt.s32 	%p77, %r226, %r229;
	selp.b16 	%rs30, 27, %rs29, %p77;
	max.s32 	%r230, %r226, %r229;
	ld.local.v4.u32 	{%r231, %r232, %r233, %r234}, [%rd3+112];
	setp.gt.s32 	%p78, %r231, %r230;
	selp.b16 	%rs31, 28, %rs30, %p78;
	max.s32 	%r235, %r231, %r230;
	setp.gt.s32 	%p79, %r232, %r235;
	selp.b16 	%rs32, 29, %rs31, %p79;
	max.s32 	%r236, %r232, %r235;
	setp.gt.s32 	%p80, %r233, %r236;
	selp.b16 	%rs33, 30, %rs32, %p80;
	max.s32 	%r237, %r233, %r236;
	setp.gt.s32 	%p81, %r234, %r237;
	selp.b16 	%rs34, 31, %rs33, %p81;
	max.s32 	%r238, %r234, %r237;
	ld.local.v4.u32 	{%r239, %r240, %r241, %r242}, [%rd3+128];
	setp.gt.s32 	%p82, %r239, %r238;
	selp.b16 	%rs35, 32, %rs34, %p82;
	max.s32 	%r243, %r239, %r238;
	setp.gt.s32 	%p83, %r240, %r243;
	selp.b16 	%rs36, 33, %rs35, %p83;
	max.s32 	%r244, %r240, %r243;
	setp.gt.s32 	%p84, %r241, %r244;
	selp.b16 	%rs37, 34, %rs36, %p84;
	max.s32 	%r245, %r241, %r244;
	setp.gt.s32 	%p85, %r242, %r245;
	selp.b16 	%rs38, 35, %rs37, %p85;
	max.s32 	%r246, %r242, %r245;
	ld.local.v4.u32 	{%r247, %r248, %r249, %r250}, [%rd3+144];
	setp.gt.s32 	%p86, %r247, %r246;
	selp.b16 	%rs39, 36, %rs38, %p86;
	max.s32 	%r251, %r247, %r246;
	setp.gt.s32 	%p87, %r248, %r251;
	selp.b16 	%rs40, 37, %rs39, %p87;
	max.s32 	%r252, %r248, %r251;
	setp.gt.s32 	%p88, %r249, %r252;
	selp.b16 	%rs41, 38, %rs40, %p88;
	max.s32 	%r253, %r249, %r252;
	setp.gt.s32 	%p89, %r250, %r253;
	selp.b16 	%rs42, 39, %rs41, %p89;
	max.s32 	%r254, %r250, %r253;
	ld.local.v4.u32 	{%r255, %r256, %r257, %r258}, [%rd3+160];
	setp.gt.s32 	%p90, %r255, %r254;
	selp.b16 	%rs43, 40, %rs42, %p90;
	max.s32 	%r259, %r255, %r254;
	setp.gt.s32 	%p91, %r256, %r259;
	selp.b16 	%rs44, 41, %rs43, %p91;
	max.s32 	%r260, %r256, %r259;
	setp.gt.s32 	%p92, %r257, %r260;
	selp.b16 	%rs45, 42, %rs44, %p92;
	max.s32 	%r261, %r257, %r260;
	setp.gt.s32 	%p93, %r258, %r261;
	selp.b16 	%rs46, 43, %rs45, %p93;
	max.s32 	%r262, %r258, %r261;
	ld.local.v4.u32 	{%r263, %r264, %r265, %r266}, [%rd3+176];
	setp.gt.s32 	%p94, %r263, %r262;
	selp.b16 	%rs47, 44, %rs46, %p94;
	max.s32 	%r267, %r263, %r262;
	setp.gt.s32 	%p95, %r264, %r267;
	selp.b16 	%rs48, 45, %rs47, %p95;
	max.s32 	%r268, %r264, %r267;
	setp.gt.s32 	%p96, %r265, %r268;
	selp.b16 	%rs49, 46, %rs48, %p96;
	max.s32 	%r269, %r265, %r268;
	setp.gt.s32 	%p97, %r266, %r269;
	selp.b16 	%rs50, 47, %rs49, %p97;
	max.s32 	%r270, %r266, %r269;
	ld.local.v4.u32 	{%r271, %r272, %r273, %r274}, [%rd3+192];
	setp.gt.s32 	%p98, %r271, %r270;
	selp.b16 	%rs51, 48, %rs50, %p98;
	max.s32 	%r275, %r271, %r270;
	setp.gt.s32 	%p99, %r272, %r275;
	selp.b16 	%rs52, 49, %rs51, %p99;
	max.s32 	%r276, %r272, %r275;
	setp.gt.s32 	%p100, %r273, %r276;
	selp.b16 	%rs53, 50, %rs52, %p100;
	max.s32 	%r277, %r273, %r276;
	setp.gt.s32 	%p101, %r274, %r277;
	selp.b16 	%rs54, 51, %rs53, %p101;
	max.s32 	%r278, %r274, %r277;
	ld.local.v4.u32 	{%r279, %r280, %r281, %r282}, [%rd3+208];
	setp.gt.s32 	%p102, %r279, %r278;
	selp.b16 	%rs55, 52, %rs54, %p102;
	max.s32 	%r283, %r279, %r278;
	setp.gt.s32 	%p103, %r280, %r283;
	selp.b16 	%rs56, 53, %rs55, %p103;
	max.s32 	%r284, %r280, %r283;
	setp.gt.s32 	%p104, %r281, %r284;
	selp.b16 	%rs57, 54, %rs56, %p104;
	max.s32 	%r285, %r281, %r284;
	setp.gt.s32 	%p105, %r282, %r285;
	selp.b16 	%rs58, 55, %rs57, %p105;
	max.s32 	%r286, %r282, %r285;
	ld.local.v4.u32 	{%r287, %r288, %r289, %r290}, [%rd3+224];
	setp.gt.s32 	%p106, %r287, %r286;
	selp.b16 	%rs59, 56, %rs58, %p106;
	max.s32 	%r291, %r287, %r286;
	setp.gt.s32 	%p107, %r288, %r291;
	selp.b16 	%rs60, 57, %rs59, %p107;
	max.s32 	%r292, %r288, %r291;
	setp.gt.s32 	%p108, %r289, %r292;
	selp.b16 	%rs61, 58, %rs60, %p108;
	max.s32 	%r293, %r289, %r292;
	setp.gt.s32 	%p109, %r290, %r293;
	selp.b16 	%rs62, 59, %rs61, %p109;
	max.s32 	%r294, %r290, %r293;
	ld.local.v4.u32 	{%r295, %r296, %r297, %r298}, [%rd3+240];
	setp.gt.s32 	%p110, %r295, %r294;
	selp.b16 	%rs63, 60, %rs62, %p110;
	max.s32 	%r299, %r295, %r294;
	setp.gt.s32 	%p111, %r296, %r299;
	selp.b16 	%rs64, 61, %rs63, %p111;
	max.s32 	%r300, %r296, %r299;
	setp.gt.s32 	%p112, %r297, %r300;
	selp.b16 	%rs65, 62, %rs64, %p112;
	max.s32 	%r301, %r297, %r300;
	setp.gt.s32 	%p113, %r298, %r301;
	selp.b16 	%rs66, 63, %rs65, %p113;
	max.s32 	%r302, %r298, %r301;
	ld.local.v4.u32 	{%r303, %r304, %r305, %r306}, [%rd3+256];
	setp.gt.s32 	%p114, %r303, %r302;
	selp.b16 	%rs67, 64, %rs66, %p114;
	max.s32 	%r307, %r303, %r302;
	setp.gt.s32 	%p115, %r304, %r307;
	selp.b16 	%rs68, 65, %rs67, %p115;
	max.s32 	%r308, %r304, %r307;
	setp.gt.s32 	%p116, %r305, %r308;
	selp.b16 	%rs69, 66, %rs68, %p116;
	max.s32 	%r309, %r305, %r308;
	setp.gt.s32 	%p117, %r306, %r309;
	selp.b16 	%rs70, 67, %rs69, %p117;
	max.s32 	%r310, %r306, %r309;
	ld.local.v4.u32 	{%r311, %r312, %r313, %r314}, [%rd3+272];
	setp.gt.s32 	%p118, %r311, %r310;
	selp.b16 	%rs71, 68, %rs70, %p118;
	max.s32 	%r315, %r311, %r310;
	setp.gt.s32 	%p119, %r312, %r315;
	selp.b16 	%rs72, 69, %rs71, %p119;
	max.s32 	%r316, %r312, %r315;
	setp.gt.s32 	%p120, %r313, %r316;
	selp.b16 	%rs73, 70, %rs72, %p120;
	max.s32 	%r317, %r313, %r316;
	setp.gt.s32 	%p121, %r314, %r317;
	selp.b16 	%rs74, 71, %rs73, %p121;
	max.s32 	%r318, %r314, %r317;
	ld.local.v4.u32 	{%r319, %r320, %r321, %r322}, [%rd3+288];
	setp.gt.s32 	%p122, %r319, %r318;
	selp.b16 	%rs75, 72, %rs74, %p122;
	max.s32 	%r323, %r319, %r318;
	setp.gt.s32 	%p123, %r320, %r323;
	selp.b16 	%rs76, 73, %rs75, %p123;
	max.s32 	%r324, %r320, %r323;
	setp.gt.s32 	%p124, %r321, %r324;
	selp.b16 	%rs77, 74, %rs76, %p124;
	max.s32 	%r325, %r321, %r324;
	setp.gt.s32 	%p125, %r322, %r325;
	selp.b16 	%rs78, 75, %rs77, %p125;
	max.s32 	%r326, %r322, %r325;
	ld.local.v4.u32 	{%r327, %r328, %r329, %r330}, [%rd3+304];
	setp.gt.s32 	%p126, %r327, %r326;
	selp.b16 	%rs79, 76, %rs78, %p126;
	max.s32 	%r331, %r327, %r326;
	setp.gt.s32 	%p127, %r328, %r331;
	selp.b16 	%rs80, 77, %rs79, %p127;
	max.s32 	%r332, %r328, %r331;
	setp.gt.s32 	%p128, %r329, %r332;
	selp.b16 	%rs81, 78, %rs80, %p128;
	max.s32 	%r333, %r329, %r332;
	setp.gt.s32 	%p129, %r330, %r333;
	selp.b16 	%rs82, 79, %rs81, %p129;
	max.s32 	%r334, %r330, %r333;
	ld.local.v4.u32 	{%r335, %r336, %r337, %r338}, [%rd3+320];
	setp.gt.s32 	%p130, %r335, %r334;
	selp.b16 	%rs83, 80, %rs82, %p130;
	max.s32 	%r339, %r335, %r334;
	setp.gt.s32 	%p131, %r336, %r339;
	selp.b16 	%rs84, 81, %rs83, %p131;
	max.s32 	%r340, %r336, %r339;
	setp.gt.s32 	%p132, %r337, %r340;
	selp.b16 	%rs85, 82, %rs84, %p132;
	max.s32 	%r341, %r337, %r340;
	setp.gt.s32 	%p133, %r338, %r341;
	selp.b16 	%rs86, 83, %rs85, %p133;
	max.s32 	%r342, %r338, %r341;
	ld.local.v4.u32 	{%r343, %r344, %r345, %r346}, [%rd3+336];
	setp.gt.s32 	%p134, %r343, %r342;
	selp.b16 	%rs87, 84, %rs86, %p134;
	max.s32 	%r347, %r343, %r342;
	setp.gt.s32 	%p135, %r344, %r347;
	selp.b16 	%rs88, 85, %rs87, %p135;
	max.s32 	%r348, %r344, %r347;
	setp.gt.s32 	%p136, %r345, %r348;
	selp.b16 	%rs89, 86, %rs88, %p136;
	max.s32 	%r349, %r345, %r348;
	setp.gt.s32 	%p137, %r346, %r349;
	selp.b16 	%rs90, 87, %rs89, %p137;
	max.s32 	%r350, %r346, %r349;
	ld.local.v4.u32 	{%r351, %r352, %r353, %r354}, [%rd3+352];
	setp.gt.s32 	%p138, %r351, %r350;
	selp.b16 	%rs91, 88, %rs90, %p138;
	max.s32 	%r355, %r351, %r350;
	setp.gt.s32 	%p139, %r352, %r355;
	selp.b16 	%rs92, 89, %rs91, %p139;
	max.s32 	%r356, %r352, %r355;
	setp.gt.s32 	%p140, %r353, %r356;
	selp.b16 	%rs93, 90, %rs92, %p140;
	max.s32 	%r357, %r353, %r356;
	setp.gt.s32 	%p141, %r354, %r357;
	selp.b16 	%rs94, 91, %rs93, %p141;
	max.s32 	%r358, %r354, %r357;
	ld.local.v4.u32 	{%r359, %r360, %r361, %r362}, [%rd3+368];
	setp.gt.s32 	%p142, %r359, %r358;
	selp.b16 	%rs95, 92, %rs94, %p142;
	max.s32 	%r363, %r359, %r358;
	setp.gt.s32 	%p143, %r360, %r363;
	selp.b16 	%rs96, 93, %rs95, %p143;
	max.s32 	%r364, %r360, %r363;
	setp.gt.s32 	%p144, %r361, %r364;
	selp.b16 	%rs97, 94, %rs96, %p144;
	max.s32 	%r365, %r361, %r364;
	setp.gt.s32 	%p145, %r362, %r365;
	selp.b16 	%rs98, 95, %rs97, %p145;
	max.s32 	%r366, %r362, %r365;
	ld.local.v4.u32 	{%r367, %r368, %r369, %r370}, [%rd3+384];
	setp.gt.s32 	%p146, %r367, %r366;
	selp.b16 	%rs99, 96, %rs98, %p146;
	max.s32 	%r371, %r367, %r366;
	setp.gt.s32 	%p147, %r368, %r371;
	selp.b16 	%rs100, 97, %rs99, %p147;
	max.s32 	%r372, %r368, %r371;
	setp.gt.s32 	%p148, %r369, %r372;
	selp.b16 	%rs101, 98, %rs100, %p148;
	max.s32 	%r373, %r369, %r372;
	setp.gt.s32 	%p149, %r370, %r373;
	selp.b16 	%rs102, 99, %rs101, %p149;
	max.s32 	%r374, %r370, %r373;
	ld.local.v4.u32 	{%r375, %r376, %r377, %r378}, [%rd3+400];
	setp.gt.s32 	%p150, %r375, %r374;
	selp.b16 	%rs103, 100, %rs102, %p150;
	max.s32 	%r379, %r375, %r374;
	setp.gt.s32 	%p151, %r376, %r379;
	selp.b16 	%rs104, 101, %rs103, %p151;
	max.s32 	%r380, %r376, %r379;
	setp.gt.s32 	%p152, %r377, %r380;
	selp.b16 	%rs105, 102, %rs104, %p152;
	max.s32 	%r381, %r377, %r380;
	setp.gt.s32 	%p153, %r378, %r381;
	selp.b16 	%rs106, 103, %rs105, %p153;
	max.s32 	%r382, %r378, %r381;
	ld.local.v4.u32 	{%r383, %r384, %r385, %r386}, [%rd3+416];
	setp.gt.s32 	%p154, %r383, %r382;
	selp.b16 	%rs107, 104, %rs106, %p154;
	max.s32 	%r387, %r383, %r382;
	setp.gt.s32 	%p155, %r384, %r387;
	selp.b16 	%rs108, 105, %rs107, %p155;
	max.s32 	%r388, %r384, %r387;
	setp.gt.s32 	%p156, %r385, %r388;
	selp.b16 	%rs109, 106, %rs108, %p156;
	max.s32 	%r389, %r385, %r388;
	setp.gt.s32 	%p157, %r386, %r389;
	selp.b16 	%rs110, 107, %rs109, %p157;
	max.s32 	%r390, %r386, %r389;
	ld.local.v4.u32 	{%r391, %r392, %r393, %r394}, [%rd3+432];
	setp.gt.s32 	%p158, %r391, %r390;
	selp.b16 	%rs111, 108, %rs110, %p158;
	max.s32 	%r395, %r391, %r390;
	setp.gt.s32 	%p159, %r392, %r395;
	selp.b16 	%rs112, 109, %rs111, %p159;
	max.s32 	%r396, %r392, %r395;
	setp.gt.s32 	%p160, %r393, %r396;
	selp.b16 	%rs113, 110, %rs112, %p160;
	max.s32 	%r397, %r393, %r396;
	setp.gt.s32 	%p161, %r394, %r397;
	selp.b16 	%rs114, 111, %rs113, %p161;
	max.s32 	%r398, %r394, %r397;
	ld.local.v4.u32 	{%r399, %r400, %r401, %r402}, [%rd3+448];
	setp.gt.s32 	%p162, %r399, %r398;
	selp.b16 	%rs115, 112, %rs114, %p162;
	max.s32 	%r403, %r399, %r398;
	setp.gt.s32 	%p163, %r400, %r403;
	selp.b16 	%rs116, 113, %rs115, %p163;
	max.s32 	%r404, %r400, %r403;
	setp.gt.s32 	%p164, %r401, %r404;
	selp.b16 	%rs117, 114, %rs116, %p164;
	max.s32 	%r405, %r401, %r404;
	setp.gt.s32 	%p165, %r402, %r405;
	selp.b16 	%rs118, 115, %rs117, %p165;
	max.s32 	%r406, %r402, %r405;
	ld.local.v4.u32 	{%r407, %r408, %r409, %r410}, [%rd3+464];
	setp.gt.s32 	%p166, %r407, %r406;
	selp.b16 	%rs119, 116, %rs118, %p166;
	max.s32 	%r411, %r407, %r406;
	setp.gt.s32 	%p167, %r408, %r411;
	selp.b16 	%rs120, 117, %rs119, %p167;
	max.s32 	%r412, %r408, %r411;
	setp.gt.s32 	%p168, %r409, %r412;
	selp.b16 	%rs121, 118, %rs120, %p168;
	max.s32 	%r413, %r409, %r412;
	setp.gt.s32 	%p169, %r410, %r413;
	selp.b16 	%rs122, 119, %rs121, %p169;
	max.s32 	%r414, %r410, %r413;
	ld.local.v4.u32 	{%r415, %r416, %r417, %r418}, [%rd3+480];
	setp.gt.s32 	%p170, %r415, %r414;
	selp.b16 	%rs123, 120, %rs122, %p170;
	max.s32 	%r419, %r415, %r414;
	setp.gt.s32 	%p171, %r416, %r419;
	selp.b16 	%rs124, 121, %rs123, %p171;
	max.s32 	%r420, %r416, %r419;
	setp.gt.s32 	%p172, %r417, %r420;
	selp.b16 	%rs125, 122, %rs124, %p172;
	max.s32 	%r421, %r417, %r420;
	setp.gt.s32 	%p173, %r418, %r421;
	selp.b16 	%rs126, 123, %rs125, %p173;
	max.s32 	%r422, %r418, %r421;
	ld.local.v4.u32 	{%r423, %r424, %r425, %r426}, [%rd3+496];
	setp.gt.s32 	%p174, %r423, %r422;
	selp.b16 	%rs127, 124, %rs126, %p174;
	max.s32 	%r427, %r423, %r422;
	setp.gt.s32 	%p175, %r424, %r427;
	selp.b16 	%rs128, 125, %rs127, %p175;
	max.s32 	%r428, %r424, %r427;
	setp.gt.s32 	%p176, %r425, %r428;
	selp.b16 	%rs129, 126, %rs128, %p176;
	max.s32 	%r429, %r425, %r428;
	setp.gt.s32 	%p177, %r426, %r429;
	selp.b16 	%rs130, 127, %rs129, %p177;
	max.s32 	%r430, %r426, %r429;
	ld.local.v4.u32 	{%r431, %r432, %r433, %r434}, [%rd3+512];
	setp.gt.s32 	%p178, %r431, %r430;
	selp.b16 	%rs131, -128, %rs130, %p178;
	max.s32 	%r435, %r431, %r430;
	setp.gt.s32 	%p179, %r432, %r435;
	selp.b16 	%rs132, -127, %rs131, %p179;
	max.s32 	%r436, %r432, %r435;
	setp.gt.s32 	%p180, %r433, %r436;
	selp.b16 	%rs133, -126, %rs132, %p180;
	max.s32 	%r437, %r433, %r436;
	setp.gt.s32 	%p181, %r434, %r437;
	selp.b16 	%rs134, -125, %rs133, %p181;
	max.s32 	%r438, %r434, %r437;
	ld.local.v4.u32 	{%r439, %r440, %r441, %r442}, [%rd3+528];
	setp.gt.s32 	%p182, %r439, %r438;
	selp.b16 	%rs135, -124, %rs134, %p182;
	max.s32 	%r443, %r439, %r438;
	setp.gt.s32 	%p183, %r440, %r443;
	selp.b16 	%rs136, -123, %rs135, %p183;
	max.s32 	%r444, %r440, %r443;
	setp.gt.s32 	%p184, %r441, %r444;
	selp.b16 	%rs137, -122, %rs136, %p184;
	max.s32 	%r445, %r441, %r444;
	setp.gt.s32 	%p185, %r442, %r445;
	selp.b16 	%rs138, -121, %rs137, %p185;
	max.s32 	%r446, %r442, %r445;
	ld.local.v4.u32 	{%r447, %r448, %r449, %r450}, [%rd3+544];
	setp.gt.s32 	%p186, %r447, %r446;
	selp.b16 	%rs139, -120, %rs138, %p186;
	max.s32 	%r451, %r447, %r446;
	setp.gt.s32 	%p187, %r448, %r451;
	selp.b16 	%rs140, -119, %rs139, %p187;
	max.s32 	%r452, %r448, %r451;
	setp.gt.s32 	%p188, %r449, %r452;
	selp.b16 	%rs141, -118, %rs140, %p188;
	max.s32 	%r453, %r449, %r452;
	setp.gt.s32 	%p189, %r450, %r453;
	selp.b16 	%rs142, -117, %rs141, %p189;
	max.s32 	%r454, %r450, %r453;
	ld.local.v4.u32 	{%r455, %r456, %r457, %r458}, [%rd3+560];
	setp.gt.s32 	%p190, %r455, %r454;
	selp.b16 	%rs143, -116, %rs142, %p190;
	max.s32 	%r459, %r455, %r454;
	setp.gt.s32 	%p191, %r456, %r459;
	selp.b16 	%rs144, -115, %rs143, %p191;
	max.s32 	%r460, %r456, %r459;
	setp.gt.s32 	%p192, %r457, %r460;
	selp.b16 	%rs145, -114, %rs144, %p192;
	max.s32 	%r461, %r457, %r460;
	setp.gt.s32 	%p193, %r458, %r461;
	selp.b16 	%rs146, -113, %rs145, %p193;
	max.s32 	%r462, %r458, %r461;
	ld.local.v4.u32 	{%r463, %r464, %r465, %r466}, [%rd3+576];
	setp.gt.s32 	%p194, %r463, %r462;
	selp.b16 	%rs147, -112, %rs146, %p194;
	max.s32 	%r467, %r463, %r462;
	setp.gt.s32 	%p195, %r464, %r467;
	selp.b16 	%rs148, -111, %rs147, %p195;
	max.s32 	%r468, %r464, %r467;
	setp.gt.s32 	%p196, %r465, %r468;
	selp.b16 	%rs149, -110, %rs148, %p196;
	max.s32 	%r469, %r465, %r468;
	setp.gt.s32 	%p197, %r466, %r469;
	selp.b16 	%rs150, -109, %rs149, %p197;
	max.s32 	%r470, %r466, %r469;
	ld.local.v4.u32 	{%r471, %r472, %r473, %r474}, [%rd3+592];
	setp.gt.s32 	%p198, %r471, %r470;
	selp.b16 	%rs151, -108, %rs150, %p198;
	max.s32 	%r475, %r471, %r470;
	setp.gt.s32 	%p199, %r472, %r475;
	selp.b16 	%rs152, -107, %rs151, %p199;
	max.s32 	%r476, %r472, %r475;
	setp.gt.s32 	%p200, %r473, %r476;
	selp.b16 	%rs153, -106, %rs152, %p200;
	max.s32 	%r477, %r473, %r476;
	setp.gt.s32 	%p201, %r474, %r477;
	selp.b16 	%rs154, -105, %rs153, %p201;
	max.s32 	%r478, %r474, %r477;
	ld.local.v4.u32 	{%r479, %r480, %r481, %r482}, [%rd3+608];
	setp.gt.s32 	%p202, %r479, %r478;
	selp.b16 	%rs155, -104, %rs154, %p202;
	max.s32 	%r483, %r479, %r478;
	setp.gt.s32 	%p203, %r480, %r483;
	selp.b16 	%rs156, -103, %rs155, %p203;
	max.s32 	%r484, %r480, %r483;
	setp.gt.s32 	%p204, %r481, %r484;
	selp.b16 	%rs157, -102, %rs156, %p204;
	max.s32 	%r485, %r481, %r484;
	setp.gt.s32 	%p205, %r482, %r485;
	selp.b16 	%rs158, -101, %rs157, %p205;
	max.s32 	%r486, %r482, %r485;
	ld.local.v4.u32 	{%r487, %r488, %r489, %r490}, [%rd3+624];
	setp.gt.s32 	%p206, %r487, %r486;
	selp.b16 	%rs159, -100, %rs158, %p206;
	max.s32 	%r491, %r487, %r486;
	setp.gt.s32 	%p207, %r488, %r491;
	selp.b16 	%rs160, -99, %rs159, %p207;
	max.s32 	%r492, %r488, %r491;
	setp.gt.s32 	%p208, %r489, %r492;
	selp.b16 	%rs161, -98, %rs160, %p208;
	max.s32 	%r493, %r489, %r492;
	setp.gt.s32 	%p209, %r490, %r493;
	selp.b16 	%rs162, -97, %rs161, %p209;
	max.s32 	%r494, %r490, %r493;
	ld.local.v4.u32 	{%r495, %r496, %r497, %r498}, [%rd3+640];
	setp.gt.s32 	%p210, %r495, %r494;
	selp.b16 	%rs163, -96, %rs162, %p210;
	max.s32 	%r499, %r495, %r494;
	setp.gt.s32 	%p211, %r496, %r499;
	selp.b16 	%rs164, -95, %rs163, %p211;
	max.s32 	%r500, %r496, %r499;
	setp.gt.s32 	%p212, %r497, %r500;
	selp.b16 	%rs165, -94, %rs164, %p212;
	max.s32 	%r501, %r497, %r500;
	setp.gt.s32 	%p213, %r498, %r501;
	selp.b16 	%rs166, -93, %rs165, %p213;
	max.s32 	%r502, %r498, %r501;
	ld.local.v4.u32 	{%r503, %r504, %r505, %r506}, [%rd3+656];
	setp.gt.s32 	%p214, %r503, %r502;
	selp.b16 	%rs167, -92, %rs166, %p214;
	max.s32 	%r507, %r503, %r502;
	setp.gt.s32 	%p215, %r504, %r507;
	selp.b16 	%rs168, -91, %rs167, %p215;
	max.s32 	%r508, %r504, %r507;
	setp.gt.s32 	%p216, %r505, %r508;
	selp.b16 	%rs169, -90, %rs168, %p216;
	max.s32 	%r509, %r505, %r508;
	setp.gt.s32 	%p217, %r506, %r509;
	selp.b16 	%rs170, -89, %rs169, %p217;
	max.s32 	%r510, %r506, %r509;
	ld.local.v4.u32 	{%r511, %r512, %r513, %r514}, [%rd3+672];
	setp.gt.s32 	%p218, %r511, %r510;
	selp.b16 	%rs171, -88, %rs170, %p218;
	max.s32 	%r515, %r511, %r510;
	setp.gt.s32 	%p219, %r512, %r515;
	selp.b16 	%rs172, -87, %rs171, %p219;
	max.s32 	%r516, %r512, %r515;
	setp.gt.s32 	%p220, %r513, %r516;
	selp.b16 	%rs173, -86, %rs172, %p220;
	max.s32 	%r517, %r513, %r516;
	setp.gt.s32 	%p221, %r514, %r517;
	selp.b16 	%rs174, -85, %rs173, %p221;
	max.s32 	%r518, %r514, %r517;
	ld.local.v4.u32 	{%r519, %r520, %r521, %r522}, [%rd3+688];
	setp.gt.s32 	%p222, %r519, %r518;
	selp.b16 	%rs175, -84, %rs174, %p222;
	max.s32 	%r523, %r519, %r518;
	setp.gt.s32 	%p223, %r520, %r523;
	selp.b16 	%rs176, -83, %rs175, %p223;
	max.s32 	%r524, %r520, %r523;
	setp.gt.s32 	%p224, %r521, %r524;
	selp.b16 	%rs177, -82, %rs176, %p224;
	max.s32 	%r525, %r521, %r524;
	setp.gt.s32 	%p225, %r522, %r525;
	selp.b16 	%rs178, -81, %rs177, %p225;
	max.s32 	%r526, %r522, %r525;
	ld.local.v4.u32 	{%r527, %r528, %r529, %r530}, [%rd3+704];
	setp.gt.s32 	%p226, %r527, %r526;
	selp.b16 	%rs179, -80, %rs178, %p226;
	max.s32 	%r531, %r527, %r526;
	setp.gt.s32 	%p227, %r528, %r531;
	selp.b16 	%rs180, -79, %rs179, %p227;
	max.s32 	%r532, %r528, %r531;
	setp.gt.s32 	%p228, %r529, %r532;
	selp.b16 	%rs181, -78, %rs180, %p228;
	max.s32 	%r533, %r529, %r532;
	setp.gt.s32 	%p229, %r530, %r533;
	selp.b16 	%rs182, -77, %rs181, %p229;
	max.s32 	%r534, %r530, %r533;
	ld.local.v4.u32 	{%r535, %r536, %r537, %r538}, [%rd3+720];
	setp.gt.s32 	%p230, %r535, %r534;
	selp.b16 	%rs183, -76, %rs182, %p230;
	max.s32 	%r539, %r535, %r534;
	setp.gt.s32 	%p231, %r536, %r539;
	selp.b16 	%rs184, -75, %rs183, %p231;
	max.s32 	%r540, %r536, %r539;
	setp.gt.s32 	%p232, %r537, %r540;
	selp.b16 	%rs185, -74, %rs184, %p232;
	max.s32 	%r541, %r537, %r540;
	setp.gt.s32 	%p233, %r538, %r541;
	selp.b16 	%rs186, -73, %rs185, %p233;
	max.s32 	%r542, %r538, %r541;
	ld.local.v4.u32 	{%r543, %r544, %r545, %r546}, [%rd3+736];
	setp.gt.s32 	%p234, %r543, %r542;
	selp.b16 	%rs187, -72, %rs186, %p234;
	max.s32 	%r547, %r543, %r542;
	setp.gt.s32 	%p235, %r544, %r547;
	selp.b16 	%rs188, -71, %rs187, %p235;
	max.s32 	%r548, %r544, %r547;
	setp.gt.s32 	%p236, %r545, %r548;
	selp.b16 	%rs189, -70, %rs188, %p236;
	max.s32 	%r549, %r545, %r548;
	setp.gt.s32 	%p237, %r546, %r549;
	selp.b16 	%rs190, -69, %rs189, %p237;
	max.s32 	%r550, %r546, %r549;
	ld.local.v4.u32 	{%r551, %r552, %r553, %r554}, [%rd3+752];
	setp.gt.s32 	%p238, %r551, %r550;
	selp.b16 	%rs191, -68, %rs190, %p238;
	max.s32 	%r555, %r551, %r550;
	setp.gt.s32 	%p239, %r552, %r555;
	selp.b16 	%rs192, -67, %rs191, %p239;
	max.s32 	%r556, %r552, %r555;
	setp.gt.s32 	%p240, %r553, %r556;
	selp.b16 	%rs193, -66, %rs192, %p240;
	max.s32 	%r557, %r553, %r556;
	setp.gt.s32 	%p241, %r554, %r557;
	selp.b16 	%rs194, -65, %rs193, %p241;
	max.s32 	%r558, %r554, %r557;
	ld.local.v4.u32 	{%r559, %r560, %r561, %r562}, [%rd3+768];
	setp.gt.s32 	%p242, %r559, %r558;
	selp.b16 	%rs195, -64, %rs194, %p242;
	max.s32 	%r563, %r559, %r558;
	setp.gt.s32 	%p243, %r560, %r563;
	selp.b16 	%rs196, -63, %rs195, %p243;
	max.s32 	%r564, %r560, %r563;
	setp.gt.s32 	%p244, %r561, %r564;
	selp.b16 	%rs197, -62, %rs196, %p244;
	max.s32 	%r565, %r561, %r564;
	setp.gt.s32 	%p245, %r562, %r565;
	selp.b16 	%rs198, -61, %rs197, %p245;
	max.s32 	%r566, %r562, %r565;
	ld.local.v4.u32 	{%r567, %r568, %r569, %r570}, [%rd3+784];
	setp.gt.s32 	%p246, %r567, %r566;
	selp.b16 	%rs199, -60, %rs198, %p246;
	max.s32 	%r571, %r567, %r566;
	setp.gt.s32 	%p247, %r568, %r571;
	selp.b16 	%rs200, -59, %rs199, %p247;
	max.s32 	%r572, %r568, %r571;
	setp.gt.s32 	%p248, %r569, %r572;
	selp.b16 	%rs201, -58, %rs200, %p248;
	max.s32 	%r573, %r569, %r572;
	setp.gt.s32 	%p249, %r570, %r573;
	selp.b16 	%rs202, -57, %rs201, %p249;
	max.s32 	%r574, %r570, %r573;
	ld.local.v4.u32 	{%r575, %r576, %r577, %r578}, [%rd3+800];
	setp.gt.s32 	%p250, %r575, %r574;
	selp.b16 	%rs203, -56, %rs202, %p250;
	max.s32 	%r579, %r575, %r574;
	setp.gt.s32 	%p251, %r576, %r579;
	selp.b16 	%rs204, -55, %rs203, %p251;
	max.s32 	%r580, %r576, %r579;
	setp.gt.s32 	%p252, %r577, %r580;
	selp.b16 	%rs205, -54, %rs204, %p252;
	max.s32 	%r581, %r577, %r580;
	setp.gt.s32 	%p253, %r578, %r581;
	selp.b16 	%rs206, -53, %rs205, %p253;
	max.s32 	%r582, %r578, %r581;
	ld.local.v4.u32 	{%r583, %r584, %r585, %r586}, [%rd3+816];
	setp.gt.s32 	%p254, %r583, %r582;
	selp.b16 	%rs207, -52, %rs206, %p254;
	max.s32 	%r587, %r583, %r582;
	setp.gt.s32 	%p255, %r584, %r587;
	selp.b16 	%rs208, -51, %rs207, %p255;
	max.s32 	%r588, %r584, %r587;
	setp.gt.s32 	%p256, %r585, %r588;
	selp.b16 	%rs209, -50, %rs208, %p256;
	max.s32 	%r589, %r585, %r588;
	setp.gt.s32 	%p257, %r586, %r589;
	selp.b16 	%rs210, -49, %rs209, %p257;
	max.s32 	%r590, %r586, %r589;
	ld.local.v4.u32 	{%r591, %r592, %r593, %r594}, [%rd3+832];
	setp.gt.s32 	%p258, %r591, %r590;
	selp.b16 	%rs211, -48, %rs210, %p258;
	max.s32 	%r595, %r591, %r590;
	setp.gt.s32 	%p259, %r592, %r595;
	selp.b16 	%rs212, -47, %rs211, %p259;
	max.s32 	%r596, %r592, %r595;
	setp.gt.s32 	%p260, %r593, %r596;
	selp.b16 	%rs213, -46, %rs212, %p260;
	max.s32 	%r597, %r593, %r596;
	setp.gt.s32 	%p261, %r594, %r597;
	selp.b16 	%rs214, -45, %rs213, %p261;
	max.s32 	%r598, %r594, %r597;
	ld.local.v4.u32 	{%r599, %r600, %r601, %r602}, [%rd3+848];
	setp.gt.s32 	%p262, %r599, %r598;
	selp.b16 	%rs215, -44, %rs214, %p262;
	max.s32 	%r603, %r599, %r598;
	setp.gt.s32 	%p263, %r600, %r603;
	selp.b16 	%rs216, -43, %rs215, %p263;
	max.s32 	%r604, %r600, %r603;
	setp.gt.s32 	%p264, %r601, %r604;
	selp.b16 	%rs217, -42, %rs216, %p264;
	max.s32 	%r605, %r601, %r604;
	setp.gt.s32 	%p265, %r602, %r605;
	selp.b16 	%rs218, -41, %rs217, %p265;
	max.s32 	%r606, %r602, %r605;
	ld.local.v4.u32 	{%r607, %r608, %r609, %r610}, [%rd3+864];
	setp.gt.s32 	%p266, %r607, %r606;
	selp.b16 	%rs219, -40, %rs218, %p266;
	max.s32 	%r611, %r607, %r606;
	setp.gt.s32 	%p267, %r608, %r611;
	selp.b16 	%rs220, -39, %rs219, %p267;
	max.s32 	%r612, %r608, %r611;
	setp.gt.s32 	%p268, %r609, %r612;
	selp.b16 	%rs221, -38, %rs220, %p268;
	max.s32 	%r613, %r609, %r612;
	setp.gt.s32 	%p269, %r610, %r613;
	selp.b16 	%rs222, -37, %rs221, %p269;
	max.s32 	%r614, %r610, %r613;
	ld.local.v4.u32 	{%r615, %r616, %r617, %r618}, [%rd3+880];
	setp.gt.s32 	%p270, %r615, %r614;
	selp.b16 	%rs223, -36, %rs222, %p270;
	max.s32 	%r619, %r615, %r614;
	setp.gt.s32 	%p271, %r616, %r619;
	selp.b16 	%rs224, -35, %rs223, %p271;
	max.s32 	%r620, %r616, %r619;
	setp.gt.s32 	%p272, %r617, %r620;
	selp.b16 	%rs225, -34, %rs224, %p272;
	max.s32 	%r621, %r617, %r620;
	setp.gt.s32 	%p273, %r618, %r621;
	selp.b16 	%rs226, -33, %rs225, %p273;
	max.s32 	%r622, %r618, %r621;
	ld.local.v4.u32 	{%r623, %r624, %r625, %r626}, [%rd3+896];
	setp.gt.s32 	%p274, %r623, %r622;
	selp.b16 	%rs227, -32, %rs226, %p274;
	max.s32 	%r627, %r623, %r622;
	setp.gt.s32 	%p275, %r624, %r627;
	selp.b16 	%rs228, -31, %rs227, %p275;
	max.s32 	%r628, %r624, %r627;
	setp.gt.s32 	%p276, %r625, %r628;
	selp.b16 	%rs229, -30, %rs228, %p276;
	max.s32 	%r629, %r625, %r628;
	setp.gt.s32 	%p277, %r626, %r629;
	selp.b16 	%rs230, -29, %rs229, %p277;
	max.s32 	%r630, %r626, %r629;
	ld.local.v4.u32 	{%r631, %r632, %r633, %r634}, [%rd3+912];
	setp.gt.s32 	%p278, %r631, %r630;
	selp.b16 	%rs231, -28, %rs230, %p278;
	max.s32 	%r635, %r631, %r630;
	setp.gt.s32 	%p279, %r632, %r635;
	selp.b16 	%rs232, -27, %rs231, %p279;
	max.s32 	%r636, %r632, %r635;
	setp.gt.s32 	%p280, %r633, %r636;
	selp.b16 	%rs233, -26, %rs232, %p280;
	max.s32 	%r637, %r633, %r636;
	setp.gt.s32 	%p281, %r634, %r637;
	selp.b16 	%rs234, -25, %rs233, %p281;
	max.s32 	%r638, %r634, %r637;
	ld.local.v4.u32 	{%r639, %r640, %r641, %r642}, [%rd3+928];
	setp.gt.s32 	%p282, %r639, %r638;
	selp.b16 	%rs235, -24, %rs234, %p282;
	max.s32 	%r643, %r639, %r638;
	setp.gt.s32 	%p283, %r640, %r643;
	selp.b16 	%rs236, -23, %rs235, %p283;
	max.s32 	%r644, %r640, %r643;
	setp.gt.s32 	%p284, %r641, %r644;
	selp.b16 	%rs237, -22, %rs236, %p284;
	max.s32 	%r645, %r641, %r644;
	setp.gt.s32 	%p285, %r642, %r645;
	selp.b16 	%rs238, -21, %rs237, %p285;
	max.s32 	%r646, %r642, %r645;
	ld.local.v4.u32 	{%r647, %r648, %r649, %r650}, [%rd3+944];
	setp.gt.s32 	%p286, %r647, %r646;
	selp.b16 	%rs239, -20, %rs238, %p286;
	max.s32 	%r651, %r647, %r646;
	setp.gt.s32 	%p287, %r648, %r651;
	selp.b16 	%rs240, -19, %rs239, %p287;
	max.s32 	%r652, %r648, %r651;
	setp.gt.s32 	%p288, %r649, %r652;
	selp.b16 	%rs241, -18, %rs240, %p288;
	max.s32 	%r653, %r649, %r652;
	setp.gt.s32 	%p289, %r650, %r653;
	selp.b16 	%rs242, -17, %rs241, %p289;
	max.s32 	%r654, %r650, %r653;
	ld.local.v4.u32 	{%r655, %r656, %r657, %r658}, [%rd3+960];
	setp.gt.s32 	%p290, %r655, %r654;
	selp.b16 	%rs243, -16, %rs242, %p290;
	max.s32 	%r659, %r655, %r654;
	setp.gt.s32 	%p291, %r656, %r659;
	selp.b16 	%rs244, -15, %rs243, %p291;
	max.s32 	%r660, %r656, %r659;
	setp.gt.s32 	%p292, %r657, %r660;
	selp.b16 	%rs245, -14, %rs244, %p292;
	max.s32 	%r661, %r657, %r660;
	setp.gt.s32 	%p293, %r658, %r661;
	selp.b16 	%rs246, -13, %rs245, %p293;
	max.s32 	%r662, %r658, %r661;
	ld.local.v4.u32 	{%r663, %r664, %r665, %r666}, [%rd3+976];
	setp.gt.s32 	%p294, %r663, %r662;
	selp.b16 	%rs247, -12, %rs246, %p294;
	max.s32 	%r667, %r663, %r662;
	setp.gt.s32 	%p295, %r664, %r667;
	selp.b16 	%rs248, -11, %rs247, %p295;
	max.s32 	%r668, %r664, %r667;
	setp.gt.s32 	%p296, %r665, %r668;
	selp.b16 	%rs249, -10, %rs248, %p296;
	max.s32 	%r669, %r665, %r668;
	setp.gt.s32 	%p297, %r666, %r669;
	selp.b16 	%rs250, -9, %rs249, %p297;
	max.s32 	%r670, %r666, %r669;
	ld.local.v4.u32 	{%r671, %r672, %r673, %r674}, [%rd3+992];
	setp.gt.s32 	%p298, %r671, %r670;
	selp.b16 	%rs251, -8, %rs250, %p298;
	max.s32 	%r675, %r671, %r670;
	setp.gt.s32 	%p299, %r672, %r675;
	selp.b16 	%rs252, -7, %rs251, %p299;
	max.s32 	%r676, %r672, %r675;
	setp.gt.s32 	%p300, %r673, %r676;
	selp.b16 	%rs253, -6, %rs252, %p300;
	max.s32 	%r677, %r673, %r676;
	setp.gt.s32 	%p301, %r674, %r677;
	selp.b16 	%rs254, -5, %rs253, %p301;
	max.s32 	%r678, %r674, %r677;
	ld.local.v4.u32 	{%r679, %r680, %r681, %r682}, [%rd3+1008];
	setp.gt.s32 	%p302, %r679, %r678;
	selp.b16 	%rs255, -4, %rs254, %p302;
	max.s32 	%r683, %r679, %r678;
	setp.gt.s32 	%p303, %r680, %r683;
	selp.b16 	%rs256, -3, %rs255, %p303;
	max.s32 	%r684, %r680, %r683;
	setp.gt.s32 	%p304, %r681, %r684;
	selp.b16 	%rs257, -2, %rs256, %p304;
	max.s32 	%r685, %r681, %r684;
	setp.gt.s32 	%p305, %r682, %r685;
	selp.b16 	%rs258, -1, %rs257, %p305;
	cvt.s64.s32 	%rd114, %r1;
	add.s64 	%rd115, %rd2, %rd114;
	st.global.u8 	[%rd115], %rs258;
$L__BB0_100:
	ld.param.u64 	%rd189, [_Z17Downsample_KernelPiS_PhPfS1_S0_S0_S1_S1_S_S0__param_10];
	ld.param.u64 	%rd188, [_Z17Downsample_KernelPiS_PhPfS1_S0_S0_S1_S1_S_S0__param_7];
	setp.le.s32 	%p570, %r1299, %r8;
	selp.u16 	%rs514, 1, 0, %p570;
	cvt.s64.s32 	%rd181, %r1;
	cvta.to.global.u64 	%rd182, %rd189;
	add.s64 	%rd183, %rd182, %rd181;
	st.global.u8 	[%rd183], %rs514;
	cvt.rn.f32.s32 	%f72, %r7;
	div.rn.f32 	%f73, %f99, %f72;
	cvta.to.global.u64 	%rd184, %rd188;
	mul.wide.s32 	%rd185, %r1, 4;
	add.s64 	%rd186, %rd184, %rd185;
	st.global.f32 	[%rd186], %f73;
	mul.lo.s32 	%r1286, %r1, 12;
	mul.wide.s32 	%rd187, %r1286, 4;
	add.s64 	%rd26, %rd1, %rd187;
	ld.global.f32 	%f8, [%rd26];
	cvt.rn.f32.s32 	%f74, %r9;
	setp.ltu.f32 	%p571, %f8, %f74;
	@%p571 bra 	$L__BB0_102;
	ld.global.f32 	%f75, [%rd26+4];
	div.rn.f32 	%f76, %f75, %f8;
	st.global.f32 	[%rd26+4], %f76;
	ld.global.f32 	%f77, [%rd26+8];
	div.rn.f32 	%f78, %f77, %f8;
	st.global.f32 	[%rd26+8], %f78;
	ld.global.f32 	%f79, [%rd26+12];
	div.rn.f32 	%f80, %f79, %f8;
	st.global.f32 	[%rd26+12], %f80;
	ld.global.f32 	%f81, [%rd26+16];
	div.rn.f32 	%f82, %f81, %f8;
	st.global.f32 	[%rd26+16], %f82;
	ld.global.f32 	%f83, [%rd26+20];
	div.rn.f32 	%f84, %f83, %f8;
	st.global.f32 	[%rd26+20], %f84;
	ld.global.f32 	%f85, [%rd26+24];
	div.rn.f32 	%f86, %f85, %f8;
	st.global.f32 	[%rd26+24], %f86;
	ld.global.f32 	%f87, [%rd26+28];
	div.rn.f32 	%f88, %f87, %f8;
	st.global.f32 	[%rd26+28], %f88;
	ld.global.f32 	%f89, [%rd26+32];
	div.rn.f32 	%f90, %f89, %f8;
	st.global.f32 	[%rd26+32], %f90;
	ld.global.f32 	%f91, [%rd26+36];
	div.rn.f32 	%f92, %f91, %f8;
	st.global.f32 	[%rd26+36], %f92;
	ld.global.f32 	%f93, [%rd26+40];
	div.rn.f32 	%f94, %f93, %f8;
	st.global.f32 	[%rd26+40], %f94;
	ld.global.f32 	%f95, [%rd26+44];
	div.rn.f32 	%f96, %f95, %f8;
	st.global.f32 	[%rd26+44], %f96;
	mov.b32 	%r1287, 0;
	st.global.u32 	[%rd26], %r1287;
	bra.uni 	$L__BB0_103;
$L__BB0_102:
	mov.b32 	%r1288, 0;
	st.global.u32 	[%rd26+4], %r1288;
	st.global.u32 	[%rd26+8], %r1288;
	st.global.u32 	[%rd26+12], %r1288;
	st.global.u32 	[%rd26+16], %r1288;
	st.global.u32 	[%rd26+20], %r1288;
	st.global.u32 	[%rd26+24], %r1288;
	st.global.u32 	[%rd26+28], %r1288;
	st.global.u32 	[%rd26+32], %r1288;
	st.global.u32 	[%rd26+36], %r1288;
	st.global.u32 	[%rd26+40], %r1288;
	st.global.u32 	[%rd26+44], %r1288;
	mov.b32 	%r1289, 1065353216;
	st.global.u32 	[%rd26], %r1289;
$L__BB0_103:
	ret;

}
	// .globl	_Z16getNormalsKernelPfPiS_S_PhS1_S1_S1_S_
.visible .entry _Z16getNormalsKernelPfPiS_S_PhS1_S1_S1_S_(
	.param .u64 .ptr .align 1 _Z16getNormalsKernelPfPiS_S_PhS1_S1_S1_S__param_0,
	.param .u64 .ptr .align 1 _Z16getNormalsKernelPfPiS_S_PhS1_S1_S1_S__param_1,
	.param .u64 .ptr .align 1 _Z16getNormalsKernelPfPiS_S_PhS1_S1_S1_S__param_2,
	.param .u64 .ptr .align 1 _Z16getNormalsKernelPfPiS_S_PhS1_S1_S1_S__param_3,
	.param .u64 .ptr .align 1 _Z16getNormalsKernelPfPiS_S_PhS1_S1_S1_S__param_4,
	.param .u64 .ptr .align 1 _Z16getNormalsKernelPfPiS_S_PhS1_S1_S1_S__param_5,
	.param .u64 .ptr .align 1 _Z16getNormalsKernelPfPiS_S_PhS1_S1_S1_S__param_6,
	.param .u64 .ptr .align 1 _Z16getNormalsKernelPfPiS_S_PhS1_S1_S1_S__param_7,
	.param .u64 .ptr .align 1 _Z16getNormalsKernelPfPiS_S_PhS1_S1_S1_S__param_8
)
{
	.local .align 16 .b8 	__local_depot1[5024];
	.reg .b64 	%SP;
	.reg .b64 	%SPL;
	.reg .pred 	%p<692>;
	.reg .b16 	%rs<517>;
	.reg .b32 	%r<1390>;
	.reg .b32 	%f<398>;
	.reg .b64 	%rd<105>;
	.reg .b64 	%fd<214>;

	mov.u64 	%SPL, __local_depot1;
	ld.param.u64 	%rd18, [_Z16getNormalsKernelPfPiS_S_PhS1_S1_S1_S__param_0];
	ld.param.u64 	%rd20, [_Z16getNormalsKernelPfPiS_S_PhS1_S1_S1_S__param_2];
	ld.param.u64 	%rd26, [_Z16getNormalsKernelPfPiS_S_PhS1_S1_S1_S__param_8];
	cvta.to.global.u64 	%rd1, %rd20;
	cvta.to.global.u64 	%rd2, %rd18;
	cvta.to.global.u64 	%rd3, %rd26;
	add.u64 	%rd4, %SPL, 0;
	add.u64 	%rd5, %SPL, 0;
	add.u64 	%rd6, %SPL, 1024;
	ld.global.f32 	%f44, [%rd3+36];
	cvt.rzi.s32.f32 	%r1, %f44;
	ld.global.f32 	%f45, [%rd3+40];
	cvt.rzi.s32.f32 	%r69, %f45;
	ld.global.f32 	%f1, [%rd3+44];
	mov.u32 	%r3, %ctaid.x;
	mov.u32 	%r70, %tid.x;
	setp.ge.s32 	%p1, %r3, %r1;
	setp.ge.s32 	%p2, %r70, %r69;
	or.pred  	%p3, %p1, %p2;
	@%p3 bra 	$L__BB1_127;
	ld.param.u64 	%rd99, [_Z16getNormalsKernelPfPiS_S_PhS1_S1_S1_S__param_4];
	ld.param.u64 	%rd97, [_Z16getNormalsKernelPfPiS_S_PhS1_S1_S1_S__param_3];
	ld.param.u64 	%rd95, [_Z16getNormalsKernelPfPiS_S_PhS1_S1_S1_S__param_1];
	cvta.to.global.u64 	%rd7, %rd95;
	mad.lo.s32 	%r5, %r1, %r70, %r3;
	cvta.to.global.u64 	%rd30, %rd97;
	mul.wide.u32 	%rd31, %r5, 4;
	add.s64 	%rd32, %rd30, %rd31;
	ld.global.f32 	%f2, [%rd32];
	cvt.rn.f32.u32 	%f3, %r3;
	ld.global.f32 	%f46, [%rd3+8];
	sub.f32 	%f47, %f3, %f46;
	mul.f32 	%f48, %f2, %f47;
	ld.global.f32 	%f49, [%rd3];
	div.rn.f32 	%f50, %f48, %f49;
	cvt.rn.f32.u32 	%f4, %r70;
	ld.global.f32 	%f51, [%rd3+20];
	sub.f32 	%f52, %f4, %f51;
	mul.f32 	%f53, %f2, %f52;
	ld.global.f32 	%f54, [%rd3+16];
	div.rn.f32 	%f55, %f53, %f54;
	ld.global.f32 	%f56, [%rd2];
	ld.global.f32 	%f57, [%rd2+4];
	mul.f32 	%f58, %f57, %f55;
	fma.rn.f32 	%f59, %f50, %f56, %f58;
	ld.global.f32 	%f60, [%rd2+8];
	fma.rn.f32 	%f61, %f2, %f60, %f59;
	ld.global.f32 	%f62, [%rd2+16];
	ld.global.f32 	%f63, [%rd2+20];
	mul.f32 	%f64, %f55, %f63;
	fma.rn.f32 	%f65, %f50, %f62, %f64;
	ld.global.f32 	%f66, [%rd2+24];
	fma.rn.f32 	%f67, %f2, %f66, %f65;
	ld.global.f32 	%f68, [%rd2+32];
	ld.global.f32 	%f69, [%rd2+36];
	mul.f32 	%f70, %f55, %f69;
	fma.rn.f32 	%f71, %f50, %f68, %f70;
	ld.global.f32 	%f72, [%rd2+40];
	fma.rn.f32 	%f73, %f2, %f72, %f71;
	ld.global.f32 	%f74, [%rd2+12];
	add.f32 	%f5, %f61, %f74;
	ld.global.f32 	%f75, [%rd2+28];
	add.f32 	%f6, %f67, %f75;
	ld.global.f32 	%f76, [%rd2+44];
	add.f32 	%f7, %f73, %f76;
	ld.global.f32 	%f77, [%rd1];
	sub.f32 	%f78, %f5, %f77;
	div.rn.f32 	%f79, %f78, %f1;
	cvt.rmi.f32.f32 	%f80, %f79;
	cvt.rzi.s32.f32 	%r72, %f80;
	ld.global.f32 	%f81, [%rd1+4];
	sub.f32 	%f82, %f6, %f81;
	div.rn.f32 	%f83, %f82, %f1;
	cvt.rmi.f32.f32 	%f84, %f83;
	cvt.rzi.s32.f32 	%r73, %f84;
	ld.global.f32 	%f85, [%rd1+8];
	sub.f32 	%f86, %f7, %f85;
	div.rn.f32 	%f87, %f86, %f1;
	cvt.rmi.f32.f32 	%f88, %f87;
	cvt.rzi.s32.f32 	%r74, %f88;
	mov.b32 	%r1384, 0;
	st.local.v4.u32 	[%rd6], {%r1384, %r1384, %r1384, %r1384};
	add.s64 	%rd103, %rd6, 16;
	st.local.v4.u32 	[%rd6+16], {%r1384, %r1384, %r1384, %r1384};
	st.local.v4.u32 	[%rd6+32], {%r1384, %r1384, %r1384, %r1384};
	st.local.v4.u32 	[%rd6+48], {%r1384, %r1384, %r1384, %r1384};
	st.local.v4.u32 	[%rd6+64], {%r1384, %r1384, %r1384, %r1384};
	st.local.v4.u32 	[%rd6+80], {%r1384, %r1384, %r1384, %r1384};
	st.local.v4.u32 	[%rd6+96], {%r1384, %r1384, %r1384, %r1384};
	st.local.v4.u32 	[%rd6+112], {%r1384, %r1384, %r1384, %r1384};
	st.local.v4.u32 	[%rd6+128], {%r1384, %r1384, %r1384, %r1384};
	st.local.v4.u32 	[%rd6+144], {%r1384, %r1384, %r1384, %r1384};
	st.local.v4.u32 	[%rd6+160], {%r1384, %r1384, %r1384, %r1384};
	st.local.v4.u32 	[%rd6+176], {%r1384, %r1384, %r1384, %r1384};
	st.local.v4.u32 	[%rd6+192], {%r1384, %r1384, %r1384, %r1384};
	st.local.v4.u32 	[%rd6+208], {%r1384, %r1384, %r1384, %r1384};
	st.local.v4.u32 	[%rd6+224], {%r1384, %r1384, %r1384, %r1384};
	st.local.v4.u32 	[%rd6+240], {%r1384, %r1384, %r1384, %r1384};
	st.local.v4.u32 	[%rd6+256], {%r1384, %r1384, %r1384, %r1384};
	st.local.v4.u32 	[%rd6+272], {%r1384, %r1384, %r1384, %r1384};
	st.local.v4.u32 	[%rd6+288], {%r1384, %r1384, %r1384, %r1384};
	st.local.v4.u32 	[%rd6+304], {%r1384, %r1384, %r1384, %r1384};
	st.local.v4.u32 	[%rd6+320], {%r1384, %r1384, %r1384, %r1384};
	st.local.v4.u32 	[%rd6+336], {%r1384, %r1384, %r1384, %r1384};
	st.local.v4.u32 	[%rd6+352], {%r1384, %r1384, %r1384, %r1384};
	st.local.v4.u32 	[%rd6+368], {%r1384, %r1384, %r1384, %r1384};
	st.local.v4.u32 	[%rd6+384], {%r1384, %r1384, %r1384, %r1384};
	st.local.v4.u32 	[%rd6+400], {%r1384, %r1384, %r1384, %r1384};
	st.local.v4.u32 	[%rd6+416], {%r1384, %r1384, %r1384, %r1384};
	st.local.v4.u32 	[%rd6+432], {%r1384, %r1384, %r1384, %r1384};
	st.local.v4.u32 	[%rd6+448], {%r1384, %r1384, %r1384, %r1384};
	st.local.v4.u32 	[%rd6+464], {%r1384, %r1384, %r1384, %r1384};
	st.local.v4.u32 	[%rd6+480], {%r1384, %r1384, %r1384, %r1384};
	st.local.v4.u32 	[%rd6+496], {%r1384, %r1384, %r1384, %r1384};
	st.local.v4.u32 	[%rd6+512], {%r1384, %r1384, %r1384, %r1384};
	st.local.v4.u32 	[%rd6+528], {%r1384, %r1384, %r1384, %r1384};
	st.local.v4.u32 	[%rd6+544], {%r1384, %r1384, %r1384, %r1384};
	st.local.v4.u32 	[%rd6+560], {%r1384, %r1384, %r1384, %r1384};
	st.local.v4.u32 	[%rd6+576], {%r1384, %r1384, %r1384, %r1384};
	st.local.v4.u32 	[%rd6+592], {%r1384, %r1384, %r1384, %r1384};
	st.local.v4.u32 	[%rd6+608], {%r1384, %r1384, %r1384, %r1384};
	st.local.v4.u32 	[%rd6+624], {%r1384, %r1384, %r1384, %r1384};
	st.local.v4.u32 	[%rd6+640], {%r1384, %r1384, %r1384, %r1384};
	st.local.v4.u32 	[%rd6+656], {%r1384, %r1384, %r1384, %r1384};
	st.local.v4.u32 	[%rd6+672], {%r1384, %r1384, %r1384, %r1384};
	st.local.v4.u32 	[%rd6+688], {%r1384, %r1384, %r1384, %r1384};
	st.local.v4.u32 	[%rd6+704], {%r1384, %r1384, %r1384, %r1384};
	st.local.v4.u32 	[%rd6+720], {%r1384, %r1384, %r1384, %r1384};
	st.local.v4.u32 	[%rd6+736], {%r1384, %r1384, %r1384, %r1384};
	st.local.v4.u32 	[%rd6+752], {%r1384, %r1384, %r1384, %r1384};
	st.local.v4.u32 	[%rd6+768], {%r1384, %r1384, %r1384, %r1384};
	st.local.v4.u32 	[%rd6+784], {%r1384, %r1384, %r1384, %r1384};
	st.local.v4.u32 	[%rd6+800], {%r1384, %r1384, %r1384, %r1384};
	st.local.v4.u32 	[%rd6+816], {%r1384, %r1384, %r1384, %r1384};
	st.local.v4.u32 	[%rd6+832], {%r1384, %r1384, %r1384, %r1384};
	st.local.v4.u32 	[%rd6+848], {%r1384, %r1384, %r1384, %r1384};
	st.local.v4.u32 	[%rd6+864], {%r1384, %r1384, %r1384, %r1384};
	st.local.v4.u32 	[%rd6+880], {%r1384, %r1384, %r1384, %r1384};
	st.local.v4.u32 	[%rd6+896], {%r1384, %r1384, %r1384, %r1384};
	st.local.v4.u32 	[%rd6+912], {%r1384, %r1384, %r1384, %r1384};
	st.local.v4.u32 	[%rd6+928], {%r1384, %r1384, %r1384, %r1384};
	st.local.v4.u32 	[%rd6+944], {%r1384, %r1384, %r1384, %r1384};
	st.local.v4.u32 	[%rd6+960], {%r1384, %r1384, %r1384, %r1384};
	st.local.v4.u32 	[%rd6+976], {%r1384, %r1384, %r1384, %r1384};
	st.local.v4.u32 	[%rd6+992], {%r1384, %r1384, %r1384, %r1384};
	st.local.v4.u32 	[%rd6+1008], {%r1384, %r1384, %r1384, %r1384};
	st.local.v4.u32 	[%rd6+1024], {%r1384, %r1384, %r1384, %r1384};
	st.local.v4.u32 	[%rd6+1040], {%r1384, %r1384, %r1384, %r1384};
	st.local.v4.u32 	[%rd6+1056], {%r1384, %r1384, %r1384, %r1384};
	st.local.v4.u32 	[%rd6+1072], {%r1384, %r1384, %r1384, %r1384};
	st.local.v4.u32 	[%rd6+1088], {%r1384, %r1384, %r1384, %r1384};
	st.local.v4.u32 	[%rd6+1104], {%r1384, %r1384, %r1384, %r1384};
	st.local.v4.u32 	[%rd6+1120], {%r1384, %r1384, %r1384, %r1384};
	st.local.v4.u32 	[%rd6+1136], {%r1384, %r1384, %r1384, %r1384};
	st.local.v4.u32 	[%rd6+1152], {%r1384, %r1384, %r1384, %r1384};
	st.local.v4.u32 	[%rd6+1168], {%r1384, %r1384, %r1384, %r1384};
	st.local.v4.u32 	[%rd6+1184], {%r1384, %r1384, %r1384, %r1384};
	st.local.v4.u32 	[%rd6+1200], {%r1384, %r1384, %r1384, %r1384};
	st.local.v4.u32 	[%rd6+1216], {%r1384, %r1384, %r1384, %r1384};
	st.local.v4.u32 	[%rd6+1232], {%r1384, %r1384, %r1384, %r1384};
	st.local.v4.u32 	[%rd6+1248], {%r1384, %r1384, %r1384, %r1384};
	st.local.v4.u32 	[%rd6+1264], {%r1384, %r1384, %r1384, %r1384};
	st.local.v4.u32 	[%rd6+1280], {%r1384, %r1384, %r1384, %r1384};
	st.local.v4.u32 	[%rd6+1296], {%r1384, %r1384, %r1384, %r1384};
	st.local.v4.u32 	[%rd6+1312], {%r1384, %r1384, %r1384, %r1384};
	st.local.v4.u32 	[%rd6+1328], {%r1384, %r1384, %r1384, %r1384};
	st.local.v4.u32 	[%rd6+1344], {%r1384, %r1384, %r1384, %r1384};
	st.local.v4.u32 	[%rd6+1360], {%r1384, %r1384, %r1384, %r1384};
	st.local.v4.u32 	[%rd6+1376], {%r1384, %r1384, %r1384, %r1384};
	st.local.v4.u32 	[%rd6+1392], {%r1384, %r1384, %r1384, %r1384};
	st.local.v4.u32 	[%rd6+1408], {%r1384, %r1384, %r1384, %r1384};
	st.local.v4.u32 	[%rd6+1424], {%r1384, %r1384, %r1384, %r1384};
	st.local.v4.u32 	[%rd6+1440], {%r1384, %r1384, %r1384, %r1384};
	st.local.v4.u32 	[%rd6+1456], {%r1384, %r1384, %r1384, %r1384};
	st.local.v4.u32 	[%rd6+1472], {%r1384, %r1384, %r1384, %r1384};
	st.local.v4.u32 	[%rd6+1488], {%r1384, %r1384, %r1384, %r1384};
	st.local.v4.u32 	[%rd6+1504], {%r1384, %r1384, %r1384, %r1384};
	st.local.v4.u32 	[%rd6+1520], {%r1384, %r1384, %r1384, %r1384};
	st.local.v4.u32 	[%rd6+1536], {%r1384, %r1384, %r1384, %r1384};
	st.local.v4.u32 	[%rd6+1552], {%r1384, %r1384, %r1384, %r1384};
	st.local.v4.u32 	[%rd6+1568], {%r1384, %r1384, %r1384, %r1384};
	st.local.v4.u32 	[%rd6+1584], {%r1384, %r1384, %r1384, %r1384};
	st.local.v4.u32 	[%rd6+1600], {%r1384, %r1384, %r1384, %r1384};
	st.local.v4.u32 	[%rd6+1616], {%r1384, %r1384, %r1384, %r1384};
	st.local.v4.u32 	[%rd6+1632], {%r1384, %r1384, %r1384, %r1384};
	st.local.v4.u32 	[%rd6+1648], {%r1384, %r1384, %r1384, %r1384};
	st.local.v4.u32 	[%rd6+1664], {%r1384, %r1384, %r1384, %r1384};
	st.local.v4.u32 	[%rd6+1680], {%r1384, %r1384, %r1384, %r1384};
	st.local.v4.u32 	[%rd6+1696], {%r1384, %r1384, %r1384, %r1384};
	st.local.v4.u32 	[%rd6+1712], {%r1384, %r1384, %r1384, %r1384};
	st.local.v4.u32 	[%rd6+1728], {%r1384, %r1384, %r1384, %r1384};
	st.local.v4.u32 	[%rd6+1744], {%r1384, %r1384, %r1384, %r1384};
	st.local.v4.u32 	[%rd6+1760], {%r1384, %r1384, %r1384, %r1384};
	st.local.v4.u32 	[%rd6+1776], {%r1384, %r1384, %r1384, %r1384};
	st.local.v4.u32 	[%rd6+1792], {%r1384, %r1384, %r1384, %r1384};
	st.local.v4.u32 	[%rd6+1808], {%r1384, %r1384, %r1384, %r1384};
	st.local.v4.u32 	[%rd6+1824], {%r1384, %r1384, %r1384, %r1384};
	st.local.v4.u32 	[%rd6+1840], {%r1384, %r1384, %r1384, %r1384};
	st.local.v4.u32 	[%rd6+1856], {%r1384, %r1384, %r1384, %r1384};
	st.local.v4.u32 	[%rd6+1872], {%r1384, %r1384, %r1384, %r1384};
	st.local.v4.u32 	[%rd6+1888], {%r1384, %r1384, %r1384, %r1384};
	st.local.v4.u32 	[%rd6+1904], {%r1384, %r1384, %r1384, %r1384};
	st.local.v4.u32 	[%rd6+1920], {%r1384, %r1384, %r1384, %r1384};
	st.local.v4.u32 	[%rd6+1936], {%r1384, %r1384, %r1384, %r1384};
	st.local.v4.u32 	[%rd6+1952], {%r1384, %r1384, %r1384, %r1384};
	st.local.v4.u32 	[%rd6+1968], {%r1384, %r1384, %r1384, %r1384};
	st.local.v4.u32 	[%rd6+1984], {%r1384, %r1384, %r1384, %r1384};
	st.local.v4.u32 	[%rd6+2000], {%r1384, %r1384, %r1384, %r1384};
	st.local.v4.u32 	[%rd6+2016], {%r1384, %r1384, %r1384, %r1384};
	st.local.v4.u32 	[%rd6+2032], {%r1384, %r1384, %r1384, %r1384};
	st.local.v4.u32 	[%rd6+2048], {%r1384, %r1384, %r1384, %r1384};
	st.local.v4.u32 	[%rd6+2064], {%r1384, %r1384, %r1384, %r1384};
	st.local.v4.u32 	[%rd6+2080], {%r1384, %r1384, %r1384, %r1384};
	st.local.v4.u32 	[%rd6+2096], {%r1384, %r1384, %r1384, %r1384};
	st.local.v4.u32 	[%rd6+2112], {%r1384, %r1384, %r1384, %r1384};
	st.local.v4.u32 	[%rd6+2128], {%r1384, %r1384, %r1384, %r1384};
	st.local.v4.u32 	[%rd6+2144], {%r1384, %r1384, %r1384, %r1384};
	st.local.v4.u32 	[%rd6+2160], {%r1384, %r1384, %r1384, %r1384};
	st.local.v4.u32 	[%rd6+2176], {%r1384, %r1384, %r1384, %r1384};
	st.local.v4.u32 	[%rd6+2192], {%r1384, %r1384, %r1384, %r1384};
	st.local.v4.u32 	[%rd6+2208], {%r1384, %r1384, %r1384, %r1384};
	st.local.v4.u32 	[%rd6+2224], {%r1384, %r1384, %r1384, %r1384};
	st.local.v4.u32 	[%rd6+2240], {%r1384, %r1384, %r1384, %r1384};
	st.local.v4.u32 	[%rd6+2256], {%r1384, %r1384, %r1384, %r1384};
	st.local.v4.u32 	[%rd6+2272], {%r1384, %r1384, %r1384, %r1384};
	st.local.v4.u32 	[%rd6+2288], {%r1384, %r1384, %r1384, %r1384};
	st.local.v4.u32 	[%rd6+2304], {%r1384, %r1384, %r1384, %r1384};
	st.local.v4.u32 	[%rd6+2320], {%r1384, %r1384, %r1384, %r1384};
	st.local.v4.u32 	[%rd6+2336], {%r1384, %r1384, %r1384, %r1384};
	st.local.v4.u32 	[%rd6+2352], {%r1384, %r1384, %r1384, %r1384};
	st.local.v4.u32 	[%rd6+2368], {%r1384, %r1384, %r1384, %r1384};
	st.local.v4.u32 	[%rd6+2384], {%r1384, %r1384, %r1384, %r1384};
	st.local.v4.u32 	[%rd6+2400], {%r1384, %r1384, %r1384, %r1384};
	st.local.v4.u32 	[%rd6+2416], {%r1384, %r1384, %r1384, %r1384};
	st.local.v4.u32 	[%rd6+2432], {%r1384, %r1384, %r1384, %r1384};
	st.local.v4.u32 	[%rd6+2448], {%r1384, %r1384, %r1384, %r1384};
	st.local.v4.u32 	[%rd6+2464], {%r1384, %r1384, %r1384, %r1384};
	st.local.v4.u32 	[%rd6+2480], {%r1384, %r1384, %r1384, %r1384};
	st.local.v4.u32 	[%rd6+2496], {%r1384, %r1384, %r1384, %r1384};
	st.local.v4.u32 	[%rd6+2512], {%r1384, %r1384, %r1384, %r1384};
	st.local.v4.u32 	[%rd6+2528], {%r1384, %r1384, %r1384, %r1384};
	st.local.v4.u32 	[%rd6+2544], {%r1384, %r1384, %r1384, %r1384};
	st.local.v4.u32 	[%rd6+2560], {%r1384, %r1384, %r1384, %r1384};
	st.local.v4.u32 	[%rd6+2576], {%r1384, %r1384, %r1384, %r1384};
	st.local.v4.u32 	[%rd6+2592], {%r1384, %r1384, %r1384, %r1384};
	st.local.v4.u32 	[%rd6+2608], {%r1384, %r1384, %r1384, %r1384};
	st.local.v4.u32 	[%rd6+2624], {%r1384, %r1384, %r1384, %r1384};
	st.local.v4.u32 	[%rd6+2640], {%r1384, %r1384, %r1384, %r1384};
	st.local.v4.u32 	[%rd6+2656], {%r1384, %r1384, %r1384, %r1384};
	st.local.v4.u32 	[%rd6+2672], {%r1384, %r1384, %r1384, %r1384};
	st.local.v4.u32 	[%rd6+2688], {%r1384, %r1384, %r1384, %r1384};
	st.local.v4.u32 	[%rd6+2704], {%r1384, %r1384, %r1384, %r1384};
	st.local.v4.u32 	[%rd6+2720], {%r1384, %r1384, %r1384, %r1384};
	st.local.v4.u32 	[%rd6+2736], {%r1384, %r1384, %r1384, %r1384};
	st.local.v4.u32 	[%rd6+2752], {%r1384, %r1384, %r1384, %r1384};
	st.local.v4.u32 	[%rd6+2768], {%r1384, %r1384, %r1384, %r1384};
	st.local.v4.u32 	[%rd6+2784], {%r1384, %r1384, %r1384, %r1384};
	st.local.v4.u32 	[%rd6+2800], {%r1384, %r1384, %r1384, %r1384};
	st.local.v4.u32 	[%rd6+2816], {%r1384, %r1384, %r1384, %r1384};
	st.local.v4.u32 	[%rd6+2832], {%r1384, %r1384, %r1384, %r1384};
	st.local.v4.u32 	[%rd6+2848], {%r1384, %r1384, %r1384, %r1384};
	st.local.v4.u32 	[%rd6+2864], {%r1384, %r1384, %r1384, %r1384};
	st.local.v4.u32 	[%rd6+2880], {%r1384, %r1384, %r1384, %r1384};
	st.local.v4.u32 	[%rd6+2896], {%r1384, %r1384, %r1384, %r1384};
	st.local.v4.u32 	[%rd6+2912], {%r1384, %r1384, %r1384, %r1384};
	st.local.v4.u32 	[%rd6+2928], {%r1384, %r1384, %r1384, %r1384};
	st.local.v4.u32 	[%rd6+2944], {%r1384, %r1384, %r1384, %r1384};
	st.local.v4.u32 	[%rd6+2960], {%r1384, %r1384, %r1384, %r1384};
	st.local.v4.u32 	[%rd6+2976], {%r1384, %r1384, %r1384, %r1384};
	st.local.v4.u32 	[%rd6+2992], {%r1384, %r1384, %r1384, %r1384};
	st.local.v4.u32 	[%rd6+3008], {%r1384, %r1384, %r1384, %r1384};
	st.local.v4.u32 	[%rd6+3024], {%r1384, %r1384, %r1384, %r1384};
	st.local.v4.u32 	[%rd6+3040], {%r1384, %r1384, %r1384, %r1384};
	st.local.v4.u32 	[%rd6+3056], {%r1384, %r1384, %r1384, %r1384};
	st.local.v4.u32 	[%rd6+3072], {%r1384, %r1384, %r1384, %r1384};
	st.local.v4.u32 	[%rd6+3088], {%r1384, %r1384, %r1384, %r1384};
	st.local.v4.u32 	[%rd6+3104], {%r1384, %r1384, %r1384, %r1384};
	st.local.v4.u32 	[%rd6+3120], {%r1384, %r1384, %r1384, %r1384};
	st.local.v4.u32 	[%rd6+3136], {%r1384, %r1384, %r1384, %r1384};
	st.local.v4.u32 	[%rd6+3152], {%r1384, %r1384, %r1384, %r1384};
	st.local.v4.u32 	[%rd6+3168], {%r1384, %r1384, %r1384, %r1384};
	st.local.v4.u32 	[%rd6+3184], {%r1384, %r1384, %r1384, %r1384};
	st.local.v4.u32 	[%rd6+3200], {%r1384, %r1384, %r1384, %r1384};
	st.local.v4.u32 	[%rd6+3216], {%r1384, %r1384, %r1384, %r1384};
	st.local.v4.u32 	[%rd6+3232], {%r1384, %r1384, %r1384, %r1384};
	st.local.v4.u32 	[%rd6+3248], {%r1384, %r1384, %r1384, %r1384};
	st.local.v4.u32 	[%rd6+3264], {%r1384, %r1384, %r1384, %r1384};
	st.local.v4.u32 	[%rd6+3280], {%r1384, %r1384, %r1384, %r1384};
	st.local.v4.u32 	[%rd6+3296], {%r1384, %r1384, %r1384, %r1384};
	st.local.v4.u32 	[%rd6+3312], {%r1384, %r1384, %r1384, %r1384};
	st.local.v4.u32 	[%rd6+3328], {%r1384, %r1384, %r1384, %r1384};
	st.local.v4.u32 	[%rd6+3344], {%r1384, %r1384, %r1384, %r1384};
	st.local.v4.u32 	[%rd6+3360], {%r1384, %r1384, %r1384, %r1384};
	st.local.v4.u32 	[%rd6+3376], {%r1384, %r1384, %r1384, %r1384};
	st.local.v4.u32 	[%rd6+3392], {%r1384, %r1384, %r1384, %r1384};
	st.local.v4.u32 	[%rd6+3408], {%r1384, %r1384, %r1384, %r1384};
	st.local.v4.u32 	[%rd6+3424], {%r1384, %r1384, %r1384, %r1384};
	st.local.v4.u32 	[%rd6+3440], {%r1384, %r1384, %r1384, %r1384};
	st.local.v4.u32 	[%rd6+3456], {%r1384, %r1384, %r1384, %r1384};
	st.local.v4.u32 	[%rd6+3472], {%r1384, %r1384, %r1384, %r1384};
	st.local.v4.u32 	[%rd6+3488], {%r1384, %r1384, %r1384, %r1384};
	st.local.v4.u32 	[%rd6+3504], {%r1384, %r1384, %r1384, %r1384};
	st.local.v4.u32 	[%rd6+3520], {%r1384, %r1384, %r1384, %r1384};
	st.local.v4.u32 	[%rd6+3536], {%r1384, %r1384, %r1384, %r1384};
	st.local.v4.u32 	[%rd6+3552], {%r1384, %r1384, %r1384, %r1384};
	st.local.v4.u32 	[%rd6+3568], {%r1384, %r1384, %r1384, %r1384};
	st.local.v4.u32 	[%rd6+3584], {%r1384, %r1384, %r1384, %r1384};
	st.local.v4.u32 	[%rd6+3600], {%r1384, %r1384, %r1384, %r1384};
	st.local.v4.u32 	[%rd6+3616], {%r1384, %r1384, %r1384, %r1384};
	st.local.v4.u32 	[%rd6+3632], {%r1384, %r1384, %r1384, %r1384};
	st.local.v4.u32 	[%rd6+3648], {%r1384, %r1384, %r1384, %r1384};
	st.local.v4.u32 	[%rd6+3664], {%r1384, %r1384, %r1384, %r1384};
	st.local.v4.u32 	[%rd6+3680], {%r1384, %r1384, %r1384, %r1384};
	st.local.v4.u32 	[%rd6+3696], {%r1384, %r1384, %r1384, %r1384};
	st.local.v4.u32 	[%rd6+3712], {%r1384, %r1384, %r1384, %r1384};
	st.local.v4.u32 	[%rd6+3728], {%r1384, %r1384, %r1384, %r1384};
	st.local.v4.u32 	[%rd6+3744], {%r1384, %r1384, %r1384, %r1384};
	st.local.v4.u32 	[%rd6+3760], {%r1384, %r1384, %r1384, %r1384};
	st.local.v4.u32 	[%rd6+3776], {%r1384, %r1384, %r1384, %r1384};
	st.local.v4.u32 	[%rd6+3792], {%r1384, %r1384, %r1384, %r1384};
	st.local.v4.u32 	[%rd6+3808], {%r1384, %r1384, %r1384, %r1384};
	st.local.v4.u32 	[%rd6+3824], {%r1384, %r1384, %r1384, %r1384};
	st.local.v4.u32 	[%rd6+3840], {%r1384, %r1384, %r1384, %r1384};
	st.local.v4.u32 	[%rd6+3856], {%r1384, %r1384, %r1384, %r1384};
	st.local.v4.u32 	[%rd6+3872], {%r1384, %r1384, %r1384, %r1384};
	st.local.v4.u32 	[%rd6+3888], {%r1384, %r1384, %r1384, %r1384};
	st.local.v4.u32 	[%rd6+3904], {%r1384, %r1384, %r1384, %r1384};
	st.local.v4.u32 	[%rd6+3920], {%r1384, %r1384, %r1384, %r1384};
	st.local.v4.u32 	[%rd6+3936], {%r1384, %r1384, %r1384, %r1384};
	st.local.v4.u32 	[%rd6+3952], {%r1384, %r1384, %r1384, %r1384};
	st.local.v4.u32 	[%rd6+3968], {%r1384, %r1384, %r1384, %r1384};
	st.local.v4.u32 	[%rd6+3984], {%r1384, %r1384, %r1384, %r1384};
	max.s32 	%r75, %r73, 1;
	add.s32 	%r1378, %r75, -1;
	add.s32 	%r7, %r73, 2;
	ld.global.u32 	%r8, [%rd7];
	max.s32 	%r76, %r74, 1;
	add.s32 	%r9, %r76, -1;
	add.s32 	%r10, %r74, 2;
	max.s32 	%r11, %r72, 1;
	add.s32 	%r12, %r72, 2;
	cvta.to.global.u64 	%rd9, %rd99;
	min.s32 	%r77, %r7, %r8;
	mov.u32 	%r26, %r1384;
$L__BB1_2:
	setp.ge.s32 	%p4, %r1378, %r77;
	@%p4 bra 	$L__BB1_15;
	ld.global.u32 	%r16, [%rd7+4];
	mul.lo.s32 	%r17, %r8, %r16;
	min.s32 	%r1368, %r10, %r16;
	mov.u32 	%r1381, %r9;
$L__BB1_4:
	setp.ge.s32 	%p688, %r1381, %r1368;
	@%p688 bra 	$L__BB1_14;
	ld.global.u32 	%r21, [%rd7+8];
	add.s32 	%r1369, %r11, -1;
	mad.lo.s32 	%r1370, %r1369, %r16, %r1381;
	mad.lo.s32 	%r1383, %r8, %r1370, %r1378;
	min.s32 	%r1372, %r12, %r21;
	mov.u32 	%r1382, %r11;
$L__BB1_6:
	add.s32 	%r1371, %r1382, -1;
	setp.ge.s32 	%p689, %r1371, %r1372;
	@%p689 bra 	$L__BB1_13;
	mul.wide.s32 	%rd91, %r1384, 4;
	add.s64 	%rd10, %rd6, %rd91;
	cvt.s64.s32 	%rd92, %r1383;
	add.s64 	%rd93, %rd9, %rd92;
	ld.global.u8 	%rs515, [%rd93];
	setp.eq.s16 	%p690, %rs515, 0;
	@%p690 bra 	$L__BB1_10;
	setp.ne.s16 	%p691, %rs515, 255;
	@%p691 bra 	$L__BB1_11;
	mov.b32 	%r1374, 0;
	st.local.u32 	[%rd10], %r1374;
	bra.uni 	$L__BB1_12;
$L__BB1_10:
	mov.b32 	%r1373, 0;
	st.local.u32 	[%rd10], %r1373;
	bra.uni 	$L__BB1_12;
$L__BB1_11:
	cvt.u32.u16 	%r1375, %rs515;
	st.local.u32 	[%rd10], %r1375;
	add.s32 	%r26, %r26, 1;
$L__BB1_12:
	add.s32 	%r1384, %r1384, 1;
	add.s32 	%r1383, %r1383, %r17;
	add.s32 	%r1382, %r1382, 1;
	bra.uni 	$L__BB1_6;
$L__BB1_13:
	add.s32 	%r1381, %r1381, 1;
	bra.uni 	$L__BB1_4;
$L__BB1_14:
	add.s32 	%r1378, %r1378, 1;
	bra.uni 	$L__BB1_2;
$L__BB1_15:
	ld.param.u64 	%rd102, [_Z16getNormalsKernelPfPiS_S_PhS1_S1_S1_S__param_7];
	cvta.to.global.u64 	%rd11, %rd102;
	setp.lt.s32 	%p5, %r26, 2;
	@%p5 bra 	$L__BB1_35;
	mov.b32 	%r1387, 0;
	st.local.v4.u32 	[%rd5], {%r1387, %r1387, %r1387, %r1387};
	st.local.v4.u32 	[%rd5+16], {%r1387, %r1387, %r1387, %r1387};
	st.local.v4.u32 	[%rd5+32], {%r1387, %r1387, %r1387, %r1387};
	st.local.v4.u32 	[%rd5+48], {%r1387, %r1387, %r1387, %r1387};
	st.local.v4.u32 	[%rd5+64], {%r1387, %r1387, %r1387, %r1387};
	st.local.v4.u32 	[%rd5+80], {%r1387, %r1387, %r1387, %r1387};
	st.local.v4.u32 	[%rd5+96], {%r1387, %r1387, %r1387, %r1387};
	st.local.v4.u32 	[%rd5+112], {%r1387, %r1387, %r1387, %r1387};
	st.local.v4.u32 	[%rd5+128], {%r1387, %r1387, %r1387, %r1387};
	st.local.v4.u32 	[%rd5+144], {%r1387, %r1387, %r1387, %r1387};
	st.local.v4.u32 	[%rd5+160], {%r1387, %r1387, %r1387, %r1387};
	st.local.v4.u32 	[%rd5+176], {%r1387, %r1387, %r1387, %r1387};
	st.local.v4.u32 	[%rd5+192], {%r1387, %r1387, %r1387, %r1387};
	st.local.v4.u32 	[%rd5+208], {%r1387, %r1387, %r1387, %r1387};
	st.local.v4.u32 	[%rd5+224], {%r1387, %r1387, %r1387, %r1387};
	st.local.v4.u32 	[%rd5+240], {%r1387, %r1387, %r1387, %r1387};
	st.local.v4.u32 	[%rd5+256], {%r1387, %r1387, %r1387, %r1387};
	st.local.v4.u32 	[%rd5+272], {%r1387, %r1387, %r1387, %r1387};
	st.local.v4.u32 	[%rd5+288], {%r1387, %r1387, %r1387, %r1387};
	st.local.v4.u32 	[%rd5+304], {%r1387, %r1387, %r1387, %r1387};
	st.local.v4.u32 	[%rd5+320], {%r1387, %r1387, %r1387, %r1387};
	st.local.v4.u32 	[%rd5+336], {%r1387, %r1387, %r1387, %r1387};
	st.local.v4.u32 	[%rd5+352], {%r1387, %r1387, %r1387, %r1387};
	st.local.v4.u32 	[%rd5+368], {%r1387, %r1387, %r1387, %r1387};
	st.local.v4.u32 	[%rd5+384], {%r1387, %r1387, %r1387, %r1387};
	st.local.v4.u32 	[%rd5+400], {%r1387, %r1387, %r1387, %r1387};
	st.local.v4.u32 	[%rd5+416], {%r1387, %r1387, %r1387, %r1387};
	st.local.v4.u32 	[%rd5+432], {%r1387, %r1387, %r1387, %r1387};
	st.local.v4.u32 	[%rd5+448], {%r1387, %r1387, %r1387, %r1387};
	st.local.v4.u32 	[%rd5+464], {%r1387, %r1387, %r1387, %r1387};
	st.local.v4.u32 	[%rd5+480], {%r1387, %r1387, %r1387, %r1387};
	st.local.v4.u32 	[%rd5+496], {%r1387, %r1387, %r1387, %r1387};
	st.local.v4.u32 	[%rd5+512], {%r1387, %r1387, %r1387, %r1387};
	st.local.v4.u32 	[%rd5+528], {%r1387, %r1387, %r1387, %r1387};
	st.local.v4.u32 	[%rd5+544], {%r1387, %r1387, %r1387, %r1387};
	st.local.v4.u32 	[%rd5+560], {%r1387, %r1387, %r1387, %r1387};
	st.local.v4.u32 	[%rd5+576], {%r1387, %r1387, %r1387, %r1387};
	st.local.v4.u32 	[%rd5+592], {%r1387, %r1387, %r1387, %r1387};
	st.local.v4.u32 	[%rd5+608], {%r1387, %r1387, %r1387, %r1387};
	st.local.v4.u32 	[%rd5+624], {%r1387, %r1387, %r1387, %r1387};
	st.local.v4.u32 	[%rd5+640], {%r1387, %r1387, %r1387, %r1387};
	st.local.v4.u32 	[%rd5+656], {%r1387, %r1387, %r1387, %r1387};
	st.local.v4.u32 	[%rd5+672], {%r1387, %r1387, %r1387, %r1387};
	st.local.v4.u32 	[%rd5+688], {%r1387, %r1387, %r1387, %r1387};
	st.local.v4.u32 	[%rd5+704], {%r1387, %r1387, %r1387, %r1387};
	st.local.v4.u32 	[%rd5+720], {%r1387, %r1387, %r1387, %r1387};
	st.local.v4.u32 	[%rd5+736], {%r1387, %r1387, %r1387, %r1387};
	st.local.v4.u32 	[%rd5+752], {%r1387, %r1387, %r1387, %r1387};
	st.local.v4.u32 	[%rd5+768], {%r1387, %r1387, %r1387, %r1387};
	st.local.v4.u32 	[%rd5+784], {%r1387, %r1387, %r1387, %r1387};
	st.local.v4.u32 	[%rd5+800], {%r1387, %r1387, %r1387, %r1387};
	st.local.v4.u32 	[%rd5+816], {%r1387, %r1387, %r1387, %r1387};
	st.local.v4.u32 	[%rd5+832], {%r1387, %r1387, %r1387, %r1387};
	st.local.v4.u32 	[%rd5+848], {%r1387, %r1387, %r1387, %r1387};
	st.local.v4.u32 	[%rd5+864], {%r1387, %r1387, %r1387, %r1387};
	st.local.v4.u32 	[%rd5+880], {%r1387, %r1387, %r1387, %r1387};
	st.local.v4.u32 	[%rd5+896], {%r1387, %r1387, %r1387, %r1387};
	st.local.v4.u32 	[%rd5+912], {%r1387, %r1387, %r1387, %r1387};
	st.local.v4.u32 	[%rd5+928], {%r1387, %r1387, %r1387, %r1387};
	st.local.v4.u32 	[%rd5+944], {%r1387, %r1387, %r1387, %r1387};
	st.local.v4.u32 	[%rd5+960], {%r1387, %r1387, %r1387, %r1387};
	st.local.v4.u32 	[%rd5+976], {%r1387, %r1387, %r1387, %r1387};
	st.local.v4.u32 	[%rd5+992], {%r1387, %r1387, %r1387, %r1387};
	st.local.v4.u32 	[%rd5+1008], {%r1387, %r1387, %r1387, %r1387};
$L__BB1_17:
	ld.local.u32 	%r35, [%rd103+-16];
	setp.lt.s32 	%p262, %r35, 1;
	@%p262 bra 	$L__BB1_19;
	mul.wide.u32 	%rd51, %r35, 4;
	add.s64 	%rd52, %rd5, %rd51;
	ld.local.u32 	%r615, [%rd52];
	add.s32 	%r616, %r615, 1;
	st.local.u32 	[%rd52], %r616;
$L__BB1_19:
	ld.local.u32 	%r36, [%rd103+-12];
	setp.lt.s32 	%p263, %r36, 1;
	@%p263 bra 	$L__BB1_21;
	mul.wide.u32 	%rd53, %r36, 4;
	add.s64 	%rd54, %rd5, %rd53;
	ld.local.u32 	%r617, [%rd54];
	add.s32 	%r618, %r617, 1;
	st.local.u32 	[%rd54], %r618;
$L__BB1_21:
	ld.local.u32 	%r37, [%rd103+-8];
	setp.lt.s32 	%p264, %r37, 1;
	@%p264 bra 	$L__BB1_23;
	mul.wide.u32 	%rd55, %r37, 4;
	add.s64 	%rd56, %rd5, %rd55;
	ld.local.u32 	%r619, [%rd56];
	add.s32 	%r620, %r619, 1;
	st.local.u32 	[%rd56], %r620;
$L__BB1_23:
	ld.local.u32 	%r38, [%rd103+-4];
	setp.lt.s32 	%p265, %r38, 1;
	@%p265 bra 	$L__BB1_25;
	mul.wide.u32 	%rd57, %r38, 4;
	add.s64 	%rd58, %rd5, %rd57;
	ld.local.u32 	%r621, [%rd58];
	add.s32 	%r622, %r621, 1;
	st.local.u32 	[%rd58], %r622;
$L__BB1_25:
	ld.local.u32 	%r39, [%rd103];
	setp.lt.s32 	%p266, %r39, 1;
	@%p266 bra 	$L__BB1_27;
	mul.wide.u32 	%rd59, %r39, 4;
	add.s64 	%rd60, %rd5, %rd59;
	ld.local.u32 	%r623, [%rd60];
	add.s32 	%r624, %r623, 1;
	st.local.u32 	[%rd60], %r624;
$L__BB1_27:
	ld.local.u32 	%r40, [%rd103+4];
	setp.lt.s32 	%p267, %r40, 1;
	@%p267 bra 	$L__BB1_29;
	mul.wide.u32 	%rd61, %r40, 4;
	add.s64 	%rd62, %rd5, %rd61;
	ld.local.u32 	%r625, [%rd62];
	add.s32 	%r626, %r625, 1;
	st.local.u32 	[%rd62], %r626;
$L__BB1_29:
	ld.local.u32 	%r41, [%rd103+8];
	setp.lt.s32 	%p268, %r41, 1;
	@%p268 bra 	$L__BB1_31;
	mul.wide.u32 	%rd63, %r41, 4;
	add.s64 	%rd64, %rd5, %rd63;
	ld.local.u32 	%r627, [%rd64];
	add.s32 	%r628, %r627, 1;
	st.local.u32 	[%rd64], %r628;
$L__BB1_31:
	ld.local.u32 	%r42, [%rd103+12];
	setp.lt.s32 	%p269, %r42, 1;
	@%p269 bra 	$L__BB1_33;
	mul.wide.u32 	%rd65, %r42, 4;
	add.s64 	%rd66, %rd5, %rd65;
	ld.local.u32 	%r629, [%rd66];
	add.s32 	%r630, %r629, 1;
	st.local.u32 	[%rd66], %r630;
$L__BB1_33:
	add.s32 	%r1387, %r1387, 8;
	add.s64 	%rd103, %rd103, 32;
	setp.ne.s32 	%p270, %r1387, 1000;
	@%p270 bra 	$L__BB1_17;
	cvt.u64.u32 	%rd67, %r5;
	ld.local.u32 	%r631, [%rd5+4];
	setp.gt.s32 	%p271, %r631, 0;
	selp.u16 	%rs259, 1, 0, %p271;
	max.s32 	%r632, %r631, 0;
	ld.local.v2.u32 	{%r633, %r634}, [%rd5+8];
	setp.gt.s32 	%p272, %r633, %r632;
	selp.b16 	%rs260, 2, %rs259, %p272;
	max.s32 	%r635, %r633, %r632;
	setp.gt.s32 	%p273, %r634, %r635;
	selp.b16 	%rs261, 3, %rs260, %p273;
	max.s32 	%r636, %r634, %r635;
	ld.local.v4.u32 	{%r637, %r638, %r639, %r640}, [%rd5+16];
	setp.gt.s32 	%p274, %r637, %r636;
	selp.b16 	%rs262, 4, %rs261, %p274;
	max.s32 	%r641, %r637, %r636;
	setp.gt.s32 	%p275, %r638, %r641;
	selp.b16 	%rs263, 5, %rs262, %p275;
	max.s32 	%r642, %r638, %r641;
	setp.gt.s32 	%p276, %r639, %r642;
	selp.b16 	%rs264, 6, %rs263, %p276;
	max.s32 	%r643, %r639, %r642;
	setp.gt.s32 	%p277, %r640, %r643;
	selp.b16 	%rs265, 7, %rs264, %p277;
	max.s32 	%r644, %r640, %r643;
	ld.local.v4.u32 	{%r645, %r646, %r647, %r648}, [%rd5+32];
	setp.gt.s32 	%p278, %r645, %r644;
	selp.b16 	%rs266, 8, %rs265, %p278;
	max.s32 	%r649, %r645, %r644;
	setp.gt.s32 	%p279, %r646, %r649;
	selp.b16 	%rs267, 9, %rs266, %p279;
	max.s32 	%r650, %r646, %r649;
	setp.gt.s32 	%p280, %r647, %r650;
	selp.b16 	%rs268, 10, %rs267, %p280;
	max.s32 	%r651, %r647, %r650;
	setp.gt.s32 	%p281, %r648, %r651;
	selp.b16 	%rs269, 11, %rs268, %p281;
	max.s32 	%r652, %r648, %r651;
	ld.local.v4.u32 	{%r653, %r654, %r655, %r656}, [%rd5+48];
	setp.gt.s32 	%p282, %r653, %r652;
	selp.b16 	%rs270, 12, %rs269, %p282;
	max.s32 	%r657, %r653, %r652;
	setp.gt.s32 	%p283, %r654, %r657;
	selp.b16 	%rs271, 13, %rs270, %p283;
	max.s32 	%r658, %r654, %r657;
	setp.gt.s32 	%p284, %r655, %r658;
	selp.b16 	%rs272, 14, %rs271, %p284;
	max.s32 	%r659, %r655, %r658;
	setp.gt.s32 	%p285, %r656, %r659;
	selp.b16 	%rs273, 15, %rs272, %p285;
	max.s32 	%r660, %r656, %r659;
	ld.local.v4.u32 	{%r661, %r662, %r663, %r664}, [%rd5+64];
	setp.gt.s32 	%p286, %r661, %r660;
	selp.b16 	%rs274, 16, %rs273, %p286;
	max.s32 	%r665, %r661, %r660;
	setp.gt.s32 	%p287, %r662, %r665;
	selp.b16 	%rs275, 17, %rs274, %p287;
	max.s32 	%r666, %r662, %r665;
	setp.gt.s32 	%p288, %r663, %r666;
	selp.b16 	%rs276, 18, %rs275, %p288;
	max.s32 	%r667, %r663, %r666;
	setp.gt.s32 	%p289, %r664, %r667;
	selp.b16 	%rs277, 19, %rs276, %p289;
	max.s32 	%r668, %r664, %r667;
	ld.local.v4.u32 	{%r669, %r670, %r671, %r672}, [%rd5+80];
	setp.gt.s32 	%p290, %r669, %r668;
	selp.b16 	%rs278, 20, %rs277, %p290;
	max.s32 	%r673, %r669, %r668;
	setp.gt.s32 	%p291, %r670, %r673;
	selp.b16 	%rs279, 21, %rs278, %p291;
	max.s32 	%r674, %r670, %r673;
	setp.gt.s32 	%p292, %r671, %r674;
	selp.b16 	%rs280, 22, %rs279, %p292;
	max.s32 	%r675, %r671, %r674;
	setp.gt.s32 	%p293, %r672, %r675;
	selp.b16 	%rs281, 23, %rs280, %p293;
	max.s32 	%r676, %r672, %r675;
	ld.local.v4.u32 	{%r677, %r678, %r679, %r680}, [%rd5+96];
	setp.gt.s32 	%p294, %r677, %r676;
	selp.b16 	%rs282, 24, %rs281, %p294;
	max.s32 	%r681, %r677, %r676;
	setp.gt.s32 	%p295, %r678, %r681;
	selp.b16 	%rs283, 25, %rs282, %p295;
	max.s32 	%r682, %r678, %r681;
	setp.gt.s32 	%p296, %r679, %r682;
	selp.b16 	%rs284, 26, %rs283, %p296;
	max.s32 	%r683, %r679, %r682;
	setp.gt.s32 	%p297, %r680, %r683;
	selp.b16 	%rs285, 27, %rs284, %p297;
	max.s32 	%r684, %r680, %r683;
	ld.local.v4.u32 	{%r685, %r686, %r687, %r688}, [%rd5+112];
	setp.gt.s32 	%p298, %r685, %r684;
	selp.b16 	%rs286, 28, %rs285, %p298;
	max.s32 	%r689, %r685, %r684;
	setp.gt.s32 	%p299, %r686, %r689;
	selp.b16 	%rs287, 29, %rs286, %p299;
	max.s32 	%r690, %r686, %r689;
	setp.gt.s32 	%p300, %r687, %r690;
	selp.b16 	%rs288, 30, %rs287, %p300;
	max.s32 	%r691, %r687, %r690;
	setp.gt.s32 	%p301, %r688, %r691;
	selp.b16 	%rs289, 31, %rs288, %p301;
	max.s32 	%r692, %r688, %r691;
	ld.local.v4.u32 	{%r693, %r694, %r695, %r696}, [%rd5+128];
	setp.gt.s32 	%p302, %r693, %r692;
	selp.b16 	%rs290, 32, %rs289, %p302;
	max.s32 	%r697, %r693, %r692;
	setp.gt.s32 	%p303, %r694, %r697;
	selp.b16 	%rs291, 33, %rs290, %p303;
	max.s32 	%r698, %r694, %r697;
	setp.gt.s32 	%p304, %r695, %r698;
	selp.b16 	%rs292, 34, %rs291, %p304;
	max.s32 	%r699, %r695, %r698;
	setp.gt.s32 	%p305, %r696, %r699;
	selp.b16 	%rs293, 35, %rs292, %p305;
	max.s32 	%r700, %r696, %r699;
	ld.local.v4.u32 	{%r701, %r702, %r703, %r704}, [%rd5+144];
	setp.gt.s32 	%p306, %r701, %r700;
	selp.b16 	%rs294, 36, %rs293, %p306;
	max.s32 	%r705, %r701, %r700;
	setp.gt.s32 	%p307, %r702, %r705;
	selp.b16 	%rs295, 37, %rs294, %p307;
	max.s32 	%r706, %r702, %r705;
	setp.gt.s32 	%p308, %r703, %r706;
	selp.b16 	%rs296, 38, %rs295, %p308;
	max.s32 	%r707, %r703, %r706;
	setp.gt.s32 	%p309, %r704, %r707;
	selp.b16 	%rs297, 39, %rs296, %p309;
	max.s32 	%r708, %r704, %r707;
	ld.local.v4.u32 	{%r709, %r710, %r711, %r712}, [%rd5+160];
	setp.gt.s32 	%p310, %r709, %r708;
	selp.b16 	%rs298, 40, %rs297, %p310;
	max.s32 	%r713, %r709, %r708;
	setp.gt.s32 	%p311, %r710, %r713;
	selp.b16 	%rs299, 41, %rs298, %p311;
	max.s32 	%r714, %r710, %r713;
	setp.gt.s32 	%p312, %r711, %r714;
	selp.b16 	%rs300, 42, %rs299, %p312;
	max.s32 	%r715, %r711, %r714;
	setp.gt.s32 	%p313, %r712, %r715;
	selp.b16 	%rs301, 43, %rs300, %p313;
	max.s32 	%r716, %r712, %r715;
	ld.local.v4.u32 	{%r717, %r718, %r719, %r720}, [%rd5+176];
	setp.gt.s32 	%p314, %r717, %r716;
	selp.b16 	%rs302, 44, %rs301, %p314;
	max.s32 	%r721, %r717, %r716;
	setp.gt.s32 	%p315, %r718, %r721;
	selp.b16 	%rs303, 45, %rs302, %p315;
	max.s32 	%r722, %r718, %r721;
	setp.gt.s32 	%p316, %r719, %r722;
	selp.b16 	%rs304, 46, %rs303, %p316;
	max.s32 	%r723, %r719, %r722;
	setp.gt.s32 	%p317, %r720, %r723;
	selp.b16 	%rs305, 47, %rs304, %p317;
	max.s32 	%r724, %r720, %r723;
	ld.local.v4.u32 	{%r725, %r726, %r727, %r728}, [%rd5+192];
	setp.gt.s32 	%p318, %r725, %r724;
	selp.b16 	%rs306, 48, %rs305, %p318;
	max.s32 	%r729, %r725, %r724;
	setp.gt.s32 	%p319, %r726, %r729;
	selp.b16 	%rs307, 49, %rs306, %p319;
	max.s32 	%r730, %r726, %r729;
	setp.gt.s32 	%p320, %r727, %r730;
	selp.b16 	%rs308, 50, %rs307, %p320;
	max.s32 	%r731, %r727, %r730;
	setp.gt.s32 	%p321, %r728, %r731;
	selp.b16 	%rs309, 51, %rs308, %p321;
	max.s32 	%r732, %r728, %r731;
	ld.local.v4.u32 	{%r733, %r734, %r735, %r736}, [%rd5+208];
	setp.gt.s32 	%p322, %r733, %r732;
	selp.b16 	%rs310, 52, %rs309, %p322;
	max.s32 	%r737, %r733, %r732;
	setp.gt.s32 	%p323, %r734, %r737;
	selp.b16 	%rs311, 53, %rs310, %p323;
	max.s32 	%r738, %r734, %r737;
	setp.gt.s32 	%p324, %r735, %r738;
	selp.b16 	%rs312, 54, %rs311, %p324;
	max.s32 	%r739, %r735, %r738;
	setp.gt.s32 	%p325, %r736, %r739;
	selp.b16 	%rs313, 55, %rs312, %p325;
	max.s32 	%r740, %r736, %r739;
	ld.local.v4.u32 	{%r741, %r742, %r743, %r744}, [%rd5+224];
	setp.gt.s32 	%p326, %r741, %r740;
	selp.b16 	%rs314, 56, %rs313, %p326;
	max.s32 	%r745, %r741, %r740;
	setp.gt.s32 	%p327, %r742, %r745;
	selp.b16 	%rs315, 57, %rs314, %p327;
	max.s32 	%r746, %r742, %r745;
	setp.gt.s32 	%p328, %r743, %r746;
	selp.b16 	%rs316, 58, %rs315, %p328;
	max.s32 	%r747, %r743, %r746;
	setp.gt.s32 	%p329, %r744, %r747;
	selp.b16 	%rs317, 59, %rs316, %p329;
	max.s32 	%r748, %r744, %r747;
	ld.local.v4.u32 	{%r749, %r750, %r751, %r752}, [%rd5+240];
	setp.gt.s32 	%p330, %r749, %r748;
	selp.b16 	%rs318, 60, %rs317, %p330;
	max.s32 	%r753, %r749, %r748;
	setp.gt.s32 	%p331, %r750, %r753;
	selp.b16 	%rs319, 61, %rs318, %p331;
	max.s32 	%r754, %r750, %r753;
	setp.gt.s32 	%p332, %r751, %r754;
	selp.b16 	%rs320, 62, %rs319, %p332;
	max.s32 	%r755, %r751, %r754;
	setp.gt.s32 	%p333, %r752, %r755;
	selp.b16 	%rs321, 63, %rs320, %p333;
	max.s32 	%r756, %r752, %r755;
	ld.local.v4.u32 	{%r757, %r758, %r759, %r760}, [%rd5+256];
	setp.gt.s32 	%p334, %r757, %r756;
	selp.b16 	%rs322, 64, %rs321, %p334;
	max.s32 	%r761, %r757, %r756;
	setp.gt.s32 	%p335, %r758, %r761;
	selp.b16 	%rs323, 65, %rs322, %p335;
	max.s32 	%r762, %r758, %r761;
	setp.gt.s32 	%p336, %r759, %r762;
	selp.b16 	%rs324, 66, %rs323, %p336;
	max.s32 	%r763, %r759, %r762;
	setp.gt.s32 	%p337, %r760, %r763;
	selp.b16 	%rs325, 67, %rs324, %p337;
	max.s32 	%r764, %r760, %r763;
	ld.local.v4.u32 	{%r765, %r766, %r767, %r768}, [%rd5+272];
	setp.gt.s32 	%p338, %r765, %r764;
	selp.b16 	%rs326, 68, %rs325, %p338;
	max.s32 	%r769, %r765, %r764;
	setp.gt.s32 	%p339, %r766, %r769;
	selp.b16 	%rs327, 69, %rs326, %p339;
	max.s32 	%r770, %r766, %r769;
	setp.gt.s32 	%p340, %r767, %r770;
	selp.b16 	%rs328, 70, %rs327, %p340;
	max.s32 	%r771, %r767, %r770;
	setp.gt.s32 	%p341, %r768, %r771;
	selp.b16 	%rs329, 71, %rs328, %p341;
	max.s32 	%r772, %r768, %r771;
	ld.local.v4.u32 	{%r773, %r774, %r775, %r776}, [%rd5+288];
	setp.gt.s32 	%p342, %r773, %r772;
	selp.b16 	%rs330, 72, %rs329, %p342;
	max.s32 	%r777, %r773, %r772;
	setp.gt.s32 	%p343, %r774, %r777;
	selp.b16 	%rs331, 73, %rs330, %p343;
	max.s32 	%r778, %r774, %r777;
	setp.gt.s32 	%p344, %r775, %r778;
	selp.b16 	%rs332, 74, %rs331, %p344;
	max.s32 	%r779, %r775, %r778;
	setp.gt.s32 	%p345, %r776, %r779;
	selp.b16 	%rs333, 75, %rs332, %p345;
	max.s32 	%r780, %r776, %r779;
	ld.local.v4.u32 	{%r781, %r782, %r783, %r784}, [%rd5+304];
	setp.gt.s32 	%p346, %r781, %r780;
	selp.b16 	%rs334, 76, %rs333, %p346;
	max.s32 	%r785, %r781, %r780;
	setp.gt.s32 	%p347, %r782, %r785;
	selp.b16 	%rs335, 77, %rs334, %p347;
	max.s32 	%r786, %r782, %r785;
	setp.gt.s32 	%p348, %r783, %r786;
	selp.b16 	%rs336, 78, %rs335, %p348;
	max.s32 	%r787, %r783, %r786;
	setp.gt.s32 	%p349, %r784, %r787;
	selp.b16 	%rs337, 79, %rs336, %p349;
	max.s32 	%r788, %r784, %r787;
	ld.local.v4.u32 	{%r789, %r790, %r791, %r792}, [%rd5+320];
	setp.gt.s32 	%p350, %r789, %r788;
	selp.b16 	%rs338, 80, %rs337, %p350;
	max.s32 	%r793, %r789, %r788;
	setp.gt.s32 	%p351, %r790, %r793;
	selp.b16 	%rs339, 81, %rs338, %p351;
	max.s32 	%r794, %r790, %r793;
	setp.gt.s32 	%p352, %r791, %r794;
	selp.b16 	%rs340, 82, %rs339, %p352;
	max.s32 	%r795, %r791, %r794;
	setp.gt.s32 	%p353, %r792, %r795;
	selp.b16 	%rs341, 83, %rs340, %p353;
	max.s32 	%r796, %r792, %r795;
	ld.local.v4.u32 	{%r797, %r798, %r799, %r800}, [%rd5+336];
	setp.gt.s32 	%p354, %r797, %r796;
	selp.b16 	%rs342, 84, %rs341, %p354;
	max.s32 	%r801, %r797, %r796;
	setp.gt.s32 	%p355, %r798, %r801;
	selp.b16 	%rs343, 85, %rs342, %p355;
	max.s32 	%r802, %r798, %r801;
	setp.gt.s32 	%p356, %r799, %r802;
	selp.b16 	%rs344, 86, %rs343, %p356;
	max.s32 	%r803, %r799, %r802;
	setp.gt.s32 	%p357, %r800, %r803;
	selp.b16 	%rs345, 87, %rs344, %p357;
	max.s32 	%r804, %r800, %r803;
	ld.local.v4.u32 	{%r805, %r806, %r807, %r808}, [%rd5+352];
	setp.gt.s32 	%p358, %r805, %r804;
	selp.b16 	%rs346, 88, %rs345, %p358;
	max.s32 	%r809, %r805, %r804;
	setp.gt.s32 	%p359, %r806, %r809;
	selp.b16 	%rs347, 89, %rs346, %p359;
	max.s32 	%r810, %r806, %r809;
	setp.gt.s32 	%p360, %r807, %r810;
	selp.b16 	%rs348, 90, %rs347, %p360;
	max.s32 	%r811, %r807, %r810;
	setp.gt.s32 	%p361, %r808, %r811;
	selp.b16 	%rs349, 91, %rs348, %p361;
	max.s32 	%r812, %r808, %r811;
	ld.local.v4.u32 	{%r813, %r814, %r815, %r816}, [%rd5+368];
	setp.gt.s32 	%p362, %r813, %r812;
	selp.b16 	%rs350, 92, %rs349, %p362;
	max.s32 	%r817, %r813, %r812;
	setp.gt.s32 	%p363, %r814, %r817;
	selp.b16 	%rs351, 93, %rs350, %p363;
	max.s32 	%r818, %r814, %r817;
	setp.gt.s32 	%p364, %r815, %r818;
	selp.b16 	%rs352, 94, %rs351, %p364;
	max.s32 	%r819, %r815, %r818;
	setp.gt.s32 	%p365, %r816, %r819;
	selp.b16 	%rs353, 95, %rs352, %p365;
	max.s32 	%r820, %r816, %r819;
	ld.local.v4.u32 	{%r821, %r822, %r823, %r824}, [%rd5+384];
	setp.gt.s32 	%p366, %r821, %r820;
	selp.b16 	%rs354, 96, %rs353, %p366;
	max.s32 	%r825, %r821, %r820;
	setp.gt.s32 	%p367, %r822, %r825;
	selp.b16 	%rs355, 97, %rs354, %p367;
	max.s32 	%r826, %r822, %r825;
	setp.gt.s32 	%p368, %r823, %r826;
	selp.b16 	%rs356, 98, %rs355, %p368;
	max.s32 	%r827, %r823, %r826;
	setp.gt.s32 	%p369, %r824, %r827;
	selp.b16 	%rs357, 99, %rs356, %p369;
	max.s32 	%r828, %r824, %r827;
	ld.local.v4.u32 	{%r829, %r830, %r831, %r832}, [%rd5+400];
	setp.gt.s32 	%p370, %r829, %r828;
	selp.b16 	%rs358, 100, %rs357, %p370;
	max.s32 	%r833, %r829, %r828;
	setp.gt.s32 	%p371, %r830, %r833;
	selp.b16 	%rs359, 101, %rs358, %p371;
	max.s32 	%r834, %r830, %r833;
	setp.gt.s32 	%p372, %r831, %r834;
	selp.b16 	%rs360, 102, %rs359, %p372;
	max.s32 	%r835, %r831, %r834;
	setp.gt.s32 	%p373, %r832, %r835;
	selp.b16 	%rs361, 103, %rs360, %p373;
	max.s32 	%r836, %r832, %r835;
	ld.local.v4.u32 	{%r837, %r838, %r839, %r840}, [%rd5+416];
	setp.gt.s32 	%p374, %r837, %r836;
	selp.b16 	%rs362, 104, %rs361, %p374;
	max.s32 	%r841, %r837, %r836;
	setp.gt.s32 	%p375, %r838, %r841;
	selp.b16 	%rs363, 105, %rs362, %p375;
	max.s32 	%r842, %r838, %r841;
	setp.gt.s32 	%p376, %r839, %r842;
	selp.b16 	%rs364, 106, %rs363, %p376;
	max.s32 	%r843, %r839, %r842;
	setp.gt.s32 	%p377, %r840, %r843;
	selp.b16 	%rs365, 107, %rs364, %p377;
	max.s32 	%r844, %r840, %r843;
	ld.local.v4.u32 	{%r845, %r846, %r847, %r848}, [%rd5+432];
	setp.gt.s32 	%p378, %r845, %r844;
	selp.b16 	%rs366, 108, %rs365, %p378;
	max.s32 	%r849, %r845, %r844;
	setp.gt.s32 	%p379, %r846, %r849;
	selp.b16 	%rs367, 109, %rs366, %p379;
	max.s32 	%r850, %r846, %r849;
	setp.gt.s32 	%p380, %r847, %r850;
	selp.b16 	%rs368, 110, %rs367, %p380;
	max.s32 	%r851, %r847, %r850;
	setp.gt.s32 	%p381, %r848, %r851;
	selp.b16 	%rs369, 111, %rs368, %p381;
	max.s32 	%r852, %r848, %r851;
	ld.local.v4.u32 	{%r853, %r854, %r855, %r856}, [%rd5+448];
	setp.gt.s32 	%p382, %r853, %r852;
	selp.b16 	%rs370, 112, %rs369, %p382;
	max.s32 	%r857, %r853, %r852;
	setp.gt.s32 	%p383, %r854, %r857;
	selp.b16 	%rs371, 113, %rs370, %p383;
	max.s32 	%r858, %r854, %r857;
	setp.gt.s32 	%p384, %r855, %r858;
	selp.b16 	%rs372, 114, %rs371, %p384;
	max.s32 	%r859, %r855, %r858;
	setp.gt.s32 	%p385, %r856, %r859;
	selp.b16 	%rs373, 115, %rs372, %p385;
	max.s32 	%r860, %r856, %r859;
	ld.local.v4.u32 	{%r861, %r862, %r863, %r864}, [%rd5+464];
	setp.gt.s32 	%p386, %r861, %r860;
	selp.b16 	%rs374, 116, %rs373, %p386;
	max.s32 	%r865, %r861, %r860;
	setp.gt.s32 	%p387, %r862, %r865;
	selp.b16 	%rs375, 117, %rs374, %p387;
	max.s32 	%r866, %r862, %r865;
	setp.gt.s32 	%p388, %r863, %r866;
	selp.b16 	%rs376, 118, %rs375, %p388;
	max.s32 	%r867, %r863, %r866;
	setp.gt.s32 	%p389, %r864, %r867;
	selp.b16 	%rs377, 119, %rs376, %p389;
	max.s32 	%r868, %r864, %r867;
	ld.local.v4.u32 	{%r869, %r870, %r871, %r872}, [%rd5+480];
	setp.gt.s32 	%p390, %r869, %r868;
	selp.b16 	%rs378, 120, %rs377, %p390;
	max.s32 	%r873, %r869, %r868;
	setp.gt.s32 	%p391, %r870, %r873;
	selp.b16 	%rs379, 121, %rs378, %p391;
	max.s32 	%r874, %r870, %r873;
	setp.gt.s32 	%p392, %r871, %r874;
	selp.b16 	%rs380, 122, %rs379, %p392;
	max.s32 	%r875, %r871, %r874;
	setp.gt.s32 	%p393, %r872, %r875;
	selp.b16 	%rs381, 123, %rs380, %p393;
	max.s32 	%r876, %r872, %r875;
	ld.local.v4.u32 	{%r877, %r878, %r879, %r880}, [%rd5+496];
	setp.gt.s32 	%p394, %r877, %r876;
	selp.b16 	%rs382, 124, %rs381, %p394;
	max.s32 	%r881, %r877, %r876;
	setp.gt.s32 	%p395, %r878, %r881;
	selp.b16 	%rs383, 125, %rs382, %p395;
	max.s32 	%r882, %r878, %r881;
	setp.gt.s32 	%p396, %r879, %r882;
	selp.b16 	%rs384, 126, %rs383, %p396;
	max.s32 	%r883, %r879, %r882;
	setp.gt.s32 	%p397, %r880, %r883;
	selp.b16 	%rs385, 127, %rs384, %p397;
	max.s32 	%r884, %r880, %r883;
	ld.local.v4.u32 	{%r885, %r886, %r887, %r888}, [%rd5+512];
	setp.gt.s32 	%p398, %r885, %r884;
	selp.b16 	%rs386, -128, %rs385, %p398;
	max.s32 	%r889, %r885, %r884;
	setp.gt.s32 	%p399, %r886, %r889;
	selp.b16 	%rs387, -127, %rs386, %p399;
	max.s32 	%r890, %r886, %r889;
	setp.gt.s32 	%p400, %r887, %r890;
	selp.b16 	%rs388, -126, %rs387, %p400;
	max.s32 	%r891, %r887, %r890;
	setp.gt.s32 	%p401, %r888, %r891;
	selp.b16 	%rs389, -125, %rs388, %p401;
	max.s32 	%r892, %r888, %r891;
	ld.local.v4.u32 	{%r893, %r894, %r895, %r896}, [%rd5+528];
	setp.gt.s32 	%p402, %r893, %r892;
	selp.b16 	%rs390, -124, %rs389, %p402;
	max.s32 	%r897, %r893, %r892;
	setp.gt.s32 	%p403, %r894, %r897;
	selp.b16 	%rs391, -123, %rs390, %p403;
	max.s32 	%r898, %r894, %r897;
	setp.gt.s32 	%p404, %r895, %r898;
	selp.b16 	%rs392, -122, %rs391, %p404;
	max.s32 	%r899, %r895, %r898;
	setp.gt.s32 	%p405, %r896, %r899;
	selp.b16 	%rs393, -121, %rs392, %p405;
	max.s32 	%r900, %r896, %r899;
	ld.local.v4.u32 	{%r901, %r902, %r903, %r904}, [%rd5+544];
	setp.gt.s32 	%p406, %r901, %r900;
	selp.b16 	%rs394, -120, %rs393, %p406;
	max.s32 	%r905, %r901, %r900;
	setp.gt.s32 	%p407, %r902, %r905;
	selp.b16 	%rs395, -119, %rs394, %p407;
	max.s32 	%r906, %r902, %r905;
	setp.gt.s32 	%p408, %r903, %r906;
	selp.b16 	%rs396, -118, %rs395, %p408;
	max.s32 	%r907, %r903, %r906;
	setp.gt.s32 	%p409, %r904, %r907;
	selp.b16 	%rs397, -117, %rs396, %p409;
	max.s32 	%r908, %r904, %r907;
	ld.local.v4.u32 	{%r909, %r910, %r911, %r912}, [%rd5+560];
	setp.gt.s32 	%p410, %r909, %r908;
	selp.b16 	%rs398, -116, %rs397, %p410;
	max.s32 	%r913, %r909, %r908;
	setp.gt.s32 	%p411, %r910, %r913;
	selp.b16 	%rs399, -115, %rs398, %p411;
	max.s32 	%r914, %r910, %r913;
	setp.gt.s32 	%p412, %r911, %r914;
	selp.b16 	%rs400, -114, %rs399, %p412;
	max.s32 	%r915, %r911, %r914;
	setp.gt.s32 	%p413, %r912, %r915;
	selp.b16 	%rs401, -113, %rs400, %p413;
	max.s32 	%r916, %r912, %r915;
	ld.local.v4.u32 	{%r917, %r918, %r919, %r920}, [%rd5+576];
	setp.gt.s32 	%p414, %r917, %r916;
	selp.b16 	%rs402, -112, %rs401, %p414;
	max.s32 	%r921, %r917, %r916;
	setp.gt.s32 	%p415, %r918, %r921;
	selp.b16 	%rs403, -111, %rs402, %p415;
	max.s32 	%r922, %r918, %r921;
	setp.gt.s32 	%p416, %r919, %r922;
	selp.b16 	%rs404, -110, %rs403, %p416;
	max.s32 	%r923, %r919, %r922;
	setp.gt.s32 	%p417, %r920, %r923;
	selp.b16 	%rs405, -109, %rs404, %p417;
	max.s32 	%r924, %r920, %r923;
	ld.local.v4.u32 	{%r925, %r926, %r927, %r928}, [%rd5+592];
	setp.gt.s32 	%p418, %r925, %r924;
	selp.b16 	%rs406, -108, %rs405, %p418;
	max.s32 	%r929, %r925, %r924;
	setp.gt.s32 	%p419, %r926, %r929;
	selp.b16 	%rs407, -107, %rs406, %p419;
	max.s32 	%r930, %r926, %r929;
	setp.gt.s32 	%p420, %r927, %r930;
	selp.b16 	%rs408, -106, %rs407, %p420;
	max.s32 	%r931, %r927, %r930;
	setp.gt.s32 	%p421, %r928, %r931;
	selp.b16 	%rs409, -105, %rs408, %p421;
	max.s32 	%r932, %r928, %r931;
	ld.local.v4.u32 	{%r933, %r934, %r935, %r936}, [%rd5+608];
	setp.gt.s32 	%p422, %r933, %r932;
	selp.b16 	%rs410, -104, %rs409, %p422;
	max.s32 	%r937, %r933, %r932;
	setp.gt.s32 	%p423, %r934, %r937;
	selp.b16 	%rs411, -103, %rs410, %p423;
	max.s32 	%r938, %r934, %r937;
	setp.gt.s32 	%p424, %r935, %r938;
	selp.b16 	%rs412, -102, %rs411, %p424;
	max.s32 	%r939, %r935, %r938;
	setp.gt.s32 	%p425, %r936, %r939;
	selp.b16 	%rs413, -101, %rs412, %p425;
	max.s32 	%r940, %r936, %r939;
	ld.local.v4.u32 	{%r941, %r942, %r943, %r944}, [%rd5+624];
	setp.gt.s32 	%p426, %r941, %r940;
	selp.b16 	%rs414, -100, %rs413, %p426;
	max.s32 	%r945, %r941, %r940;
	setp.gt.s32 	%p427, %r942, %r945;
	selp.b16 	%rs415, -99, %rs414, %p427;
	max.s32 	%r946, %r942, %r945;
	setp.gt.s32 	%p428, %r943, %r946;
	selp.b16 	%rs416, -98, %rs415, %p428;
	max.s32 	%r947, %r943, %r946;
	setp.gt.s32 	%p429, %r944, %r947;
	selp.b16 	%rs417, -97, %rs416, %p429;
	max.s32 	%r948, %r944, %r947;
	ld.local.v4.u32 	{%r949, %r950, %r951, %r952}, [%rd5+640];
	setp.gt.s32 	%p430, %r949, %r948;
	selp.b16 	%rs418, -96, %rs417, %p430;
	max.s32 	%r953, %r949, %r948;
	setp.gt.s32 	%p431, %r950, %r953;
	selp.b16 	%rs419, -95, %rs418, %p431;
	max.s32 	%r954, %r950, %r953;
	setp.gt.s32 	%p432, %r951, %r954;
	selp.b16 	%rs420, -94, %rs419, %p432;
	max.s32 	%r955, %r951, %r954;
	setp.gt.s32 	%p433, %r952, %r955;
	selp.b16 	%rs421, -93, %rs420, %p433;
	max.s32 	%r956, %r952, %r955;
	ld.local.v4.u32 	{%r957, %r958, %r959, %r960}, [%rd5+656];
	setp.gt.s32 	%p434, %r957, %r956;
	selp.b16 	%rs422, -92, %rs421, %p434;
	max.s32 	%r961, %r957, %r956;
	setp.gt.s32 	%p435, %r958, %r961;
	selp.b16 	%rs423, -91, %rs422, %p435;
	max.s32 	%r962, %r958, %r961;
	setp.gt.s32 	%p436, %r959, %r962;
	selp.b16 	%rs424, -90, %rs423, %p436;
	max.s32 	%r963, %r959, %r962;
	setp.gt.s32 	%p437, %r960, %r963;
	selp.b16 	%rs425, -89, %rs424, %p437;
	max.s32 	%r964, %r960, %r963;
	ld.local.v4.u32 	{%r965, %r966, %r967, %r968}, [%rd5+672];
	setp.gt.s32 	%p438, %r965, %r964;
	selp.b16 	%rs426, -88, %rs425, %p438;
	max.s32 	%r969, %r965, %r964;
	setp.gt.s32 	%p439, %r966, %r969;
	selp.b16 	%rs427, -87, %rs426, %p439;
	max.s32 	%r970, %r966, %r969;
	setp.gt.s32 	%p440, %r967, %r970;
	selp.b16 	%rs428, -86, %rs427, %p440;
	max.s32 	%r971, %r967, %r970;
	setp.gt.s32 	%p441, %r968, %r971;
	selp.b16 	%rs429, -85, %rs428, %p441;
	max.s32 	%r972, %r968, %r971;
	ld.local.v4.u32 	{%r973, %r974, %r975, %r976}, [%rd5+688];
	setp.gt.s32 	%p442, %r973, %r972;
	selp.b16 	%rs430, -84, %rs429, %p442;
	max.s32 	%r977, %r973, %r972;
	setp.gt.s32 	%p443, %r974, %r977;
	selp.b16 	%rs431, -83, %rs430, %p443;
	max.s32 	%r978, %r974, %r977;
	setp.gt.s32 	%p444, %r975, %r978;
	selp.b16 	%rs432, -82, %rs431, %p444;
	max.s32 	%r979, %r975, %r978;
	setp.gt.s32 	%p445, %r976, %r979;
	selp.b16 	%rs433, -81, %rs432, %p445;
	max.s32 	%r980, %r976, %r979;
	ld.local.v4.u32 	{%r981, %r982, %r983, %r984}, [%rd5+704];
	setp.gt.s32 	%p446, %r981, %r980;
	selp.b16 	%rs434, -80, %rs433, %p446;
	max.s32 	%r985, %r981, %r980;
	setp.gt.s32 	%p447, %r982, %r985;
	selp.b16 	%rs435, -79, %rs434, %p447;
	max.s32 	%r986, %r982, %r985;
	setp.gt.s32 	%p448, %r983, %r986;
	selp.b16 	%rs436, -78, %rs435, %p448;
	max.s32 	%r987, %r983, %r986;
	setp.gt.s32 	%p449, %r984, %r987;
	selp.b16 	%rs437, -77, %rs436, %p449;
	max.s32 	%r988, %r984, %r987;
	ld.local.v4.u32 	{%r989, %r990, %r991, %r992}, [%rd5+720];
	setp.gt.s32 	%p450, %r989, %r988;
	selp.b16 	%rs438, -76, %rs437, %p450;
	max.s32 	%r993, %r989, %r988;
	setp.gt.s32 	%p451, %r990, %r993;
	selp.b16 	%rs439, -75, %rs438, %p451;
	max.s32 	%r994, %r990, %r993;
	setp.gt.s32 	%p452, %r991, %r994;
	selp.b16 	%rs440, -74, %rs439, %p452;
	max.s32 	%r995, %r991, %r994;
	setp.gt.s32 	%p453, %r992, %r995;
	selp.b16 	%rs441, -73, %rs440, %p453;
	max.s32 	%r996, %r992, %r995;
	ld.local.v4.u32 	{%r997, %r998, %r999, %r1000}, [%rd5+736];
	setp.gt.s32 	%p454, %r997, %r996;
	selp.b16 	%rs442, -72, %rs441, %p454;
	max.s32 	%r1001, %r997, %r996;
	setp.gt.s32 	%p455, %r998, %r1001;
	selp.b16 	%rs443, -71, %rs442, %p455;
	max.s32 	%r1002, %r998, %r1001;
	setp.gt.s32 	%p456, %r999, %r1002;
	selp.b16 	%rs444, -70, %rs443, %p456;
	max.s32 	%r1003, %r999, %r1002;
	setp.gt.s32 	%p457, %r1000, %r1003;
	selp.b16 	%rs445, -69, %rs444, %p457;
	max.s32 	%r1004, %r1000, %r1003;
	ld.local.v4.u32 	{%r1005, %r1006, %r1007, %r1008}, [%rd5+752];
	setp.gt.s32 	%p458, %r1005, %r1004;
	selp.b16 	%rs446, -68, %rs445, %p458;
	max.s32 	%r1009, %r1005, %r1004;
	setp.gt.s32 	%p459, %r1006, %r1009;
	selp.b16 	%rs447, -67, %rs446, %p459;
	max.s32 	%r1010, %r1006, %r1009;
	setp.gt.s32 	%p460, %r1007, %r1010;
	selp.b16 	%rs448, -66, %rs447, %p460;
	max.s32 	%r1011, %r1007, %r1010;
	setp.gt.s32 	%p461, %r1008, %r1011;
	selp.b16 	%rs449, -65, %rs448, %p461;
	max.s32 	%r1012, %r1008, %r1011;
	ld.local.v4.u32 	{%r1013, %r1014, %r1015, %r1016}, [%rd5+768];
	setp.gt.s32 	%p462, %r1013, %r1012;
	selp.b16 	%rs450, -64, %rs449, %p462;
	max.s32 	%r1017, %r1013, %r1012;
	setp.gt.s32 	%p463, %r1014, %r1017;
	selp.b16 	%rs451, -63, %rs450, %p463;
	max.s32 	%r1018, %r1014, %r1017;
	setp.gt.s32 	%p464, %r1015, %r1018;
	selp.b16 	%rs452, -62, %rs451, %p464;
	max.s32 	%r1019, %r1015, %r1018;
	setp.gt.s32 	%p465, %r1016, %r1019;
	selp.b16 	%rs453, -61, %rs452, %p465;
	max.s32 	%r1020, %r1016, %r1019;
	ld.local.v4.u32 	{%r1021, %r1022, %r1023, %r1024}, [%rd5+784];
	setp.gt.s32 	%p466, %r1021, %r1020;
	selp.b16 	%rs454, -60, %rs453, %p466;
	max.s32 	%r1025, %r1021, %r1020;
	setp.gt.s32 	%p467, %r1022, %r1025;
	selp.b16 	%rs455, -59, %rs454, %p467;
	max.s32 	%r1026, %r1022, %r1025;
	setp.gt.s32 	%p468, %r1023, %r1026;
	selp.b16 	%rs456, -58, %rs455, %p468;
	max.s32 	%r1027, %r1023, %r1026;
	setp.gt.s32 	%p469, %r1024, %r1027;
	selp.b16 	%rs457, -57, %rs456, %p469;
	max.s32 	%r1028, %r1024, %r1027;
	ld.local.v4.u32 	{%r1029, %r1030, %r1031, %r1032}, [%rd5+800];
	setp.gt.s32 	%p470, %r1029, %r1028;
	selp.b16 	%rs458, -56, %rs457, %p470;
	max.s32 	%r1033, %r1029, %r1028;
	setp.gt.s32 	%p471, %r1030, %r1033;
	selp.b16 	%rs459, -55, %rs458, %p471;
	max.s32 	%r1034, %r1030, %r1033;
	setp.gt.s32 	%p472, %r1031, %r1034;
	selp.b16 	%rs460, -54, %rs459, %p472;
	max.s32 	%r1035, %r1031, %r1034;
	setp.gt.s32 	%p473, %r1032, %r1035;
	selp.b16 	%rs461, -53, %rs460, %p473;
	max.s32 	%r1036, %r1032, %r1035;
	ld.local.v4.u32 	{%r1037, %r1038, %r1039, %r1040}, [%rd5+816];
	setp.gt.s32 	%p474, %r1037, %r1036;
	selp.b16 	%rs462, -52, %rs461, %p474;
	max.s32 	%r1041, %r1037, %r1036;
	setp.gt.s32 	%p475, %r1038, %r1041;
	selp.b16 	%rs463, -51, %rs462, %p475;
	max.s32 	%r1042, %r1038, %r1041;
	setp.gt.s32 	%p476, %r1039, %r1042;
	selp.b16 	%rs464, -50, %rs463, %p476;
	max.s32 	%r1043, %r1039, %r1042;
	setp.gt.s32 	%p477, %r1040, %r1043;
	selp.b16 	%rs465, -49, %rs464, %p477;
	max.s32 	%r1044, %r1040, %r1043;
	ld.local.v4.u32 	{%r1045, %r1046, %r1047, %r1048}, [%rd5+832];
	setp.gt.s32 	%p478, %r1045, %r1044;
	selp.b16 	%rs466, -48, %rs465, %p478;
	max.s32 	%r1049, %r1045, %r1044;
	setp.gt.s32 	%p479, %r1046, %r1049;
	selp.b16 	%rs467, -47, %rs466, %p479;
	max.s32 	%r1050, %r1046, %r1049;
	setp.gt.s32 	%p480, %r1047, %r1050;
	selp.b16 	%rs468, -46, %rs467, %p480;
	max.s32 	%r1051, %r1047, %r1050;
	setp.gt.s32 	%p481, %r1048, %r1051;
	selp.b16 	%rs469, -45, %rs468, %p481;
	max.s32 	%r1052, %r1048, %r1051;
	ld.local.v4.u32 	{%r1053, %r1054, %r1055, %r1056}, [%rd5+848];
	setp.gt.s32 	%p482, %r1053, %r1052;
	selp.b16 	%rs470, -44, %rs469, %p482;
	max.s32 	%r1057, %r1053, %r1052;
	setp.gt.s32 	%p483, %r1054, %r1057;
	selp.b16 	%rs471, -43, %rs470, %p483;
	max.s32 	%r1058, %r1054, %r1057;
	setp.gt.s32 	%p484, %r1055, %r1058;
	selp.b16 	%rs472, -42, %rs471, %p484;
	max.s32 	%r1059, %r1055, %r1058;
	setp.gt.s32 	%p485, %r1056, %r1059;
	selp.b16 	%rs473, -41, %rs472, %p485;
	max.s32 	%r1060, %r1056, %r1059;
	ld.local.v4.u32 	{%r1061, %r1062, %r1063, %r1064}, [%rd5+864];
	setp.gt.s32 	%p486, %r1061, %r1060;
	selp.b16 	%rs474, -40, %rs473, %p486;
	max.s32 	%r1065, %r1061, %r1060;
	setp.gt.s32 	%p487, %r1062, %r1065;
	selp.b16 	%rs475, -39, %rs474, %p487;
	max.s32 	%r1066, %r1062, %r1065;
	setp.gt.s32 	%p488, %r1063, %r1066;
	selp.b16 	%rs476, -38, %rs475, %p488;
	max.s32 	%r1067, %r1063, %r1066;
	setp.gt.s32 	%p489, %r1064, %r1067;
	selp.b16 	%rs477, -37, %rs476, %p489;
	max.s32 	%r1068, %r1064, %r1067;
	ld.local.v4.u32 	{%r1069, %r1070, %r1071, %r1072}, [%rd5+880];
	setp.gt.s32 	%p490, %r1069, %r1068;
	selp.b16 	%rs478, -36, %rs477, %p490;
	max.s32 	%r1073, %r1069, %r1068;
	setp.gt.s32 	%p491, %r1070, %r1073;
	selp.b16 	%rs479, -35, %rs478, %p491;
	max.s32 	%r1074, %r1070, %r1073;
	setp.gt.s32 	%p492, %r1071, %r1074;
	selp.b16 	%rs480, -34, %rs479, %p492;
	max.s32 	%r1075, %r1071, %r1074;
	setp.gt.s32 	%p493, %r1072, %r1075;
	selp.b16 	%rs481, -33, %rs480, %p493;
	max.s32 	%r1076, %r1072, %r1075;
	ld.local.v4.u32 	{%r1077, %r1078, %r1079, %r1080}, [%rd5+896];
	setp.gt.s32 	%p494, %r1077, %r1076;
	selp.b16 	%rs482, -32, %rs481, %p494;
	max.s32 	%r1081, %r1077, %r1076;
	setp.gt.s32 	%p495, %r1078, %r1081;
	selp.b16 	%rs483, -31, %rs482, %p495;
	max.s32 	%r1082, %r1078, %r1081;
	setp.gt.s32 	%p496, %r1079, %r1082;
	selp.b16 	%rs484, -30, %rs483, %p496;
	max.s32 	%r1083, %r1079, %r1082;
	setp.gt.s32 	%p497, %r1080, %r1083;
	selp.b16 	%rs485, -29, %rs484, %p497;
	max.s32 	%r1084, %r1080, %r1083;
	ld.local.v4.u32 	{%r1085, %r1086, %r1087, %r1088}, [%rd5+912];
	setp.gt.s32 	%p498, %r1085, %r1084;
	selp.b16 	%rs486, -28, %rs485, %p498;
	max.s32 	%r1089, %r1085, %r1084;
	setp.gt.s32 	%p499, %r1086, %r1089;
	selp.b16 	%rs487, -27, %rs486, %p499;
	max.s32 	%r1090, %r1086, %r1089;
	setp.gt.s32 	%p500, %r1087, %r1090;
	selp.b16 	%rs488, -26, %rs487, %p500;
	max.s32 	%r1091, %r1087, %r1090;
	setp.gt.s32 	%p501, %r1088, %r1091;
	selp.b16 	%rs489, -25, %rs488, %p501;
	max.s32 	%r1092, %r1088, %r1091;
	ld.local.v4.u32 	{%r1093, %r1094, %r1095, %r1096}, [%rd5+928];
	setp.gt.s32 	%p502, %r1093, %r1092;
	selp.b16 	%rs490, -24, %rs489, %p502;
	max.s32 	%r1097, %r1093, %r1092;
	setp.gt.s32 	%p503, %r1094, %r1097;
	selp.b16 	%rs491, -23, %rs490, %p503;
	max.s32 	%r1098, %r1094, %r1097;
	setp.gt.s32 	%p504, %r1095, %r1098;
	selp.b16 	%rs492, -22, %rs491, %p504;
	max.s32 	%r1099, %r1095, %r1098;
	setp.gt.s32 	%p505, %r1096, %r1099;
	selp.b16 	%rs493, -21, %rs492, %p505;
	max.s32 	%r1100, %r1096, %r1099;
	ld.local.v4.u32 	{%r1101, %r1102, %r1103, %r1104}, [%rd5+944];
	setp.gt.s32 	%p506, %r1101, %r1100;
	selp.b16 	%rs494, -20, %rs493, %p506;
	max.s32 	%r1105, %r1101, %r1100;
	setp.gt.s32 	%p507, %r1102, %r1105;
	selp.b16 	%rs495, -19, %rs494, %p507;
	max.s32 	%r1106, %r1102, %r1105;
	setp.gt.s32 	%p508, %r1103, %r1106;
	selp.b16 	%rs496, -18, %rs495, %p508;
	max.s32 	%r1107, %r1103, %r1106;
	setp.gt.s32 	%p509, %r1104, %r1107;
	selp.b16 	%rs497, -17, %rs496, %p509;
	max.s32 	%r1108, %r1104, %r1107;
	ld.local.v4.u32 	{%r1109, %r1110, %r1111, %r1112}, [%rd5+960];
	setp.gt.s32 	%p510, %r1109, %r1108;
	selp.b16 	%rs498, -16, %rs497, %p510;
	max.s32 	%r1113, %r1109, %r1108;
	setp.gt.s32 	%p511, %r1110, %r1113;
	selp.b16 	%rs499, -15, %rs498, %p511;
	max.s32 	%r1114, %r1110, %r1113;
	setp.gt.s32 	%p512, %r1111, %r1114;
	selp.b16 	%rs500, -14, %rs499, %p512;
	max.s32 	%r1115, %r1111, %r1114;
	setp.gt.s32 	%p513, %r1112, %r1115;
	selp.b16 	%rs501, -13, %rs500, %p513;
	max.s32 	%r1116, %r1112, %r1115;
	ld.local.v4.u32 	{%r1117, %r1118, %r1119, %r1120}, [%rd5+976];
	setp.gt.s32 	%p514, %r1117, %r1116;
	selp.b16 	%rs502, -12, %rs501, %p514;
	max.s32 	%r1121, %r1117, %r1116;
	setp.gt.s32 	%p515, %r1118, %r1121;
	selp.b16 	%rs503, -11, %rs502, %p515;
	max.s32 	%r1122, %r1118, %r1121;
	setp.gt.s32 	%p516, %r1119, %r1122;
	selp.b16 	%rs504, -10, %rs503, %p516;
	max.s32 	%r1123, %r1119, %r1122;
	setp.gt.s32 	%p517, %r1120, %r1123;
	selp.b16 	%rs505, -9, %rs504, %p517;
	max.s32 	%r1124, %r1120, %r1123;
	ld.local.v4.u32 	{%r1125, %r1126, %r1127, %r1128}, [%rd5+992];
	setp.gt.s32 	%p518, %r1125, %r1124;
	selp.b16 	%rs506, -8, %rs505, %p518;
	max.s32 	%r1129, %r1125, %r1124;
	setp.gt.s32 	%p519, %r1126, %r1129;
	selp.b16 	%rs507, -7, %rs506, %p519;
	max.s32 	%r1130, %r1126, %r1129;
	setp.gt.s32 	%p520, %r1127, %r1130;
	selp.b16 	%rs508, -6, %rs507, %p520;
	max.s32 	%r1131, %r1127, %r1130;
	setp.gt.s32 	%p521, %r1128, %r1131;
	selp.b16 	%rs509, -5, %rs508, %p521;
	max.s32 	%r1132, %r1128, %r1131;
	ld.local.v4.u32 	{%r1133, %r1134, %r1135, %r1136}, [%rd5+1008];
	setp.gt.s32 	%p522, %r1133, %r1132;
	selp.b16 	%rs510, -4, %rs509, %p522;
	max.s32 	%r1137, %r1133, %r1132;
	setp.gt.s32 	%p523, %r1134, %r1137;
	selp.b16 	%rs511, -3, %rs510, %p523;
	max.s32 	%r1138, %r1134, %r1137;
	setp.gt.s32 	%p524, %r1135, %r1138;
	selp.b16 	%rs512, -2, %rs511, %p524;
	max.s32 	%r1139, %r1135, %r1138;
	setp.gt.s32 	%p525, %r1136, %r1139;
	selp.b16 	%rs513, -1, %rs512, %p525;
	add.s64 	%rd68, %rd11, %rd67;
	st.global.u8 	[%rd68], %rs513;
	bra.uni 	$L__BB1_38;
$L__BB1_35:
	mov.b32 	%r1388, 0;
	st.local.v4.u32 	[%rd4], {%r1388, %r1388, %r1388, %r1388};
	st.local.v4.u32 	[%rd4+16], {%r1388, %r1388, %r1388, %r1388};
	st.local.v4.u32 	[%rd4+32], {%r1388, %r1388, %r1388, %r1388};
	st.local.v4.u32 	[%rd4+48], {%r1388, %r1388, %r1388, %r1388};
	st.local.v4.u32 	[%rd4+64], {%r1388, %r1388, %r1388, %r1388};
	st.local.v4.u32 	[%rd4+80], {%r1388, %r1388, %r1388, %r1388};
	st.local.v4.u32 	[%rd4+96], {%r1388, %r1388, %r1388, %r1388};
	st.local.v4.u32 	[%rd4+112], {%r1388, %r1388, %r1388, %r1388};
	st.local.v4.u32 	[%rd4+128], {%r1388, %r1388, %r1388, %r1388};
	st.local.v4.u32 	[%rd4+144], {%r1388, %r1388, %r1388, %r1388};
	st.local.v4.u32 	[%rd4+160], {%r1388, %r1388, %r1388, %r1388};
	st.local.v4.u32 	[%rd4+176], {%r1388, %r1388, %r1388, %r1388};
	st.local.v4.u32 	[%rd4+192], {%r1388, %r1388, %r1388, %r1388};
	st.local.v4.u32 	[%rd4+208], {%r1388, %r1388, %r1388, %r1388};
	st.local.v4.u32 	[%rd4+224], {%r1388, %r1388, %r1388, %r1388};
	st.local.v4.u32 	[%rd4+240], {%r1388, %r1388, %r1388, %r1388};
	st.local.v4.u32 	[%rd4+256], {%r1388, %r1388, %r1388, %r1388};
	st.local.v4.u32 	[%rd4+272], {%r1388, %r1388, %r1388, %r1388};
	st.local.v4.u32 	[%rd4+288], {%r1388, %r1388, %r1388, %r1388};
	st.local.v4.u32 	[%rd4+304], {%r1388, %r1388, %r1388, %r1388};
	st.local.v4.u32 	[%rd4+320], {%r1388, %r1388, %r1388, %r1388};
	st.local.v4.u32 	[%rd4+336], {%r1388, %r1388, %r1388, %r1388};
	st.local.v4.u32 	[%rd4+352], {%r1388, %r1388, %r1388, %r1388};
	st.local.v4.u32 	[%rd4+368], {%r1388, %r1388, %r1388, %r1388};
	st.local.v4.u32 	[%rd4+384], {%r1388, %r1388, %r1388, %r1388};
	st.local.v4.u32 	[%rd4+400], {%r1388, %r1388, %r1388, %r1388};
	st.local.v4.u32 	[%rd4+416], {%r1388, %r1388, %r1388, %r1388};
	st.local.v4.u32 	[%rd4+432], {%r1388, %r1388, %r1388, %r1388};
	st.local.v4.u32 	[%rd4+448], {%r1388, %r1388, %r1388, %r1388};
	st.local.v4.u32 	[%rd4+464], {%r1388, %r1388, %r1388, %r1388};
	st.local.v4.u32 	[%rd4+480], {%r1388, %r1388, %r1388, %r1388};
	st.local.v4.u32 	[%rd4+496], {%r1388, %r1388, %r1388, %r1388};
	st.local.v4.u32 	[%rd4+512], {%r1388, %r1388, %r1388, %r1388};
	st.local.v4.u32 	[%rd4+528], {%r1388, %r1388, %r1388, %r1388};
	st.local.v4.u32 	[%rd4+544], {%r1388, %r1388, %r1388, %r1388};
	st.local.v4.u32 	[%rd4+560], {%r1388, %r1388, %r1388, %r1388};
	st.local.v4.u32 	[%rd4+576], {%r1388, %r1388, %r1388, %r1388};
	st.local.v4.u32 	[%rd4+592], {%r1388, %r1388, %r1388, %r1388};
	st.local.v4.u32 	[%rd4+608], {%r1388, %r1388, %r1388, %r1388};
	st.local.v4.u32 	[%rd4+624], {%r1388, %r1388, %r1388, %r1388};
	st.local.v4.u32 	[%rd4+640], {%r1388, %r1388, %r1388, %r1388};
	st.local.v4.u32 	[%rd4+656], {%r1388, %r1388, %r1388, %r1388};
	st.local.v4.u32 	[%rd4+672], {%r1388, %r1388, %r1388, %r1388};
	st.local.v4.u32 	[%rd4+688], {%r1388, %r1388, %r1388, %r1388};
	st.local.v4.u32 	[%rd4+704], {%r1388, %r1388, %r1388, %r1388};
	st.local.v4.u32 	[%rd4+720], {%r1388, %r1388, %r1388, %r1388};
	st.local.v4.u32 	[%rd4+736], {%r1388, %r1388, %r1388, %r1388};
	st.local.v4.u32 	[%rd4+752], {%r1388, %r1388, %r1388, %r1388};
	st.local.v4.u32 	[%rd4+768], {%r1388, %r1388, %r1388, %r1388};
	st.local.v4.u32 	[%rd4+784], {%r1388, %r1388, %r1388, %r1388};
	st.local.v4.u32 	[%rd4+800], {%r1388, %r1388, %r1388, %r1388};
	st.local.v4.u32 	[%rd4+816], {%r1388, %r1388, %r1388, %r1388};
	st.local.v4.u32 	[%rd4+832], {%r1388, %r1388, %r1388, %r1388};
	st.local.v4.u32 	[%rd4+848], {%r1388, %r1388, %r1388, %r1388};
	st.local.v4.u32 	[%rd4+864], {%r1388, %r1388, %r1388, %r1388};
	st.local.v4.u32 	[%rd4+880], {%r1388, %r1388, %r1388, %r1388};
	st.local.v4.u32 	[%rd4+896], {%r1388, %r1388, %r1388, %r1388};
	st.local.v4.u32 	[%rd4+912], {%r1388, %r1388, %r1388, %r1388};
	st.local.v4.u32 	[%rd4+928], {%r1388, %r1388, %r1388, %r1388};
	st.local.v4.u32 	[%rd4+944], {%r1388, %r1388, %r1388, %r1388};
	st.local.v4.u32 	[%rd4+960], {%r1388, %r1388, %r1388, %r1388};
	st.local.v4.u32 	[%rd4+976], {%r1388, %r1388, %r1388, %r1388};
	st.local.v4.u32 	[%rd4+992], {%r1388, %r1388, %r1388, %r1388};
	st.local.v4.u32 	[%rd4+1008], {%r1388, %r1388, %r1388, %r1388};
$L__BB1_36:
	ld.local.v4.u32 	{%r79, %r80, %r81, %r82}, [%rd103+-16];
	mul.wide.s32 	%rd33, %r79, 4;
	add.s64 	%rd34, %rd4, %rd33;
	ld.local.u32 	%r83, [%rd34];
	add.s32 	%r84, %r83, 1;
	st.local.u32 	[%rd34], %r84;
	mul.wide.s32 	%rd35, %r80, 4;
	add.s64 	%rd36, %rd4, %rd35;
	ld.local.u32 	%r85, [%rd36];
	add.s32 	%r86, %r85, 1;
	st.local.u32 	[%rd36], %r86;
	mul.wide.s32 	%rd37, %r81, 4;
	add.s64 	%rd38, %rd4, %rd37;
	ld.local.u32 	%r87, [%rd38];
	add.s32 	%r88, %r87, 1;
	st.local.u32 	[%rd38], %r88;
	mul.wide.s32 	%rd39, %r82, 4;
	add.s64 	%rd40, %rd4, %rd39;
	ld.local.u32 	%r89, [%rd40];
	add.s32 	%r90, %r89, 1;
	st.local.u32 	[%rd40], %r90;
	ld.local.v4.u32 	{%r91, %r92, %r93, %r94}, [%rd103];
	mul.wide.s32 	%rd41, %r91, 4;
	add.s64 	%rd42, %rd4, %rd41;
	ld.local.u32 	%r95, [%rd42];
	add.s32 	%r96, %r95, 1;
	st.local.u32 	[%rd42], %r96;
	mul.wide.s32 	%rd43, %r92, 4;
	add.s64 	%rd44, %rd4, %rd43;
	ld.local.u32 	%r97, [%rd44];
	add.s32 	%r98, %r97, 1;
	st.local.u32 	[%rd44], %r98;
	mul.wide.s32 	%rd45, %r93, 4;
	add.s64 	%rd46, %rd4, %rd45;
	ld.local.u32 	%r99, [%rd46];
	add.s32 	%r100, %r99, 1;
	st.local.u32 	[%rd46], %r100;
	mul.wide.s32 	%rd47, %r94, 4;
	add.s64 	%rd48, %rd4, %rd47;
	ld.local.u32 	%r101, [%rd48];
	add.s32 	%r102, %r101, 1;
	st.local.u32 	[%rd48], %r102;
	add.s32 	%r1388, %r1388, 8;
	add.s64 	%rd103, %rd103, 32;
	setp.ne.s32 	%p6, %r1388, 1000;
	@%p6 bra 	$L__BB1_36;
	cvt.u64.u32 	%rd49, %r5;
	ld.local.v4.u32 	{%r103, %r104, %r105, %r106}, [%rd4];
	max.s32 	%r107, %r103, 0;
	setp.gt.s32 	%p7, %r104, %r107;
	selp.u16 	%rs4, 1, 0, %p7;
	max.s32 	%r108, %r104, %r107;
	setp.gt.s32 	%p8, %r105, %r108;
	selp.b16 	%rs5, 2, %rs4, %p8;
	max.s32 	%r109, %r105, %r108;
	setp.gt.s32 	%p9, %r106, %r109;
	selp.b16 	%rs6, 3, %rs5, %p9;
	max.s32 	%r110, %r106, %r109;
	ld.local.v4.u32 	{%r111, %r112, %r113, %r114}, [%rd4+16];
	setp.gt.s32 	%p10, %r111, %r110;
	selp.b16 	%rs7, 4, %rs6, %p10;
	max.s32 	%r115, %r111, %r110;
	setp.gt.s32 	%p11, %r112, %r115;
	selp.b16 	%rs8, 5, %rs7, %p11;
	max.s32 	%r116, %r112, %r115;
	setp.gt.s32 	%p12, %r113, %r116;
	selp.b16 	%rs9, 6, %rs8, %p12;
	max.s32 	%r117, %r113, %r116;
	setp.gt.s32 	%p13, %r114, %r117;
	selp.b16 	%rs10, 7, %rs9, %p13;
	max.s32 	%r118, %r114, %r117;
	ld.local.v4.u32 	{%r119, %r120, %r121, %r122}, [%rd4+32];
	setp.gt.s32 	%p14, %r119, %r118;
	selp.b16 	%rs11, 8, %rs10, %p14;
	max.s32 	%r123, %r119, %r118;
	setp.gt.s32 	%p15, %r120, %r123;
	selp.b16 	%rs12, 9, %rs11, %p15;
	max.s32 	%r124, %r120, %r123;
	setp.gt.s32 	%p16, %r121, %r124;
	selp.b16 	%rs13, 10, %rs12, %p16;
	max.s32 	%r125, %r121, %r124;
	setp.gt.s32 	%p17, %r122, %r125;
	selp.b16 	%rs14, 11, %rs13, %p17;
	max.s32 	%r126, %r122, %r125;
	ld.local.v4.u32 	{%r127, %r128, %r129, %r130}, [%rd4+48];
	setp.gt.s32 	%p18, %r127, %r126;
	selp.b16 	%rs15, 12, %rs14, %p18;
	max.s32 	%r131, %r127, %r126;
	setp.gt.s32 	%p19, %r128, %r131;
	selp.b16 	%rs16, 13, %rs15, %p19;
	max.s32 	%r132, %r128, %r131;
	setp.gt.s32 	%p20, %r129, %r132;
	selp.b16 	%rs17, 14, %rs16, %p20;
	max.s32 	%r133, %r129, %r132;
	setp.gt.s32 	%p21, %r130, %r133;
	selp.b16 	%rs18, 15, %rs17, %p21;
	max.s32 	%r134, %r130, %r133;
	ld.local.v4.u32 	{%r135, %r136, %r137, %r138}, [%rd4+64];
	setp.gt.s32 	%p22, %r135, %r134;
	selp.b16 	%rs19, 16, %rs18, %p22;
	max.s32 	%r139, %r135, %r134;
	setp.gt.s32 	%p23, %r136, %r139;
	selp.b16 	%rs20, 17, %rs19, %p23;
	max.s32 	%r140, %r136, %r139;
	setp.gt.s32 	%p24, %r137, %r140;
	selp.b16 	%rs21, 18, %rs20, %p24;
	max.s32 	%r141, %r137, %r140;
	setp.gt.s32 	%p25, %r138, %r141;
	selp.b16 	%rs22, 19, %rs21, %p25;
	max.s32 	%r142, %r138, %r141;
	ld.local.v4.u32 	{%r143, %r144, %r145, %r146}, [%rd4+80];
	setp.gt.s32 	%p26, %r143, %r142;
	selp.b16 	%rs23, 20, %rs22, %p26;
	max.s32 	%r147, %r143, %r142;
	setp.gt.s32 	%p27, %r144, %r147;
	selp.b16 	%rs24, 21, %rs23, %p27;
	max.s32 	%r148, %r144, %r147;
	setp.gt.s32 	%p28, %r145, %r148;
	selp.b16 	%rs25, 22, %rs24, %p28;
	max.s32 	%r149, %r145, %r148;
	setp.gt.s32 	%p29, %r146, %r149;
	selp.b16 	%rs26, 23, %rs25, %p29;
	max.s32 	%r150, %r146, %r149;
	ld.local.v4.u32 	{%r151, %r152, %r153, %r154}, [%rd4+96];
	setp.gt.s32 	%p30, %r151, %r150;
	selp.b16 	%rs27, 24, %rs26, %p30;
	max.s32 	%r155, %r151, %r150;
	setp.gt.s32 	%p31, %r152, %r155;
	selp.b16 	%rs28, 25, %rs27, %p31;
	max.s32 	%r156, %r152, %r155;
	setp.gt.s32 	%p32, %r153, %r156;
	selp.b16 	%rs29, 26, %rs28, %p32;
	max.s32 	%r157, %r153, %r156;
	setp.gt.s32 	%p33, %r154, %r157;
	selp.b16 	%rs30, 27, %rs29, %p33;
	max.s32 	%r158, %r154, %r157;
	ld.local.v4.u32 	{%r159, %r160, %r161, %r162}, [%rd4+112];
	setp.gt.s32 	%p34, %r159, %r158;
	selp.b16 	%rs31, 28, %rs30, %p34;
	max.s32 	%r163, %r159, %r158;
	setp.gt.s32 	%p35, %r160, %r163;
	selp.b16 	%rs32, 29, %rs31, %p35;
	max.s32 	%r164, %r160, %r163;
	setp.gt.s32 	%p36, %r161, %r164;
	selp.b16 	%rs33, 30, %rs32, %p36;
	max.s32 	%r165, %r161, %r164;
	setp.gt.s32 	%p37, %r162, %r165;
	selp.b16 	%rs34, 31, %rs33, %p37;
	max.s32 	%r166, %r162, %r165;
	ld.local.v4.u32 	{%r167, %r168, %r169, %r170}, [%rd4+128];
	setp.gt.s32 	%p38, %r167, %r166;
	selp.b16 	%rs35, 32, %rs34, %p38;
	max.s32 	%r171, %r167, %r166;
	setp.gt.s32 	%p39, %r168, %r171;
	selp.b16 	%rs36, 33, %rs35, %p39;
	max.s32 	%r172, %r168, %r171;
	setp.gt.s32 	%p40, %r169, %r172;
	selp.b16 	%rs37, 34, %rs36, %p40;
	max.s32 	%r173, %r169, %r172;
	setp.gt.s32 	%p41, %r170, %r173;
	selp.b16 	%rs38, 35, %rs37, %p41;
	max.s32 	%r174, %r170, %r173;
	ld.local.v4.u32 	{%r175, %r176, %r177, %r178}, [%rd4+144];
	setp.gt.s32 	%p42, %r175, %r174;
	selp.b16 	%rs39, 36, %rs38, %p42;
	max.s32 	%r179, %r175, %r174;
	setp.gt.s32 	%p43, %r176, %r179;
	selp.b16 	%rs40, 37, %rs39, %p43;
	max.s32 	%r180, %r176, %r179;
	setp.gt.s32 	%p44, %r177, %r180;
	selp.b16 	%rs41, 38, %rs40, %p44;
	max.s32 	%r181, %r177, %r180;
	setp.gt.s32 	%p45, %r178, %r181;
	selp.b16 	%rs42, 39, %rs41, %p45;
	max.s32 	%r182, %r178, %r181;
	ld.local.v4.u32 	{%r183, %r184, %r185, %r186}, [%rd4+160];
	setp.gt.s32 	%p46, %r183, %r182;
	selp.b16 	%rs43, 40, %rs42, %p46;
	max.s32 	%r187, %r183, %r182;
	setp.gt.s32 	%p47, %r184, %r187;
	selp.b16 	%rs44, 41, %rs43, %p47;
	max.s32 	%r188, %r184, %r187;
	setp.gt.s32 	%p48, %r185, %r188;
	selp.b16 	%rs45, 42, %rs44, %p48;
	max.s32 	%r189, %r185, %r188;
	setp.gt.s32 	%p49, %r186, %r189;
	selp.b16 	%rs46, 43, %rs45, %p49;
	max.s32 	%r190, %r186, %r189;
	ld.local.v4.u32 	{%r191, %r192, %r193, %r194}, [%rd4+176];
	setp.gt.s32 	%p50, %r191, %r190;
	selp.b16 	%rs47, 44, %rs46, %p50;
	max.s32 	%r195, %r191, %r190;
	setp.gt.s32 	%p51, %r192, %r195;
	selp.b16 	%rs48, 45, %rs47, %p51;
	max.s32 	%r196, %r192, %r195;
	setp.gt.s32 	%p52, %r193, %r196;
	selp.b16 	%rs49, 46, %rs48, %p52;
	max.s32 	%r197, %r193, %r196;
	setp.gt.s32 	%p53, %r194, %r197;
	selp.b16 	%rs50, 47, %rs49, %p53;
	max.s32 	%r198, %r194, %r197;
	ld.local.v4.u32 	{%r199, %r200, %r201, %r202}, [%rd4+192];
	setp.gt.s32 	%p54, %r199, %r198;
	selp.b16 	%rs51, 48, %rs50, %p54;
	max.s32 	%r203, %r199, %r198;
	setp.gt.s32 	%p55, %r200, %r203;
	selp.b16 	%rs52, 49, %rs51, %p55;
	max.s32 	%r204, %r200, %r203;
	setp.gt.s32 	%p56, %r201, %r204;
	selp.b16 	%rs53, 50, %rs52, %p56;
	max.s32 	%r205, %r201, %r204;
	setp.gt.s32 	%p57, %r202, %r205;
	selp.b16 	%rs54, 51, %rs53, %p57;
	max.s32 	%r206, %r202, %r205;
	ld.local.v4.u32 	{%r207, %r208, %r209, %r210}, [%rd4+208];
	setp.gt.s32 	%p58, %r207, %r206;
	selp.b16 	%rs55, 52, %rs54, %p58;
	max.s32 	%r211, %r207, %r206;
	setp.gt.s32 	%p59, %r208, %r211;
	selp.b16 	%rs56, 53, %rs55, %p59;
	max.s32 	%r212, %r208, %r211;
	setp.gt.s32 	%p60, %r209, %r212;
	selp.b16 	%rs57, 54, %rs56, %p60;
	max.s32 	%r213, %r209, %r212;
	setp.gt.s32 	%p61, %r210, %r213;
	selp.b16 	%rs58, 55, %rs57, %p61;
	max.s32 	%r214, %r210, %r213;
	ld.local.v4.u32 	{%r215, %r216, %r217, %r218}, [%rd4+224];
	setp.gt.s32 	%p62, %r215, %r214;
	selp.b16 	%rs59, 56, %rs58, %p62;
	max.s32 	%r219, %r215, %r214;
	setp.gt.s32 	%p63, %r216, %r219;
	selp.b16 	%rs60, 57, %rs59, %p63;
	max.s32 	%r220, %r216, %r219;
	setp.gt.s32 	%p64, %r217, %r220;
	selp.b16 	%rs61, 58, %rs60, %p64;
	max.s32 	%r221, %r217, %r220;
	setp.gt.s32 	%p65, %r218, %r221;
	selp.b16 	%rs62, 59, %rs61, %p65;
	max.s32 	%r222, %r218, %r221;
	ld.local.v4.u32 	{%r223, %r224, %r225, %r226}, [%rd4+240];
	setp.gt.s32 	%p66, %r223, %r222;
	selp.b16 	%rs63, 60, %rs62, %p66;
	max.s32 	%r227, %r223, %r222;
	setp.gt.s32 	%p67, %r224, %r227;
	selp.b16 	%rs64, 61, %rs63, %p67;
	max.s32 	%r228, %r224, %r227;
	setp.gt.s32 	%p68, %r225, %r228;
	selp.b16 	%rs65, 62, %rs64, %p68;
	max.s32 	%r229, %r225, %r228;
	setp.gt.s32 	%p69, %r226, %r229;
	selp.b16 	%rs66, 63, %rs65, %p69;
	max.s32 	%r230, %r226, %r229;
	ld.local.v4.u32 	{%r231, %r232, %r233, %r234}, [%rd4+256];
	setp.gt.s32 	%p70, %r231, %r230;
	selp.b16 	%rs67, 64, %rs66, %p70;
	max.s32 	%r235, %r231, %r230;
	setp.gt.s32 	%p71, %r232, %r235;
	selp.b16 	%rs68, 65, %rs67, %p71;
	max.s32 	%r236, %r232, %r235;
	setp.gt.s32 	%p72, %r233, %r236;
	selp.b16 	%rs69, 66, %rs68, %p72;
	max.s32 	%r237, %r233, %r236;
	setp.gt.s32 	%p73, %r234, %r237;
	selp.b16 	%rs70, 67, %rs69, %p73;
	max.s32 	%r238, %r234, %r237;
	ld.local.v4.u32 	{%r239, %r240, %r241, %r242}, [%rd4+272];
	setp.gt.s32 	%p74, %r239, %r238;
	selp.b16 	%rs71, 68, %rs70, %p74;
	max.s32 	%r243, %r239, %r238;
	setp.gt.s32 	%p75, %r240, %r243;
	selp.b16 	%rs72, 69, %rs71, %p75;
	max.s32 	%r244, %r240, %r243;
	setp.gt.s32 	%p76, %r241, %r244;
	selp.b16 	%rs73, 70, %rs72, %p76;
	max.s32 	%r245, %r241, %r244;
	setp.gt.s32 	%p77, %r242, %r245;
	selp.b16 	%rs74, 71, %rs73, %p77;
	max.s32 	%r246, %r242, %r245;
	ld.local.v4.u32 	{%r247, %r248, %r249, %r250}, [%rd4+288];
	setp.gt.s32 	%p78, %r247, %r246;
	selp.b16 	%rs75, 72, %rs74, %p78;
	max.s32 	%r251, %r247, %r246;
	setp.gt.s32 	%p79, %r248, %r251;
	selp.b16 	%rs76, 73, %rs75, %p79;
	max.s32 	%r252, %r248, %r251;
	setp.gt.s32 	%p80, %r249, %r252;
	selp.b16 	%rs77, 74, %rs76, %p80;
	max.s32 	%r253, %r249, %r252;
	setp.gt.s32 	%p81, %r250, %r253;
	selp.b16 	%rs78, 75, %rs77, %p81;
	max.s32 	%r254, %r250, %r253;
	ld.local.v4.u32 	{%r255, %r256, %r257, %r258}, [%rd4+304];
	setp.gt.s32 	%p82, %r255, %r254;
	selp.b16 	%rs79, 76, %rs78, %p82;
	max.s32 	%r259, %r255, %r254;
	setp.gt.s32 	%p83, %r256, %r259;
	selp.b16 	%rs80, 77, %rs79, %p83;
	max.s32 	%r260, %r256, %r259;
	setp.gt.s32 	%p84, %r257, %r260;
	selp.b16 	%rs81, 78, %rs80, %p84;
	max.s32 	%r261, %r257, %r260;
	setp.gt.s32 	%p85, %r258, %r261;
	selp.b16 	%rs82, 79, %rs81, %p85;
	max.s32 	%r262, %r258, %r261;
	ld.local.v4.u32 	{%r263, %r264, %r265, %r266}, [%rd4+320];
	setp.gt.s32 	%p86, %r263, %r262;
	selp.b16 	%rs83, 80, %rs82, %p86;
	max.s32 	%r267, %r263, %r262;
	setp.gt.s32 	%p87, %r264, %r267;
	selp.b16 	%rs84, 81, %rs83, %p87;
	max.s32 	%r268, %r264, %r267;
	setp.gt.s32 	%p88, %r265, %r268;
	selp.b16 	%rs85, 82, %rs84, %p88;
	max.s32 	%r269, %r265, %r268;
	setp.gt.s32 	%p89, %r266, %r269;
	selp.b16 	%rs86, 83, %rs85, %p89;
	max.s32 	%r270, %r266, %r269;
	ld.local.v4.u32 	{%r271, %r272, %r273, %r274}, [%rd4+336];
	setp.gt.s32 	%p90, %r271, %r270;
	selp.b16 	%rs87, 84, %rs86, %p90;
	max.s32 	%r275, %r271, %r270;
	setp.gt.s32 	%p91, %r272, %r275;
	selp.b16 	%rs88, 85, %rs87, %p91;
	max.s32 	%r276, %r272, %r275;
	setp.gt.s32 	%p92, %r273, %r276;
	selp.b16 	%rs89, 86, %rs88, %p92;
	max.s32 	%r277, %r273, %r276;
	setp.gt.s32 	%p93, %r274, %r277;
	selp.b16 	%rs90, 87, %rs89, %p93;
	max.s32 	%r278, %r274, %r277;
	ld.local.v4.u32 	{%r279, %r280, %r281, %r282}, [%rd4+352];
	setp.gt.s32 	%p94, %r279, %r278;
	selp.b16 	%rs91, 88, %rs90, %p94;
	max.s32 	%r283, %r279, %r278;
	setp.gt.s32 	%p95, %r280, %r283;
	selp.b16 	%rs92, 89, %rs91, %p95;
	max.s32 	%r284, %r280, %r283;
	setp.gt.s32 	%p96, %r281, %r284;
	selp.b16 	%rs93, 90, %rs92, %p96;
	max.s32 	%r285, %r281, %r284;
	setp.gt.s32 	%p97, %r282, %r285;
	selp.b16 	%rs94, 91, %rs93, %p97;
	max.s32 	%r286, %r282, %r285;
	ld.local.v4.u32 	{%r287, %r288, %r289, %r290}, [%rd4+368];
	setp.gt.s32 	%p98, %r287, %r286;
	selp.b16 	%rs95, 92, %rs94, %p98;
	max.s32 	%r291, %r287, %r286;
	setp.gt.s32 	%p99, %r288, %r291;
	selp.b16 	%rs96, 93, %rs95, %p99;
	max.s32 	%r292, %r288, %r291;
	setp.gt.s32 	%p100, %r289, %r292;
	selp.b16 	%rs97, 94, %rs96, %p100;
	max.s32 	%r293, %r289, %r292;
	setp.gt.s32 	%p101, %r290, %r293;
	selp.b16 	%rs98, 95, %rs97, %p101;
	max.s32 	%r294, %r290, %r293;
	ld.local.v4.u32 	{%r295, %r296, %r297, %r298}, [%rd4+384];
	setp.gt.s32 	%p102, %r295, %r294;
	selp.b16 	%rs99, 96, %rs98, %p102;
	max.s32 	%r299, %r295, %r294;
	setp.gt.s32 	%p103, %r296, %r299;
	selp.b16 	%rs100, 97, %rs99, %p103;
	max.s32 	%r300, %r296, %r299;
	setp.gt.s32 	%p104, %r297, %r300;
	selp.b16 	%rs101, 98, %rs100, %p104;
	max.s32 	%r301, %r297, %r300;
	setp.gt.s32 	%p105, %r298, %r301;
	selp.b16 	%rs102, 99, %rs101, %p105;
	max.s32 	%r302, %r298, %r301;
	ld.local.v4.u32 	{%r303, %r304, %r305, %r306}, [%rd4+400];
	setp.gt.s32 	%p106, %r303, %r302;
	selp.b16 	%rs103, 100, %rs102, %p106;
	max.s32 	%r307, %r303, %r302;
	setp.gt.s32 	%p107, %r304, %r307;
	selp.b16 	%rs104, 101, %rs103, %p107;
	max.s32 	%r308, %r304, %r307;
	setp.gt.s32 	%p108, %r305, %r308;
	selp.b16 	%rs105, 102, %rs104, %p108;
	max.s32 	%r309, %r305, %r308;
	setp.gt.s32 	%p109, %r306, %r309;
	selp.b16 	%rs106, 103, %rs105, %p109;
	max.s32 	%r310, %r306, %r309;
	ld.local.v4.u32 	{%r311, %r312, %r313, %r314}, [%rd4+416];
	setp.gt.s32 	%p110, %r311, %r310;
	selp.b16 	%rs107, 104, %rs106, %p110;
	max.s32 	%r315, %r311, %r310;
	setp.gt.s32 	%p111, %r312, %r315;
	selp.b16 	%rs108, 105, %rs107, %p111;
	max.s32 	%r316, %r312, %r315;
	setp.gt.s32 	%p112, %r313, %r316;
	selp.b16 	%rs109, 106, %rs108, %p112;
	max.s32 	%r317, %r313, %r316;
	setp.gt.s32 	%p113, %r314, %r317;
	selp.b16 	%rs110, 107, %rs109, %p113;
	max.s32 	%r318, %r314, %r317;
	ld.local.v4.u32 	{%r319, %r320, %r321, %r322}, [%rd4+432];
	setp.gt.s32 	%p114, %r319, %r318;
	selp.b16 	%rs111, 108, %rs110, %p114;
	max.s32 	%r323, %r319, %r318;
	setp.gt.s32 	%p115, %r320, %r323;
	selp.b16 	%rs112, 109, %rs111, %p115;
	max.s32 	%r324, %r320, %r323;
	setp.gt.s32 	%p116, %r321, %r324;
	selp.b16 	%rs113, 110, %rs112, %p116;
	max.s32 	%r325, %r321, %r324;
	setp.gt.s32 	%p117, %r322, %r325;
	selp.b16 	%rs114, 111, %rs113, %p117;
	max.s32 	%r326, %r322, %r325;
	ld.local.v4.u32 	{%r327, %r328, %r329, %r330}, [%rd4+448];
	setp.gt.s32 	%p118, %r327, %r326;
	selp.b16 	%rs115, 112, %rs114, %p118;
	max.s32 	%r331, %r327, %r326;
	setp.gt.s32 	%p119, %r328, %r331;
	selp.b16 	%rs116, 113, %rs115, %p119;
	max.s32 	%r332, %r328, %r331;
	setp.gt.s32 	%p120, %r329, %r332;
	selp.b16 	%rs117, 114, %rs116, %p120;
	max.s32 	%r333, %r329, %r332;
	setp.gt.s32 	%p121, %r330, %r333;
	selp.b16 	%rs118, 115, %rs117, %p121;
	max.s32 	%r334, %r330, %r333;
	ld.local.v4.u32 	{%r335, %r336, %r337, %r338}, [%rd4+464];
	setp.gt.s32 	%p122, %r335, %r334;
	selp.b16 	%rs119, 116, %rs118, %p122;
	max.s32 	%r339, %r335, %r334;
	setp.gt.s32 	%p123, %r336, %r339;
	selp.b16 	%rs120, 117, %rs119, %p123;
	max.s32 	%r340, %r336, %r339;
	setp.gt.s32 	%p124, %r337, %r340;
	selp.b16 	%rs121, 118, %rs120, %p124;
	max.s32 	%r341, %r337, %r340;
	setp.gt.s32 	%p125, %r338, %r341;
	selp.b16 	%rs122, 119, %rs121, %p125;
	max.s32 	%r342, %r338, %r341;
	ld.local.v4.u32 	{%r343, %r344, %r345, %r346}, [%rd4+480];
	setp.gt.s32 	%p126, %r343, %r342;
	selp.b16 	%rs123, 120, %rs122, %p126;
	max.s32 	%r347, %r343, %r342;
	setp.gt.s32 	%p127, %r344, %r347;
	selp.b16 	%rs124, 121, %rs123, %p127;
	max.s32 	%r348, %r344, %r347;
	setp.gt.s32 	%p128, %r345, %r348;
	selp.b16 	%rs125, 122, %rs124, %p128;
	max.s32 	%r349, %r345, %r348;
	setp.gt.s32 	%p129, %r346, %r349;
	selp.b16 	%rs126, 123, %rs125, %p129;
	max.s32 	%r350, %r346, %r349;
	ld.local.v4.u32 	{%r351, %r352, %r353, %r354}, [%rd4+496];
	setp.gt.s32 	%p130, %r351, %r350;
	selp.b16 	%rs127, 124, %rs126, %p130;
	max.s32 	%r355, %r351, %r350;
	setp.gt.s32 	%p131, %r352, %r355;
	selp.b16 	%rs128, 125, %rs127, %p131;
	max.s32 	%r356, %r352, %r355;
	setp.gt.s32 	%p132, %r353, %r356;
	selp.b16 	%rs129, 126, %rs128, %p132;
	max.s32 	%r357, %r353, %r356;
	setp.gt.s32 	%p133, %r354, %r357;
	selp.b16 	%rs130, 127, %rs129, %p133;
	max.s32 	%r358, %r354, %r357;
	ld.local.v4.u32 	{%r359, %r360, %r361, %r362}, [%rd4+512];
	setp.gt.s32 	%p134, %r359, %r358;
	selp.b16 	%rs131, -128, %rs130, %p134;
	max.s32 	%r363, %r359, %r358;
	setp.gt.s32 	%p135, %r360, %r363;
	selp.b16 	%rs132, -127, %rs131, %p135;
	max.s32 	%r364, %r360, %r363;
	setp.gt.s32 	%p136, %r361, %r364;
	selp.b16 	%rs133, -126, %rs132, %p136;
	max.s32 	%r365, %r361, %r364;
	setp.gt.s32 	%p137, %r362, %r365;
	selp.b16 	%rs134, -125, %rs133, %p137;
	max.s32 	%r366, %r362, %r365;
	ld.local.v4.u32 	{%r367, %r368, %r369, %r370}, [%rd4+528];
	setp.gt.s32 	%p138, %r367, %r366;
	selp.b16 	%rs135, -124, %rs134, %p138;
	max.s32 	%r371, %r367, %r366;
	setp.gt.s32 	%p139, %r368, %r371;
	selp.b16 	%rs136, -123, %rs135, %p139;
	max.s32 	%r372, %r368, %r371;
	setp.gt.s32 	%p140, %r369, %r372;
	selp.b16 	%rs137, -122, %rs136, %p140;
	max.s32 	%r373, %r369, %r372;
	setp.gt.s32 	%p141, %r370, %r373;
	selp.b16 	%rs138, -121, %rs137, %p141;
	max.s32 	%r374, %r370, %r373;
	ld.local.v4.u32 	{%r375, %r376, %r377, %r378}, [%rd4+544];
	setp.gt.s32 	%p142, %r375, %r374;
	selp.b16 	%rs139, -120, %rs138, %p142;
	max.s32 	%r379, %r375, %r374;
	setp.gt.s32 	%p143, %r376, %r379;
	selp.b16 	%rs140, -119, %rs139, %p143;
	max.s32 	%r380, %r376, %r379;
	setp.gt.s32 	%p144, %r377, %r380;
	selp.b16 	%rs141, -118, %rs140, %p144;
	max.s32 	%r381, %r377, %r380;
	setp.gt.s32 	%p145, %r378, %r381;
	selp.b16 	%rs142, -117, %rs141, %p145;
	max.s32 	%r382, %r378, %r381;
	ld.local.v4.u32 	{%r383, %r384, %r385, %r386}, [%rd4+560];
	setp.gt.s32 	%p146, %r383, %r382;
	selp.b16 	%rs143, -116, %rs142, %p146;
	max.s32 	%r387, %r383, %r382;
	setp.gt.s32 	%p147, %r384, %r387;
	selp.b16 	%rs144, -115, %rs143, %p147;
	max.s32 	%r388, %r384, %r387;
	setp.gt.s32 	%p148, %r385, %r388;
	selp.b16 	%rs145, -114, %rs144, %p148;
	max.s32 	%r389, %r385, %r388;
	setp.gt.s32 	%p149, %r386, %r389;
	selp.b16 	%rs146, -113, %rs145, %p149;
	max.s32 	%r390, %r386, %r389;
	ld.local.v4.u32 	{%r391, %r392, %r393, %r394}, [%rd4+576];
	setp.gt.s32 	%p150, %r391, %r390;
	selp.b16 	%rs147, -112, %rs146, %p150;
	max.s32 	%r395, %r391, %r390;
	setp.gt.s32 	%p151, %r392, %r395;
	selp.b16 	%rs148, -111, %rs147, %p151;
	max.s32 	%r396, %r392, %r395;
	setp.gt.s32 	%p152, %r393, %r396;
	selp.b16 	%rs149, -110, %rs148, %p152;
	max.s32 	%r397, %r393, %r396;
	setp.gt.s32 	%p153, %r394, %r397;
	selp.b16 	%rs150, -109, %rs149, %p153;
	max.s32 	%r398, %r394, %r397;
	ld.local.v4.u32 	{%r399, %r400, %r401, %r402}, [%rd4+592];
	setp.gt.s32 	%p154, %r399, %r398;
	selp.b16 	%rs151, -108, %rs150, %p154;
	max.s32 	%r403, %r399, %r398;
	setp.gt.s32 	%p155, %r400, %r403;
	selp.b16 	%rs152, -107, %rs151, %p155;
	max.s32 	%r404, %r400, %r403;
	setp.gt.s32 	%p156, %r401, %r404;
	selp.b16 	%rs153, -106, %rs152, %p156;
	max.s32 	%r405, %r401, %r404;
	setp.gt.s32 	%p157, %r402, %r405;
	selp.b16 	%rs154, -105, %rs153, %p157;
	max.s32 	%r406, %r402, %r405;
	ld.local.v4.u32 	{%r407, %r408, %r409, %r410}, [%rd4+608];
	setp.gt.s32 	%p158, %r407, %r406;
	selp.b16 	%rs155, -104, %rs154, %p158;
	max.s32 	%r411, %r407, %r406;
	setp.gt.s32 	%p159, %r408, %r411;
	selp.b16 	%rs156, -103, %rs155, %p159;
	max.s32 	%r412, %r408, %r411;
	setp.gt.s32 	%p160, %r409, %r412;
	selp.b16 	%rs157, -102, %rs156, %p160;
	max.s32 	%r413, %r409, %r412;
	setp.gt.s32 	%p161, %r410, %r413;
	selp.b16 	%rs158, -101, %rs157, %p161;
	max.s32 	%r414, %r410, %r413;
	ld.local.v4.u32 	{%r415, %r416, %r417, %r418}, [%rd4+624];
	setp.gt.s32 	%p162, %r415, %r414;
	selp.b16 	%rs159, -100, %rs158, %p162;
	max.s32 	%r419, %r415, %r414;
	setp.gt.s32 	%p163, %r416, %r419;
	selp.b16 	%rs160, -99, %rs159, %p163;
	max.s32 	%r420, %r416, %r419;
	setp.gt.s32 	%p164, %r417, %r420;
	selp.b16 	%rs161, -98, %rs160, %p164;
	max.s32 	%r421, %r417, %r420;
	setp.gt.s32 	%p165, %r418, %r421;
	selp.b16 	%rs162, -97, %rs161, %p165;
	max.s32 	%r422, %r418, %r421;
	ld.local.v4.u32 	{%r423, %r424, %r425, %r426}, [%rd4+640];
	setp.gt.s32 	%p166, %r423, %r422;
	selp.b16 	%rs163, -96, %rs162, %p166;
	max.s32 	%r427, %r423, %r422;
	setp.gt.s32 	%p167, %r424, %r427;
	selp.b16 	%rs164, -95, %rs163, %p167;
	max.s32 	%r428, %r424, %r427;
	setp.gt.s32 	%p168, %r425, %r428;
	selp.b16 	%rs165, -94, %rs164, %p168;
	max.s32 	%r429, %r425, %r428;
	setp.gt.s32 	%p169, %r426, %r429;
	selp.b16 	%rs166, -93, %rs165, %p169;
	max.s32 	%r430, %r426, %r429;
	ld.local.v4.u32 	{%r431, %r432, %r433, %r434}, [%rd4+656];
	setp.gt.s32 	%p170, %r431, %r430;
	selp.b16 	%rs167, -92, %rs166, %p170;
	max.s32 	%r435, %r431, %r430;
	setp.gt.s32 	%p171, %r432, %r435;
	selp.b16 	%rs168, -91, %rs167, %p171;
	max.s32 	%r436, %r432, %r435;
	setp.gt.s32 	%p172, %r433, %r436;
	selp.b16 	%rs169, -90, %rs168, %p172;
	max.s32 	%r437, %r433, %r436;
	setp.gt.s32 	%p173, %r434, %r437;
	selp.b16 	%rs170, -89, %rs169, %p173;
	max.s32 	%r438, %r434, %r437;
	ld.local.v4.u32 	{%r439, %r440, %r441, %r442}, [%rd4+672];
	setp.gt.s32 	%p174, %r439, %r438;
	selp.b16 	%rs171, -88, %rs170, %p174;
	max.s32 	%r443, %r439, %r438;
	setp.gt.s32 	%p175, %r440, %r443;
	selp.b16 	%rs172, -87, %rs171, %p175;
	max.s32 	%r444, %r440, %r443;
	setp.gt.s32 	%p176, %r441, %r444;
	selp.b16 	%rs173, -86, %rs172, %p176;
	max.s32 	%r445, %r441, %r444;
	setp.gt.s32 	%p177, %r442, %r445;
	selp.b16 	%rs174, -85, %rs173, %p177;
	max.s32 	%r446, %r442, %r445;
	ld.local.v4.u32 	{%r447, %r448, %r449, %r450}, [%rd4+688];
	setp.gt.s32 	%p178, %r447, %r446;
	selp.b16 	%rs175, -84, %rs174, %p178;
	max.s32 	%r451, %r447, %r446;
	setp.gt.s32 	%p179, %r448, %r451;
	selp.b16 	%rs176, -83, %rs175, %p179;
	max.s32 	%r452, %r448, %r451;
	setp.gt.s32 	%p180, %r449, %r452;
	selp.b16 	%rs177, -82, %rs176, %p180;
	max.s32 	%r453, %r449, %r452;
	setp.gt.s32 	%p181, %r450, %r453;
	selp.b16 	%rs178, -81, %rs177, %p181;
	max.s32 	%r454, %r450, %r453;
	ld.local.v4.u32 	{%r455, %r456, %r457, %r458}, [%rd4+704];
	setp.gt.s32 	%p182, %r455, %r454;
	selp.b16 	%rs179, -80, %rs178, %p182;
	max.s32 	%r459, %r455, %r454;
	setp.gt.s32 	%p183, %r456, %r459;
	selp.b16 	%rs180, -79, %rs179, %p183;
	max.s32 	%r460, %r456, %r459;
	setp.gt.s32 	%p184, %r457, %r460;
	selp.b16 	%rs181, -78, %rs180, %p184;
	max.s32 	%r461, %r457, %r460;
	setp.gt.s32 	%p185, %r458, %r461;
	selp.b16 	%rs182, -77, %rs181, %p185;
	max.s32 	%r462, %r458, %r461;
	ld.local.v4.u32 	{%r463, %r464, %r465, %r466}, [%rd4+720];
	setp.gt.s32 	%p186, %r463, %r462;
	selp.b16 	%rs183, -76, %rs182, %p186;
	max.s32 	%r467, %r463, %r462;
	setp.gt.s32 	%p187, %r464, %r467;
	selp.b16 	%rs184, -75, %rs183, %p187;
	max.s32 	%r468, %r464, %r467;
	setp.gt.s32 	%p188, %r465, %r468;
	selp.b16 	%rs185, -74, %rs184, %p188;
	max.s32 	%r469, %r465, %r468;
	setp.gt.s32 	%p189, %r466, %r469;
	selp.b16 	%rs186, -73, %rs185, %p189;
	max.s32 	%r470, %r466, %r469;
	ld.local.v4.u32 	{%r471, %r472, %r473, %r474}, [%rd4+736];
	setp.gt.s32 	%p190, %r471, %r470;
	selp.b16 	%rs187, -72, %rs186, %p190;
	max.s32 	%r475, %r471, %r470;
	setp.gt.s32 	%p191, %r472, %r475;
	selp.b16 	%rs188, -71, %rs187, %p191;
	max.s32 	%r476, %r472, %r475;
	setp.gt.s32 	%p192, %r473, %r476;
	selp.b16 	%rs189, -70, %rs188, %p192;
	max.s32 	%r477, %r473, %r476;
	setp.gt.s32 	%p193, %r474, %r477;
	selp.b16 	%rs190, -69, %rs189, %p193;
	max.s32 	%r478, %r474, %r477;
	ld.local.v4.u32 	{%r479, %r480, %r481, %r482}, [%rd4+752];
	setp.gt.s32 	%p194, %r479, %r478;
	selp.b16 	%rs191, -68, %rs190, %p194;
	max.s32 	%r483, %r479, %r478;
	setp.gt.s32 	%p195, %r480, %r483;
	selp.b16 	%rs192, -67, %rs191, %p195;
	max.s32 	%r484, %r480, %r483;
	setp.gt.s32 	%p196, %r481, %r484;
	selp.b16 	%rs193, -66, %rs192, %p196;
	max.s32 	%r485, %r481, %r484;
	setp.gt.s32 	%p197, %r482, %r485;
	selp.b16 	%rs194, -65, %rs193, %p197;
	max.s32 	%r486, %r482, %r485;
	ld.local.v4.u32 	{%r487, %r488, %r489, %r490}, [%rd4+768];
	setp.gt.s32 	%p198, %r487, %r486;
	selp.b16 	%rs195, -64, %rs194, %p198;
	max.s32 	%r491, %r487, %r486;
	setp.gt.s32 	%p199, %r488, %r491;
	selp.b16 	%rs196, -63, %rs195, %p199;
	max.s32 	%r492, %r488, %r491;
	setp.gt.s32 	%p200, %r489, %r492;
	selp.b16 	%rs197, -62, %rs196, %p200;
	max.s32 	%r493, %r489, %r492;
	setp.gt.s32 	%p201, %r490, %r493;
	selp.b16 	%rs198, -61, %rs197, %p201;
	max.s32 	%r494, %r490, %r493;
	ld.local.v4.u32 	{%r495, %r496, %r497, %r498}, [%rd4+784];
	setp.gt.s32 	%p202, %r495, %r494;
	selp.b16 	%rs199, -60, %rs198, %p202;
	max.s32 	%r499, %r495, %r494;
	setp.gt.s32 	%p203, %r496, %r499;
	selp.b16 	%rs200, -59, %rs199, %p203;
	max.s32 	%r500, %r496, %r499;
	setp.gt.s32 	%p204, %r497, %r500;
	selp.b16 	%rs201, -58, %rs200, %p204;
	max.s32 	%r501, %r497, %r500;
	setp.gt.s32 	%p205, %r498, %r501;
	selp.b16 	%rs202, -57, %rs201, %p205;
	max.s32 	%r502, %r498, %r501;
	ld.local.v4.u32 	{%r503, %r504, %r505, %r506}, [%rd4+800];
	setp.gt.s32 	%p206, %r503, %r502;
	selp.b16 	%rs203, -56, %rs202, %p206;
	max.s32 	%r507, %r503, %r502;
	setp.gt.s32 	%p207, %r504, %r507;
	selp.b16 	%rs204, -55, %rs203, %p207;
	max.s32 	%r508, %r504, %r507;
	setp.gt.s32 	%p208, %r505, %r508;
	selp.b16 	%rs205, -54, %rs204, %p208;
	max.s32 	%r509, %r505, %r508;
	setp.gt.s32 	%p209, %r506, %r509;
	selp.b16 	%rs206, -53, %rs205, %p209;
	max.s32 	%r510, %r506, %r509;
	ld.local.v4.u32 	{%r511, %r512, %r513, %r514}, [%rd4+816];
	setp.gt.s32 	%p210, %r511, %r510;
	selp.b16 	%rs207, -52, %rs206, %p210;
	max.s32 	%r515, %r511, %r510;
	setp.gt.s32 	%p211, %r512, %r515;
	selp.b16 	%rs208, -51, %rs207, %p211;
	max.s32 	%r516, %r512, %r515;
	setp.gt.s32 	%p212, %r513, %r516;
	selp.b16 	%rs209, -50, %rs208, %p212;
	max.s32 	%r517, %r513, %r516;
	setp.gt.s32 	%p213, %r514, %r517;
	selp.b16 	%rs210, -49, %rs209, %p213;
	max.s32 	%r518, %r514, %r517;
	ld.local.v4.u32 	{%r519, %r520, %r521, %r522}, [%rd4+832];
	setp.gt.s32 	%p214, %r519, %r518;
	selp.b16 	%rs211, -48, %rs210, %p214;
	max.s32 	%r523, %r519, %r518;
	setp.gt.s32 	%p215, %r520, %r523;
	selp.b16 	%rs212, -47, %rs211, %p215;
	max.s32 	%r524, %r520, %r523;
	setp.gt.s32 	%p216, %r521, %r524;
	selp.b16 	%rs213, -46, %rs212, %p216;
	max.s32 	%r525, %r521, %r524;
	setp.gt.s32 	%p217, %r522, %r525;
	selp.b16 	%rs214, -45, %rs213, %p217;
	max.s32 	%r526, %r522, %r525;
	ld.local.v4.u32 	{%r527, %r528, %r529, %r530}, [%rd4+848];
	setp.gt.s32 	%p218, %r527, %r526;
	selp.b16 	%rs215, -44, %rs214, %p218;
	max.s32 	%r531, %r527, %r526;
	setp.gt.s32 	%p219, %r528, %r531;
	selp.b16 	%rs216, -43, %rs215, %p219;
	max.s32 	%r532, %r528, %r531;
	setp.gt.s32 	%p220, %r529, %r532;
	selp.b16 	%rs217, -42, %rs216, %p220;
	max.s32 	%r533, %r529, %r532;
	setp.gt.s32 	%p221, %r530, %r533;
	selp.b16 	%rs218, -41, %rs217, %p221;
	max.s32 	%r534, %r530, %r533;
	ld.local.v4.u32 	{%r535, %r536, %r537, %r538}, [%rd4+864];
	setp.gt.s32 	%p222, %r535, %r534;
	selp.b16 	%rs219, -40, %rs218, %p222;
	max.s32 	%r539, %r535, %r534;
	setp.gt.s32 	%p223, %r536, %r539;
	selp.b16 	%rs220, -39, %rs219, %p223;
	max.s32 	%r540, %r536, %r539;
	setp.gt.s32 	%p224, %r537, %r540;
	selp.b16 	%rs221, -38, %rs220, %p224;
	max.s32 	%r541, %r537, %r540;
	setp.gt.s32 	%p225, %r538, %r541;
	selp.b16 	%rs222, -37, %rs221, %p225;
	max.s32 	%r542, %r538, %r541;
	ld.local.v4.u32 	{%r543, %r544, %r545, %r546}, [%rd4+880];
	setp.gt.s32 	%p226, %r543, %r542;
	selp.b16 	%rs223, -36, %rs222, %p226;
	max.s32 	%r547, %r543, %r542;
	setp.gt.s32 	%p227, %r544, %r547;
	selp.b16 	%rs224, -35, %rs223, %p227;
	max.s32 	%r548, %r544, %r547;
	setp.gt.s32 	%p228, %r545, %r548;
	selp.b16 	%rs225, -34, %rs224, %p228;
	max.s32 	%r549, %r545, %r548;
	setp.gt.s32 	%p229, %r546, %r549;
	selp.b16 	%rs226, -33, %rs225, %p229;
	max.s32 	%r550, %r546, %r549;
	ld.local.v4.u32 	{%r551, %r552, %r553, %r554}, [%rd4+896];
	setp.gt.s32 	%p230, %r551, %r550;
	selp.b16 	%rs227, -32, %rs226, %p230;
	max.s32 	%r555, %r551, %r550;
	setp.gt.s32 	%p231, %r552, %r555;
	selp.b16 	%rs228, -31, %rs227, %p231;
	max.s32 	%r556, %r552, %r555;
	setp.gt.s32 	%p232, %r553, %r556;
	selp.b16 	%rs229, -30, %rs228, %p232;
	max.s32 	%r557, %r553, %r556;
	setp.gt.s32 	%p233, %r554, %r557;
	selp.b16 	%rs230, -29, %rs229, %p233;
	max.s32 	%r558, %r554, %r557;
	ld.local.v4.u32 	{%r559, %r560, %r561, %r562}, [%rd4+912];
	setp.gt.s32 	%p234, %r559, %r558;
	selp.b16 	%rs231, -28, %rs230, %p234;
	max.s32 	%r563, %r559, %r558;
	setp.gt.s32 	%p235, %r560, %r563;
	selp.b16 	%rs232, -27, %rs231, %p235;
	max.s32 	%r564, %r560, %r563;
	setp.gt.s32 	%p236, %r561, %r564;
	selp.b16 	%rs233, -26, %rs232, %p236;
	max.s32 	%r565, %r561, %r564;
	setp.gt.s32 	%p237, %r562, %r565;
	selp.b16 	%rs234, -25, %rs233, %p237;
	max.s32 	%r566, %r562, %r565;
	ld.local.v4.u32 	{%r567, %r568, %r569, %r570}, [%rd4+928];
	setp.gt.s32 	%p238, %r567, %r566;
	selp.b16 	%rs235, -24, %rs234, %p238;
	max.s32 	%r571, %r567, %r566;
	setp.gt.s32 	%p239, %r568, %r571;
	selp.b16 	%rs236, -23, %rs235, %p239;
	max.s32 	%r572, %r568, %r571;
	setp.gt.s32 	%p240, %r569, %r572;
	selp.b16 	%rs237, -22, %rs236, %p240;
	max.s32 	%r573, %r569, %r572;
	setp.gt.s32 	%p241, %r570, %r573;
	selp.b16 	%rs238, -21, %rs237, %p241;
	max.s32 	%r574, %r570, %r573;
	ld.local.v4.u32 	{%r575, %r576, %r577, %r578}, [%rd4+944];
	setp.gt.s32 	%p242, %r575, %r574;
	selp.b16 	%rs239, -20, %rs238, %p242;
	max.s32 	%r579, %r575, %r574;
	setp.gt.s32 	%p243, %r576, %r579;
	selp.b16 	%rs240, -19, %rs239, %p243;
	max.s32 	%r580, %r576, %r579;
	setp.gt.s32 	%p244, %r577, %r580;
	selp.b16 	%rs241, -18, %rs240, %p244;
	max.s32 	%r581, %r577, %r580;
	setp.gt.s32 	%p245, %r578, %r581;
	selp.b16 	%rs242, -17, %rs241, %p245;
	max.s32 	%r582, %r578, %r581;
	ld.local.v4.u32 	{%r583, %r584, %r585, %r586}, [%rd4+960];
	setp.gt.s32 	%p246, %r583, %r582;
	selp.b16 	%rs243, -16, %rs242, %p246;
	max.s32 	%r587, %r583, %r582;
	setp.gt.s32 	%p247, %r584, %r587;
	selp.b16 	%rs244, -15, %rs243, %p247;
	max.s32 	%r588, %r584, %r587;
	setp.gt.s32 	%p248, %r585, %r588;
	selp.b16 	%rs245, -14, %rs244, %p248;
	max.s32 	%r589, %r585, %r588;
	setp.gt.s32 	%p249, %r586, %r589;
	selp.b16 	%rs246, -13, %rs245, %p249;
	max.s32 	%r590, %r586, %r589;
	ld.local.v4.u32 	{%r591, %r592, %r593, %r594}, [%rd4+976];
	setp.gt.s32 	%p250, %r591, %r590;
	selp.b16 	%rs247, -12, %rs246, %p250;
	max.s32 	%r595, %r591, %r590;
	setp.gt.s32 	%p251, %r592, %r595;
	selp.b16 	%rs248, -11, %rs247, %p251;
	max.s32 	%r596, %r592, %r595;
	setp.gt.s32 	%p252, %r593, %r596;
	selp.b16 	%rs249, -10, %rs248, %p252;
	max.s32 	%r597, %r593, %r596;
	setp.gt.s32 	%p253, %r594, %r597;
	selp.b16 	%rs250, -9, %rs249, %p253;
	max.s32 	%r598, %r594, %r597;
	ld.local.v4.u32 	{%r599, %r600, %r601, %r602}, [%rd4+992];
	setp.gt.s32 	%p254, %r599, %r598;
	selp.b16 	%rs251, -8, %rs250, %p254;
	max.s32 	%r603, %r599, %r598;
	setp.gt.s32 	%p255, %r600, %r603;
	selp.b16 	%rs252, -7, %rs251, %p255;
	max.s32 	%r604, %r600, %r603;
	setp.gt.s32 	%p256, %r601, %r604;
	selp.b16 	%rs253, -6, %rs252, %p256;
	max.s32 	%r605, %r601, %r604;
	setp.gt.s32 	%p257, %r602, %r605;
	selp.b16 	%rs254, -5, %rs253, %p257;
	max.s32 	%r606, %r602, %r605;
	ld.local.v4.u32 	{%r607, %r608, %r609, %r610}, [%rd4+1008];
	setp.gt.s32 	%p258, %r607, %r606;
	selp.b16 	%rs255, -4, %rs254, %p258;
	max.s32 	%r611, %r607, %r606;
	setp.gt.s32 	%p259, %r608, %r611;
	selp.b16 	%rs256, -3, %rs255, %p259;
	max.s32 	%r612, %r608, %r611;
	setp.gt.s32 	%p260, %r609, %r612;
	selp.b16 	%rs257, -2, %rs256, %p260;
	max.s32 	%r613, %r609, %r612;
	setp.gt.s32 	%p261, %r610, %r613;
	selp.b16 	%rs258, -1, %rs257, %p261;
	add.s64 	%rd50, %rd11, %rd49;
	st.global.u8 	[%rd50], %rs258;
$L__BB1_38:
	ld.param.u64 	%rd101, [_Z16getNormalsKernelPfPiS_S_PhS1_S1_S1_S__param_6];
	ld.param.u64 	%rd96, [_Z16getNormalsKernelPfPiS_S_PhS1_S1_S1_S__param_2];
	cvta.to.global.u64 	%rd16, %rd101;
	cvta.to.global.u64 	%rd17, %rd96;
	setp.neu.f32 	%p526, %f2, 0f00000000;
	@%p526 bra 	$L__BB1_40;
	mul.lo.s32 	%r1389, %r5, 3;
	cvt.u64.u32 	%rd71, %r1389;
	add.s64 	%rd72, %rd16, %rd71;
	mov.b16 	%rs516, 0;
	st.global.u8 	[%rd72], %rs516;
	st.global.u8 	[%rd72+1], %rs516;
	bra.uni 	$L__BB1_41;
$L__BB1_40:
	ld.global.f32 	%f89, [%rd17];
	sub.f32 	%f90, %f5, %f89;
	div.rn.f32 	%f91, %f90, %f1;
	cvt.rmi.f32.f32 	%f92, %f91;
	cvt.rzi.s32.f32 	%r1140, %f92;
	mul.lo.s32 	%r1389, %r5, 3;
	cvt.u64.u32 	%rd69, %r1389;
	add.s64 	%rd70, %rd16, %rd69;
	st.global.u8 	[%rd70], %r1140;
	ld.global.f32 	%f93, [%rd17+4];
	sub.f32 	%f94, %f6, %f93;
	div.rn.f32 	%f95, %f94, %f1;
	cvt.rmi.f32.f32 	%f96, %f95;
	cvt.rzi.s32.f32 	%r1141, %f96;
	st.global.u8 	[%rd70+1], %r1141;
	ld.global.f32 	%f97, [%rd17+8];
	sub.f32 	%f98, %f7, %f97;
	div.rn.f32 	%f99, %f98, %f1;
	cvt.rmi.f32.f32 	%f100, %f99;
	cvt.rzi.s32.f32 	%r1142, %f100;
	mul.lo.s32 	%r1143, %r1142, 240;
	mul.hi.s32 	%r1144, %r1143, 954437177;
	shr.u32 	%r1145, %r1144, 31;
	shr.u32 	%r1146, %r1144, 5;
	add.s32 	%r1147, %r1146, %r1145;
	cvt.u16.u32 	%rs516, %r1147;
$L__BB1_41:
	cvt.u64.u32 	%rd73, %r1389;
	add.s64 	%rd74, %rd16, %rd73;
	st.global.u8 	[%rd74+2], %rs516;
	min.u32 	%r1149, %r3, %r70;
	setp.lt.u32 	%p527, %r1149, 2;
	add.s32 	%r1150, %r1, -2;
	setp.ge.s32 	%p528, %r3, %r1150;
	add.s32 	%r1151, %r69, -2;
	setp.ge.s32 	%p529, %r70, %r1151;
	or.pred  	%p530, %p528, %p529;
	or.pred  	%p531, %p530, %p527;
	@%p531 bra 	$L__BB1_127;
	ld.param.u64 	%rd98, [_Z16getNormalsKernelPfPiS_S_PhS1_S1_S1_S__param_3];
	ld.param.u64 	%rd94, [_Z16getNormalsKernelPfPiS_S_PhS1_S1_S1_S__param_0];
	add.s32 	%r1152, %r3, -2;
	add.s32 	%r1153, %r3, 2;
	add.s32 	%r1154, %r70, -2;
	add.s32 	%r1155, %r70, 2;
	ld.global.f32 	%f101, [%rd17+8];
	ld.global.f32 	%f102, [%rd17+4];
	ld.global.f32 	%f103, [%rd17];
	cvta.to.global.u64 	%rd75, %rd94;
	ld.global.f32 	%f104, [%rd75+44];
	ld.global.f32 	%f105, [%rd75+28];
	ld.global.f32 	%f106, [%rd75+12];
	ld.global.f32 	%f107, [%rd75+40];
	ld.global.f32 	%f108, [%rd75+36];
	ld.global.f32 	%f109, [%rd75+32];
	ld.global.f32 	%f110, [%rd75+24];
	ld.global.f32 	%f111, [%rd75+20];
	ld.global.f32 	%f112, [%rd75+16];
	ld.global.f32 	%f113, [%rd75+8];
	ld.global.f32 	%f114, [%rd75+4];
	ld.global.f32 	%f115, [%rd75];
	ld.global.f32 	%f116, [%rd3+16];
	ld.global.f32 	%f117, [%rd3+20];
	ld.global.f32 	%f118, [%rd3];
	ld.global.f32 	%f119, [%rd3+8];
	mul.lo.s32 	%r1156, %r1, %r1154;
	cvt.s64.s32 	%rd76, %r1156;
	cvt.u64.u32 	%rd77, %r3;
	add.s64 	%rd78, %rd76, %rd77;
	cvta.to.global.u64 	%rd79, %rd98;
	shl.b64 	%rd80, %rd78, 2;
	add.s64 	%rd81, %rd79, %rd80;
	ld.global.f32 	%f120, [%rd81+-8];
	cvt.rn.f32.s32 	%f121, %r1152;
	sub.f32 	%f122, %f121, %f119;
	mul.f32 	%f123, %f120, %f122;
	div.rn.f32 	%f124, %f123, %f118;
	cvt.rn.f32.s32 	%f125, %r1154;
	sub.f32 	%f126, %f125, %f117;
	mul.f32 	%f127, %f120, %f126;
	div.rn.f32 	%f128, %f127, %f116;
	mul.f32 	%f129, %f114, %f128;
	fma.rn.f32 	%f130, %f124, %f115, %f129;
	fma.rn.f32 	%f131, %f120, %f113, %f130;
	mul.f32 	%f132, %f128, %f111;
	fma.rn.f32 	%f133, %f124, %f112, %f132;
	fma.rn.f32 	%f134, %f120, %f110, %f133;
	mul.f32 	%f135, %f128, %f108;
	fma.rn.f32 	%f136, %f124, %f109, %f135;
	fma.rn.f32 	%f137, %f120, %f107, %f136;
	add.f32 	%f138, %f131, %f106;
	add.f32 	%f139, %f134, %f105;
	add.f32 	%f140, %f137, %f104;
	sub.f32 	%f8, %f138, %f103;
	sub.f32 	%f9, %f139, %f102;
	sub.f32 	%f10, %f140, %f101;
	shl.b32 	%r1157, %r1, 2;
	add.s32 	%r1158, %r1156, %r3;
	add.s32 	%r1159, %r1158, %r1157;
	mul.wide.s32 	%rd82, %r1159, 4;
	add.s64 	%rd83, %rd79, %rd82;
	ld.global.f32 	%f141, [%rd83];
	sub.f32 	%f142, %f3, %f119;
	mul.f32 	%f143, %f141, %f142;
	div.rn.f32 	%f144, %f143, %f118;
	cvt.rn.f32.u32 	%f145, %r1155;
	sub.f32 	%f146, %f145, %f117;
	mul.f32 	%f147, %f141, %f146;
	div.rn.f32 	%f148, %f147, %f116;
	mul.f32 	%f149, %f114, %f148;
	fma.rn.f32 	%f150, %f144, %f115, %f149;
	fma.rn.f32 	%f151, %f141, %f113, %f150;
	mul.f32 	%f152, %f148, %f111;
	fma.rn.f32 	%f153, %f144, %f112, %f152;
	fma.rn.f32 	%f154, %f141, %f110, %f153;
	mul.f32 	%f155, %f148, %f108;
	fma.rn.f32 	%f156, %f144, %f109, %f155;
	fma.rn.f32 	%f157, %f141, %f107, %f156;
	add.f32 	%f158, %f151, %f106;
	add.f32 	%f159, %f154, %f105;
	add.f32 	%f160, %f157, %f104;
	sub.f32 	%f161, %f158, %f103;
	sub.f32 	%f162, %f159, %f102;
	sub.f32 	%f163, %f160, %f101;
	ld.global.f32 	%f164, [%rd81+8];
	cvt.rn.f32.u32 	%f165, %r1153;
	sub.f32 	%f166, %f165, %f119;
	mul.f32 	%f167, %f164, %f166;
	div.rn.f32 	%f168, %f167, %f118;
	mul.f32 	%f169, %f164, %f126;
	div.rn.f32 	%f170, %f169, %f116;
	mul.f32 	%f171, %f114, %f170;
	fma.rn.f32 	%f172, %f168, %f115, %f171;
	fma.rn.f32 	%f173, %f164, %f113, %f172;
	mul.f32 	%f174, %f170, %f111;
	fma.rn.f32 	%f175, %f168, %f112, %f174;
	fma.rn.f32 	%f176, %f164, %f110, %f175;
	mul.f32 	%f177, %f170, %f108;
	fma.rn.f32 	%f178, %f168, %f109, %f177;
	fma.rn.f32 	%f179, %f164, %f107, %f178;
	add.f32 	%f180, %f173, %f106;
	add.f32 	%f181, %f176, %f105;
	add.f32 	%f182, %f179, %f104;
	sub.f32 	%f11, %f180, %f103;
	sub.f32 	%f12, %f181, %f102;
	sub.f32 	%f13, %f182, %f101;
	ld.global.f32 	%f183, [%rd83+-8];
	mul.f32 	%f184, %f183, %f122;
	div.rn.f32 	%f185, %f184, %f118;
	mul.f32 	%f186, %f183, %f146;
	div.rn.f32 	%f187, %f186, %f116;
	mul.f32 	%f188, %f114, %f187;
	fma.rn.f32 	%f189, %f185, %f115, %f188;
	fma.rn.f32 	%f190, %f183, %f113, %f189;
	mul.f32 	%f191, %f187, %f111;
	fma.rn.f32 	%f192, %f185, %f112, %f191;
	fma.rn.f32 	%f193, %f183, %f110, %f192;
	mul.f32 	%f194, %f187, %f108;
	fma.rn.f32 	%f195, %f185, %f109, %f194;
	fma.rn.f32 	%f196, %f183, %f107, %f195;
	add.f32 	%f197, %f190, %f106;
	add.f32 	%f198, %f193, %f105;
	add.f32 	%f199, %f196, %f104;
	sub.f32 	%f14, %f197, %f103;
	sub.f32 	%f15, %f198, %f102;
	sub.f32 	%f16, %f199, %f101;
	ld.global.f32 	%f200, [%rd83+8];
	mul.f32 	%f201, %f200, %f166;
	div.rn.f32 	%f202, %f201, %f118;
	mul.f32 	%f203, %f200, %f146;
	div.rn.f32 	%f204, %f203, %f116;
	mul.f32 	%f205, %f114, %f204;
	fma.rn.f32 	%f206, %f202, %f115, %f205;
	fma.rn.f32 	%f207, %f200, %f113, %f206;
	mul.f32 	%f208, %f204, %f111;
	fma.rn.f32 	%f209, %f202, %f112, %f208;
	fma.rn.f32 	%f210, %f200, %f110, %f209;
	mul.f32 	%f211, %f204, %f108;
	fma.rn.f32 	%f212, %f202, %f109, %f211;
	fma.rn.f32 	%f213, %f200, %f107, %f212;
	add.f32 	%f214, %f207, %f106;
	add.f32 	%f215, %f210, %f105;
	add.f32 	%f216, %f213, %f104;
	sub.f32 	%f17, %f214, %f103;
	sub.f32 	%f18, %f215, %f102;
	sub.f32 	%f19, %f216, %f101;
	mul.wide.s32 	%rd84, %r1158, 4;
	add.s64 	%rd85, %rd79, %rd84;
	ld.global.f32 	%f217, [%rd85];
	mul.f32 	%f218, %f217, %f142;
	div.rn.f32 	%f219, %f218, %f118;
	mul.f32 	%f220, %f217, %f126;
	div.rn.f32 	%f221, %f220, %f116;
	mul.f32 	%f222, %f114, %f221;
	fma.rn.f32 	%f223, %f219, %f115, %f222;
	fma.rn.f32 	%f224, %f217, %f113, %f223;
	mul.f32 	%f225, %f221, %f111;
	fma.rn.f32 	%f226, %f219, %f112, %f225;
	fma.rn.f32 	%f227, %f217, %f110, %f226;
	mul.f32 	%f228, %f221, %f108;
	fma.rn.f32 	%f229, %f219, %f109, %f228;
	fma.rn.f32 	%f230, %f217, %f107, %f229;
	add.f32 	%f231, %f224, %f106;
	add.f32 	%f232, %f227, %f105;
	add.f32 	%f233, %f230, %f104;
	sub.f32 	%f20, %f231, %f103;
	sub.f32 	%f21, %f232, %f102;
	sub.f32 	%f22, %f233, %f101;
	mul.wide.s32 	%rd86, %r5, 4;
	add.s64 	%rd87, %rd79, %rd86;
	ld.global.f32 	%f234, [%rd87+8];
	mul.f32 	%f235, %f234, %f166;
	div.rn.f32 	%f236, %f235, %f118;
	sub.f32 	%f237, %f4, %f117;
	mul.f32 	%f238, %f234, %f237;
	div.rn.f32 	%f239, %f238, %f116;
	mul.f32 	%f240, %f114, %f239;
	fma.rn.f32 	%f241, %f236, %f115, %f240;
	fma.rn.f32 	%f242, %f234, %f113, %f241;
	mul.f32 	%f243, %f239, %f111;
	fma.rn.f32 	%f244, %f236, %f112, %f243;
	fma.rn.f32 	%f245, %f234, %f110, %f244;
	mul.f32 	%f246, %f239, %f108;
	fma.rn.f32 	%f247, %f236, %f109, %f246;
	fma.rn.f32 	%f248, %f234, %f107, %f247;
	add.f32 	%f249, %f242, %f106;
	add.f32 	%f250, %f245, %f105;
	add.f32 	%f251, %f248, %f104;
	sub.f32 	%f23, %f249, %f103;
	sub.f32 	%f24, %f250, %f102;
	sub.f32 	%f25, %f251, %f101;
	ld.global.f32 	%f252, [%rd87+-8];
	mul.f32 	%f253, %f252, %f122;
	div.rn.f32 	%f254, %f253, %f118;
	mul.f32 	%f255, %f252, %f237;
	div.rn.f32 	%f256, %f255, %f116;
	mul.f32 	%f257, %f114, %f256;
	fma.rn.f32 	%f258, %f254, %f115, %f257;
	fma.rn.f32 	%f259, %f252, %f113, %f258;
	mul.f32 	%f260, %f256, %f111;
	fma.rn.f32 	%f261, %f254, %f112, %f260;
	fma.rn.f32 	%f262, %f252, %f110, %f261;
	mul.f32 	%f263, %f256, %f108;
	fma.rn.f32 	%f264, %f254, %f109, %f263;
	fma.rn.f32 	%f265, %f252, %f107, %f264;
	add.f32 	%f266, %f259, %f106;
	add.f32 	%f267, %f262, %f105;
	add.f32 	%f268, %f265, %f104;
	sub.f32 	%f26, %f266, %f103;
	sub.f32 	%f27, %f267, %f102;
	sub.f32 	%f28, %f268, %f101;
	sub.f32 	%f269, %f162, %f9;
	sub.f32 	%f270, %f163, %f10;
	sub.f32 	%f271, %f161, %f8;
	sub.f32 	%f272, %f12, %f9;
	sub.f32 	%f273, %f13, %f10;
	sub.f32 	%f274, %f11, %f8;
	mul.f32 	%f275, %f270, %f274;
	mul.f32 	%f276, %f271, %f273;
	sub.f32 	%f29, %f275, %f276;
	mul.f32 	%f277, %f271, %f272;
	mul.f32 	%f278, %f269, %f274;
	sub.f32 	%f30, %f277, %f278;
	mul.f32 	%f279, %f269, %f273;
	mul.f32 	%f280, %f270, %f272;
	sub.f32 	%f31, %f279, %f280;
	cvt.f64.f32 	%fd1, %f29;
	{
	.reg .b32 %temp; 
	mov.b64 	{%temp, %r49}, %fd1;
	}
	mov.f64 	%fd101, 0d4000000000000000;
	{
	.reg .b32 %temp; 
	mov.b64 	{%temp, %r1160}, %fd101;
	}
	and.b32  	%r51, %r1160, 2146435072;
	setp.eq.s32 	%p532, %r51, 1062207488;
	abs.f64 	%fd2, %fd1;
	{ // callseq 0, 0
	.param .b64 param0;
	st.param.f64 	[param0], %fd2;
	.param .b64 retval0;
	call.uni (retval0), 
	__internal_accurate_pow, 
	(
	param0
	);
	ld.param.f64 	%fd102, [retval0];
	} // callseq 0
	setp.lt.s32 	%p533, %r49, 0;
	neg.f64 	%fd104, %fd102;
	selp.f64 	%fd105, %fd104, %fd102, %p532;
	selp.f64 	%fd191, %fd105, %fd102, %p533;
	setp.neu.f32 	%p534, %f29, 0f00000000;
	@%p534 bra 	$L__BB1_44;
	selp.b32 	%r1161, %r49, 0, %p532;
	setp.lt.s32 	%p536, %r1160, 0;
	or.b32  	%r1162, %r1161, 2146435072;
	selp.b32 	%r1163, %r1162, %r1161, %p536;
	mov.b32 	%r1164, 0;
	mov.b64 	%fd191, {%r1164, %r1163};
$L__BB1_44:
	add.f64 	%fd106, %fd1, 0d4000000000000000;
	{
	.reg .b32 %temp; 
	mov.b64 	{%temp, %r1165}, %fd106;
	}
	and.b32  	%r1166, %r1165, 2146435072;
	setp.ne.s32 	%p537, %r1166, 2146435072;
	@%p537 bra 	$L__BB1_49;
	setp.num.f32 	%p538, %f29, %f29;
	@%p538 bra 	$L__BB1_47;
	mov.f64 	%fd107, 0d4000000000000000;
	add.rn.f64 	%fd191, %fd1, %fd107;
	bra.uni 	$L__BB1_49;
$L__BB1_47:
	setp.neu.f64 	%p539, %fd2, 0d7FF0000000000000;
	@%p539 bra 	$L__BB1_49;
	setp.lt.s32 	%p540, %r49, 0;
	setp.eq.s32 	%p541, %r51, 1062207488;
	setp.lt.s32 	%p542, %r1160, 0;
	selp.b32 	%r1168, 0, 2146435072, %p542;
	and.b32  	%r1169, %r1160, 2147483647;
	setp.ne.s32 	%p543, %r1169, 1071644672;
	or.b32  	%r1170, %r1168, -2147483648;
	selp.b32 	%r1171, %r1170, %r1168, %p543;
	selp.b32 	%r1172, %r1171, %r1168, %p541;
	selp.b32 	%r1173, %r1172, %r1168, %p540;
	mov.b32 	%r1174, 0;
	mov.b64 	%fd191, {%r1174, %r1173};
$L__BB1_49:
	setp.eq.s32 	%p544, %r51, 1062207488;
	cvt.f64.f32 	%fd9, %f30;
	{
	.reg .b32 %temp; 
	mov.b64 	{%temp, %r52}, %fd9;
	}
	abs.f64 	%fd10, %fd9;
	{ // callseq 1, 0
	.param .b64 param0;
	st.param.f64 	[param0], %fd10;
	.param .b64 retval0;
	call.uni (retval0), 
	__internal_accurate_pow, 
	(
	param0
	);
	ld.param.f64 	%fd108, [retval0];
	} // callseq 1
	setp.lt.s32 	%p545, %r52, 0;
	neg.f64 	%fd110, %fd108;
	selp.f64 	%fd111, %fd110, %fd108, %p544;
	selp.f64 	%fd193, %fd111, %fd108, %p545;
	setp.neu.f32 	%p546, %f30, 0f00000000;
	@%p546 bra 	$L__BB1_51;
	selp.b32 	%r1176, %r52, 0, %p544;
	setp.lt.s32 	%p548, %r1160, 0;
	or.b32  	%r1177, %r1176, 2146435072;
	selp.b32 	%r1178, %r1177, %r1176, %p548;
	mov.b32 	%r1179, 0;
	mov.b64 	%fd193, {%r1179, %r1178};
$L__BB1_51:
	add.f64 	%fd112, %fd9, 0d4000000000000000;
	{
	.reg .b32 %temp; 
	mov.b64 	{%temp, %r1180}, %fd112;
	}
	and.b32  	%r1181, %r1180, 2146435072;
	setp.ne.s32 	%p549, %r1181, 2146435072;
	@%p549 bra 	$L__BB1_56;
	setp.num.f32 	%p550, %f30, %f30;
	@%p550 bra 	$L__BB1_54;
	mov.f64 	%fd113, 0d4000000000000000;
	add.rn.f64 	%fd193, %fd9, %fd113;
	bra.uni 	$L__BB1_56;
$L__BB1_54:
	setp.neu.f64 	%p551, %fd10, 0d7FF0000000000000;
	@%p551 bra 	$L__BB1_56;
	setp.lt.s32 	%p554, %r1160, 0;
	selp.b32 	%r1183, 0, 2146435072, %p554;
	and.b32  	%r1184, %r1160, 2147483647;
	setp.ne.s32 	%p555, %r1184, 1071644672;
	or.b32  	%r1185, %r1183, -2147483648;
	selp.b32 	%r1186, %r1185, %r1183, %p555;
	selp.b32 	%r1187, %r1186, %r1183, %p544;
	selp.b32 	%r1188, %r1187, %r1183, %p545;
	mov.b32 	%r1189, 0;
	mov.b64 	%fd193, {%r1189, %r1188};
$L__BB1_56:
	setp.eq.f32 	%p557, %f30, 0f3F800000;
	selp.f64 	%fd114, 0d3FF0000000000000, %fd193, %p557;
	setp.eq.f32 	%p558, %f29, 0f3F800000;
	selp.f64 	%fd115, 0d3FF0000000000000, %fd191, %p558;
	add.f64 	%fd17, %fd115, %fd114;
	cvt.f64.f32 	%fd18, %f31;
	{
	.reg .b32 %temp; 
	mov.b64 	{%temp, %r53}, %fd18;
	}
	abs.f64 	%fd19, %fd18;
	{ // callseq 2, 0
	.param .b64 param0;
	st.param.f64 	[param0], %fd19;
	.param .b64 retval0;
	call.uni (retval0), 
	__internal_accurate_pow, 
	(
	param0
	);
	ld.param.f64 	%fd116, [retval0];
	} // callseq 2
	setp.lt.s32 	%p559, %r53, 0;
	neg.f64 	%fd118, %fd116;
	selp.f64 	%fd119, %fd118, %fd116, %p544;
	selp.f64 	%fd195, %fd119, %fd116, %p559;
	setp.neu.f32 	%p560, %f31, 0f00000000;
	@%p560 bra 	$L__BB1_58;
	selp.b32 	%r1191, %r53, 0, %p544;
	setp.lt.s32 	%p562, %r1160, 0;
	or.b32  	%r1192, %r1191, 2146435072;
	selp.b32 	%r1193, %r1192, %r1191, %p562;
	mov.b32 	%r1194, 0;
	mov.b64 	%fd195, {%r1194, %r1193};
$L__BB1_58:
	add.f64 	%fd120, %fd18, 0d4000000000000000;
	{
	.reg .b32 %temp; 
	mov.b64 	{%temp, %r1195}, %fd120;
	}
	and.b32  	%r1196, %r1195, 2146435072;
	setp.ne.s32 	%p563, %r1196, 2146435072;
	@%p563 bra 	$L__BB1_63;
	setp.num.f32 	%p564, %f31, %f31;
	@%p564 bra 	$L__BB1_61;
	mov.f64 	%fd121, 0d4000000000000000;
	add.rn.f64 	%fd195, %fd18, %fd121;
	bra.uni 	$L__BB1_63;
$L__BB1_61:
	setp.neu.f64 	%p565, %fd19, 0d7FF0000000000000;
	@%p565 bra 	$L__BB1_63;
	setp.lt.s32 	%p568, %r1160, 0;
	selp.b32 	%r1198, 0, 2146435072, %p568;
	and.b32  	%r1199, %r1160, 2147483647;
	setp.ne.s32 	%p569, %r1199, 1071644672;
	or.b32  	%r1200, %r1198, -2147483648;
	selp.b32 	%r1201, %r1200, %r1198, %p569;
	selp.b32 	%r1202, %r1201, %r1198, %p544;
	selp.b32 	%r1203, %r1202, %r1198, %p559;
	mov.b32 	%r1204, 0;
	mov.b64 	%fd195, {%r1204, %r1203};
$L__BB1_63:
	setp.eq.f32 	%p571, %f31, 0f3F800000;
	selp.f64 	%fd122, 0d3FF0000000000000, %fd195, %p571;
	add.f64 	%fd123, %fd17, %fd122;
	cvt.rn.f32.f64 	%f281, %fd123;
	sqrt.rn.f32 	%f282, %f281;
	div.rn.f32 	%f283, %f29, %f282;
	mul.f32 	%f284, %f283, 0f437F0000;
	mov.f32 	%f285, 0f3F000000;
	copysign.f32 	%f286, %f284, %f285;
	add.rz.f32 	%f287, %f284, %f286;
	cvt.rzi.f32.f32 	%f288, %f287;
	abs.f32 	%f289, %f288;
	cvt.rzi.s32.f32 	%r54, %f289;
	div.rn.f32 	%f290, %f30, %f282;
	mul.f32 	%f291, %f290, 0f437F0000;
	copysign.f32 	%f292, %f291, %f285;
	add.rz.f32 	%f293, %f291, %f292;
	cvt.rzi.f32.f32 	%f294, %f293;
	abs.f32 	%f295, %f294;
	cvt.rzi.s32.f32 	%r55, %f295;
	div.rn.f32 	%f296, %f31, %f282;
	mul.f32 	%f297, %f296, 0f437F0000;
	copysign.f32 	%f298, %f297, %f285;
	add.rz.f32 	%f299, %f297, %f298;
	cvt.rzi.f32.f32 	%f300, %f299;
	abs.f32 	%f32, %f300;
	sub.f32 	%f301, %f18, %f15;
	sub.f32 	%f302, %f19, %f16;
	sub.f32 	%f303, %f17, %f14;
	sub.f32 	%f304, %f21, %f15;
	sub.f32 	%f305, %f22, %f16;
	sub.f32 	%f306, %f20, %f14;
	mul.f32 	%f307, %f302, %f306;
	mul.f32 	%f308, %f303, %f305;
	sub.f32 	%f33, %f307, %f308;
	mul.f32 	%f309, %f303, %f304;
	mul.f32 	%f310, %f301, %f306;
	sub.f32 	%f34, %f309, %f310;
	mul.f32 	%f311, %f301, %f305;
	mul.f32 	%f312, %f302, %f304;
	sub.f32 	%f35, %f311, %f312;
	cvt.f64.f32 	%fd26, %f33;
	{
	.reg .b32 %temp; 
	mov.b64 	{%temp, %r56}, %fd26;
	}
	abs.f64 	%fd27, %fd26;
	{ // callseq 3, 0
	.param .b64 param0;
	st.param.f64 	[param0], %fd27;
	.param .b64 retval0;
	call.uni (retval0), 
	__internal_accurate_pow, 
	(
	param0
	);
	ld.param.f64 	%fd124, [retval0];
	} // callseq 3
	setp.lt.s32 	%p572, %r56, 0;
	neg.f64 	%fd126, %fd124;
	selp.f64 	%fd127, %fd126, %fd124, %p544;
	selp.f64 	%fd197, %fd127, %fd124, %p572;
	setp.neu.f32 	%p573, %f33, 0f00000000;
	@%p573 bra 	$L__BB1_65;
	selp.b32 	%r1206, %r56, 0, %p544;
	setp.lt.s32 	%p575, %r1160, 0;
	or.b32  	%r1207, %r1206, 2146435072;
	selp.b32 	%r1208, %r1207, %r1206, %p575;
	mov.b32 	%r1209, 0;
	mov.b64 	%fd197, {%r1209, %r1208};
$L__BB1_65:
	add.f64 	%fd128, %fd26, 0d4000000000000000;
	{
	.reg .b32 %temp; 
	mov.b64 	{%temp, %r1210}, %fd128;
	}
	and.b32  	%r1211, %r1210, 2146435072;
	setp.ne.s32 	%p576, %r1211, 2146435072;
	@%p576 bra 	$L__BB1_70;
	setp.num.f32 	%p577, %f33, %f33;
	@%p577 bra 	$L__BB1_68;
	mov.f64 	%fd129, 0d4000000000000000;
	add.rn.f64 	%fd197, %fd26, %fd129;
	bra.uni 	$L__BB1_70;
$L__BB1_68:
	setp.neu.f64 	%p578, %fd27, 0d7FF0000000000000;
	@%p578 bra 	$L__BB1_70;
	setp.lt.s32 	%p579, %r56, 0;
	setp.eq.s32 	%p580, %r51, 1062207488;
	setp.lt.s32 	%p581, %r1160, 0;
	selp.b32 	%r1213, 0, 2146435072, %p581;
	and.b32  	%r1214, %r1160, 2147483647;
	setp.ne.s32 	%p582, %r1214, 1071644672;
	or.b32  	%r1215, %r1213, -2147483648;
	selp.b32 	%r1216, %r1215, %r1213, %p582;
	selp.b32 	%r1217, %r1216, %r1213, %p580;
	selp.b32 	%r1218, %r1217, %r1213, %p579;
	mov.b32 	%r1219, 0;
	mov.b64 	%fd197, {%r1219, %r1218};
$L__BB1_70:
	setp.eq.s32 	%p583, %r51, 1062207488;
	cvt.f64.f32 	%fd34, %f34;
	{
	.reg .b32 %temp; 
	mov.b64 	{%temp, %r57}, %fd34;
	}
	abs.f64 	%fd35, %fd34;
	{ // callseq 4, 0
	.param .b64 param0;
	st.param.f64 	[param0], %fd35;
	.param .b64 retval0;
	call.uni (retval0), 
	__internal_accurate_pow, 
	(
	param0
	);
	ld.param.f64 	%fd130, [retval0];
	} // callseq 4
	setp.lt.s32 	%p584, %r57, 0;
	neg.f64 	%fd132, %fd130;
	selp.f64 	%fd133, %fd132, %fd130, %p583;
	selp.f64 	%fd199, %fd133, %fd130, %p584;
	setp.neu.f32 	%p585, %f34, 0f00000000;
	@%p585 bra 	$L__BB1_72;
	selp.b32 	%r1221, %r57, 0, %p583;
	setp.lt.s32 	%p587, %r1160, 0;
	or.b32  	%r1222, %r1221, 2146435072;
	selp.b32 	%r1223, %r1222, %r1221, %p587;
	mov.b32 	%r1224, 0;
	mov.b64 	%fd199, {%r1224, %r1223};
$L__BB1_72:
	add.f64 	%fd134, %fd34, 0d4000000000000000;
	{
	.reg .b32 %temp; 
	mov.b64 	{%temp, %r1225}, %fd134;
	}
	and.b32  	%r1226, %r1225, 2146435072;
	setp.ne.s32 	%p588, %r1226, 2146435072;
	@%p588 bra 	$L__BB1_77;
	setp.num.f32 	%p589, %f34, %f34;
	@%p589 bra 	$L__BB1_75;
	mov.f64 	%fd135, 0d4000000000000000;
	add.rn.f64 	%fd199, %fd34, %fd135;
	bra.uni 	$L__BB1_77;
$L__BB1_75:
	setp.neu.f64 	%p590, %fd35, 0d7FF0000000000000;
	@%p590 bra 	$L__BB1_77;
	setp.lt.s32 	%p593, %r1160, 0;
	selp.b32 	%r1228, 0, 2146435072, %p593;
	and.b32  	%r1229, %r1160, 2147483647;
	setp.ne.s32 	%p594, %r1229, 1071644672;
	or.b32  	%r1230, %r1228, -2147483648;
	selp.b32 	%r1231, %r1230, %r1228, %p594;
	selp.b32 	%r1232, %r1231, %r1228, %p583;
	selp.b32 	%r1233, %r1232, %r1228, %p584;
	mov.b32 	%r1234, 0;
	mov.b64 	%fd199, {%r1234, %r1233};
$L__BB1_77:
	setp.eq.f32 	%p596, %f34, 0f3F800000;
	selp.f64 	%fd136, 0d3FF0000000000000, %fd199, %p596;
	setp.eq.f32 	%p597, %f33, 0f3F800000;
	selp.f64 	%fd137, 0d3FF0000000000000, %fd197, %p597;
	add.f64 	%fd42, %fd137, %fd136;
	cvt.f64.f32 	%fd43, %f35;
	{
	.reg .b32 %temp; 
	mov.b64 	{%temp, %r58}, %fd43;
	}
	abs.f64 	%fd44, %fd43;
	{ // callseq 5, 0
	.param .b64 param0;
	st.param.f64 	[param0], %fd44;
	.param .b64 retval0;
	call.uni (retval0), 
	__internal_accurate_pow, 
	(
	param0
	);
	ld.param.f64 	%fd138, [retval0];
	} // callseq 5
	setp.lt.s32 	%p598, %r58, 0;
	neg.f64 	%fd140, %fd138;
	selp.f64 	%fd141, %fd140, %fd138, %p583;
	selp.f64 	%fd201, %fd141, %fd138, %p598;
	setp.neu.f32 	%p599, %f35, 0f00000000;
	@%p599 bra 	$L__BB1_79;
	selp.b32 	%r1236, %r58, 0, %p583;
	setp.lt.s32 	%p601, %r1160, 0;
	or.b32  	%r1237, %r1236, 2146435072;
	selp.b32 	%r1238, %r1237, %r1236, %p601;
	mov.b32 	%r1239, 0;
	mov.b64 	%fd201, {%r1239, %r1238};
$L__BB1_79:
	add.f64 	%fd142, %fd43, 0d4000000000000000;
	{
	.reg .b32 %temp; 
	mov.b64 	{%temp, %r1240}, %fd142;
	}
	and.b32  	%r1241, %r1240, 2146435072;
	setp.ne.s32 	%p602, %r1241, 2146435072;
	@%p602 bra 	$L__BB1_84;
	setp.num.f32 	%p603, %f35, %f35;
	@%p603 bra 	$L__BB1_82;
	mov.f64 	%fd143, 0d4000000000000000;
	add.rn.f64 	%fd201, %fd43, %fd143;
	bra.uni 	$L__BB1_84;
$L__BB1_82:
	setp.neu.f64 	%p604, %fd44, 0d7FF0000000000000;
	@%p604 bra 	$L__BB1_84;
	setp.lt.s32 	%p607, %r1160, 0;
	selp.b32 	%r1243, 0, 2146435072, %p607;
	and.b32  	%r1244, %r1160, 2147483647;
	setp.ne.s32 	%p608, %r1244, 1071644672;
	or.b32  	%r1245, %r1243, -2147483648;
	selp.b32 	%r1246, %r1245, %r1243, %p608;
	selp.b32 	%r1247, %r1246, %r1243, %p583;
	selp.b32 	%r1248, %r1247, %r1243, %p598;
	mov.b32 	%r1249, 0;
	mov.b64 	%fd201, {%r1249, %r1248};
$L__BB1_84:
	setp.eq.f32 	%p610, %f35, 0f3F800000;
	selp.f64 	%fd144, 0d3FF0000000000000, %fd201, %p610;
	add.f64 	%fd145, %fd42, %fd144;
	cvt.rn.f32.f64 	%f313, %fd145;
	sqrt.rn.f32 	%f314, %f313;
	div.rn.f32 	%f315, %f33, %f314;
	mul.f32 	%f316, %f315, 0f437F0000;
	mov.f32 	%f317, 0f3F000000;
	copysign.f32 	%f318, %f316, %f317;
	add.rz.f32 	%f319, %f316, %f318;
	cvt.rzi.f32.f32 	%f320, %f319;
	abs.f32 	%f321, %f320;
	cvt.rzi.s32.f32 	%r59, %f321;
	div.rn.f32 	%f322, %f34, %f314;
	mul.f32 	%f323, %f322, 0f437F0000;
	copysign.f32 	%f324, %f323, %f317;
	add.rz.f32 	%f325, %f323, %f324;
	cvt.rzi.f32.f32 	%f326, %f325;
	abs.f32 	%f327, %f326;
	cvt.rzi.s32.f32 	%r60, %f327;
	div.rn.f32 	%f328, %f35, %f314;
	mul.f32 	%f329, %f328, 0f437F0000;
	copysign.f32 	%f330, %f329, %f317;
	add.rz.f32 	%f331, %f329, %f330;
	cvt.rzi.f32.f32 	%f332, %f331;
	abs.f32 	%f36, %f332;
	sub.f32 	%f333, %f24, %f15;
	sub.f32 	%f334, %f25, %f16;
	sub.f32 	%f335, %f23, %f14;
	sub.f32 	%f336, %f9, %f15;
	sub.f32 	%f337, %f10, %f16;
	sub.f32 	%f338, %f8, %f14;
	mul.f32 	%f339, %f334, %f338;
	mul.f32 	%f340, %f335, %f337;
	sub.f32 	%f37, %f339, %f340;
	mul.f32 	%f341, %f335, %f336;
	mul.f32 	%f342, %f333, %f338;
	sub.f32 	%f38, %f341, %f342;
	mul.f32 	%f343, %f333, %f337;
	mul.f32 	%f344, %f334, %f336;
	sub.f32 	%f39, %f343, %f344;
	cvt.f64.f32 	%fd51, %f37;
	{
	.reg .b32 %temp; 
	mov.b64 	{%temp, %r61}, %fd51;
	}
	abs.f64 	%fd52, %fd51;
	{ // callseq 6, 0
	.param .b64 param0;
	st.param.f64 	[param0], %fd52;
	.param .b64 retval0;
	call.uni (retval0), 
	__internal_accurate_pow, 
	(
	param0
	);
	ld.param.f64 	%fd146, [retval0];
	} // callseq 6
	setp.lt.s32 	%p611, %r61, 0;
	neg.f64 	%fd148, %fd146;
	selp.f64 	%fd149, %fd148, %fd146, %p583;
	selp.f64 	%fd203, %fd149, %fd146, %p611;
	setp.neu.f32 	%p612, %f37, 0f00000000;
	@%p612 bra 	$L__BB1_86;
	setp.eq.s32 	%p613, %r51, 1062207488;
	selp.b32 	%r1251, %r61, 0, %p613;
	setp.lt.s32 	%p614, %r1160, 0;
	or.b32  	%r1252, %r1251, 2146435072;
	selp.b32 	%r1253, %r1252, %r1251, %p614;
	mov.b32 	%r1254, 0;
	mov.b64 	%fd203, {%r1254, %r1253};
$L__BB1_86:
	add.f64 	%fd150, %fd51, 0d4000000000000000;
	{
	.reg .b32 %temp; 
	mov.b64 	{%temp, %r1255}, %fd150;
	}
	and.b32  	%r1256, %r1255, 2146435072;
	setp.ne.s32 	%p615, %r1256, 2146435072;
	@%p615 bra 	$L__BB1_91;
	setp.num.f32 	%p616, %f37, %f37;
	@%p616 bra 	$L__BB1_89;
	mov.f64 	%fd151, 0d4000000000000000;
	add.rn.f64 	%fd203, %fd51, %fd151;
	bra.uni 	$L__BB1_91;
$L__BB1_89:
	setp.neu.f64 	%p617, %fd52, 0d7FF0000000000000;
	@%p617 bra 	$L__BB1_91;
	setp.lt.s32 	%p618, %r61, 0;
	setp.eq.s32 	%p619, %r51, 1062207488;
	setp.lt.s32 	%p620, %r1160, 0;
	selp.b32 	%r1258, 0, 2146435072, %p620;
	and.b32  	%r1259, %r1160, 2147483647;
	setp.ne.s32 	%p621, %r1259, 1071644672;
	or.b32  	%r1260, %r1258, -2147483648;
	selp.b32 	%r1261, %r1260, %r1258, %p621;
	selp.b32 	%r1262, %r1261, %r1258, %p619;
	selp.b32 	%r1263, %r1262, %r1258, %p618;
	mov.b32 	%r1264, 0;
	mov.b64 	%fd203, {%r1264, %r1263};
$L__BB1_91:
	setp.eq.s32 	%p622, %r51, 1062207488;
	cvt.f64.f32 	%fd59, %f38;
	{
	.reg .b32 %temp; 
	mov.b64 	{%temp, %r62}, %fd59;
	}
	abs.f64 	%fd60, %fd59;
	{ // callseq 7, 0
	.param .b64 param0;
	st.param.f64 	[param0], %fd60;
	.param .b64 retval0;
	call.uni (retval0), 
	__internal_accurate_pow, 
	(
	param0
	);
	ld.param.f64 	%fd152, [retval0];
	} // callseq 7
	setp.lt.s32 	%p623, %r62, 0;
	neg.f64 	%fd154, %fd152;
	selp.f64 	%fd155, %fd154, %fd152, %p622;
	selp.f64 	%fd205, %fd155, %fd152, %p623;
	setp.neu.f32 	%p624, %f38, 0f00000000;
	@%p624 bra 	$L__BB1_93;
	selp.b32 	%r1266, %r62, 0, %p622;
	setp.lt.s32 	%p626, %r1160, 0;
	or.b32  	%r1267, %r1266, 2146435072;
	selp.b32 	%r1268, %r1267, %r1266, %p626;
	mov.b32 	%r1269, 0;
	mov.b64 	%fd205, {%r1269, %r1268};
$L__BB1_93:
	add.f64 	%fd156, %fd59, 0d4000000000000000;
	{
	.reg .b32 %temp; 
	mov.b64 	{%temp, %r1270}, %fd156;
	}
	and.b32  	%r1271, %r1270, 2146435072;
	setp.ne.s32 	%p627, %r1271, 2146435072;
	@%p627 bra 	$L__BB1_98;
	setp.num.f32 	%p628, %f38, %f38;
	@%p628 bra 	$L__BB1_96;
	mov.f64 	%fd157, 0d4000000000000000;
	add.rn.f64 	%fd205, %fd59, %fd157;
	bra.uni 	$L__BB1_98;
$L__BB1_96:
	setp.neu.f64 	%p629, %fd60, 0d7FF0000000000000;
	@%p629 bra 	$L__BB1_98;
	setp.lt.s32 	%p630, %r62, 0;
	setp.eq.s32 	%p631, %r51, 1062207488;
	setp.lt.s32 	%p632, %r1160, 0;
	selp.b32 	%r1273, 0, 2146435072, %p632;
	and.b32  	%r1274, %r1160, 2147483647;
	setp.ne.s32 	%p633, %r1274, 1071644672;
	or.b32  	%r1275, %r1273, -2147483648;
	selp.b32 	%r1276, %r1275, %r1273, %p633;
	selp.b32 	%r1277, %r1276, %r1273, %p631;
	selp.b32 	%r1278, %r1277, %r1273, %p630;
	mov.b32 	%r1279, 0;
	mov.b64 	%fd205, {%r1279, %r1278};
$L__BB1_98:
	setp.eq.s32 	%p634, %r51, 1062207488;
	setp.eq.f32 	%p635, %f38, 0f3F800000;
	selp.f64 	%fd158, 0d3FF0000000000000, %fd205, %p635;
	setp.eq.f32 	%p636, %f37, 0f3F800000;
	selp.f64 	%fd159, 0d3FF0000000000000, %fd203, %p636;
	add.f64 	%fd67, %fd159, %fd158;
	cvt.f64.f32 	%fd68, %f39;
	{
	.reg .b32 %temp; 
	mov.b64 	{%temp, %r63}, %fd68;
	}
	abs.f64 	%fd69, %fd68;
	{ // callseq 8, 0
	.param .b64 param0;
	st.param.f64 	[param0], %fd69;
	.param .b64 retval0;
	call.uni (retval0), 
	__internal_accurate_pow, 
	(
	param0
	);
	ld.param.f64 	%fd160, [retval0];
	} // callseq 8
	setp.lt.s32 	%p637, %r63, 0;
	neg.f64 	%fd162, %fd160;
	selp.f64 	%fd163, %fd162, %fd160, %p634;
	selp.f64 	%fd207, %fd163, %fd160, %p637;
	setp.neu.f32 	%p638, %f39, 0f00000000;
	@%p638 bra 	$L__BB1_100;
	selp.b32 	%r1281, %r63, 0, %p634;
	setp.lt.s32 	%p640, %r1160, 0;
	or.b32  	%r1282, %r1281, 2146435072;
	selp.b32 	%r1283, %r1282, %r1281, %p640;
	mov.b32 	%r1284, 0;
	mov.b64 	%fd207, {%r1284, %r1283};
$L__BB1_100:
	add.f64 	%fd164, %fd68, 0d4000000000000000;
	{
	.reg .b32 %temp; 
	mov.b64 	{%temp, %r1285}, %fd164;
	}
	and.b32  	%r1286, %r1285, 2146435072;
	setp.ne.s32 	%p641, %r1286, 2146435072;
	@%p641 bra 	$L__BB1_105;
	setp.num.f32 	%p642, %f39, %f39;
	@%p642 bra 	$L__BB1_103;
	mov.f64 	%fd165, 0d4000000000000000;
	add.rn.f64 	%fd207, %fd68, %fd165;
	bra.uni 	$L__BB1_105;
$L__BB1_103:
	setp.neu.f64 	%p643, %fd69, 0d7FF0000000000000;
	@%p643 bra 	$L__BB1_105;
	setp.lt.s32 	%p644, %r63, 0;
	setp.eq.s32 	%p645, %r51, 1062207488;
	setp.lt.s32 	%p646, %r1160, 0;
	selp.b32 	%r1288, 0, 2146435072, %p646;
	and.b32  	%r1289, %r1160, 2147483647;
	setp.ne.s32 	%p647, %r1289, 1071644672;
	or.b32  	%r1290, %r1288, -2147483648;
	selp.b32 	%r1291, %r1290, %r1288, %p647;
	selp.b32 	%r1292, %r1291, %r1288, %p645;
	selp.b32 	%r1293, %r1292, %r1288, %p644;
	mov.b32 	%r1294, 0;
	mov.b64 	%fd207, {%r1294, %r1293};
$L__BB1_105:
	setp.eq.s32 	%p648, %r51, 1062207488;
	setp.eq.f32 	%p649, %f39, 0f3F800000;
	selp.f64 	%fd166, 0d3FF0000000000000, %fd207, %p649;
	add.f64 	%fd167, %fd67, %fd166;
	cvt.rn.f32.f64 	%f345, %fd167;
	sqrt.rn.f32 	%f346, %f345;
	div.rn.f32 	%f347, %f37, %f346;
	mul.f32 	%f348, %f347, 0f437F0000;
	mov.f32 	%f349, 0f3F000000;
	copysign.f32 	%f350, %f348, %f349;
	add.rz.f32 	%f351, %f348, %f350;
	cvt.rzi.f32.f32 	%f352, %f351;
	abs.f32 	%f353, %f352;
	cvt.rzi.s32.f32 	%r64, %f353;
	div.rn.f32 	%f354, %f38, %f346;
	mul.f32 	%f355, %f354, 0f437F0000;
	copysign.f32 	%f356, %f355, %f349;
	add.rz.f32 	%f357, %f355, %f356;
	cvt.rzi.f32.f32 	%f358, %f357;
	abs.f32 	%f359, %f358;
	cvt.rzi.s32.f32 	%r65, %f359;
	div.rn.f32 	%f360, %f39, %f346;
	mul.f32 	%f361, %f360, 0f437F0000;
	copysign.f32 	%f362, %f361, %f349;
	add.rz.f32 	%f363, %f361, %f362;
	cvt.rzi.f32.f32 	%f364, %f363;
	abs.f32 	%f40, %f364;
	sub.f32 	%f365, %f18, %f27;
	sub.f32 	%f366, %f19, %f28;
	sub.f32 	%f367, %f17, %f26;
	sub.f32 	%f368, %f12, %f27;
	sub.f32 	%f369, %f13, %f28;
	sub.f32 	%f370, %f11, %f26;
	mul.f32 	%f371, %f366, %f370;
	mul.f32 	%f372, %f367, %f369;
	sub.f32 	%f41, %f371, %f372;
	mul.f32 	%f373, %f367, %f368;
	mul.f32 	%f374, %f365, %f370;
	sub.f32 	%f42, %f373, %f374;
	mul.f32 	%f375, %f365, %f369;
	mul.f32 	%f376, %f366, %f368;
	sub.f32 	%f43, %f375, %f376;
	cvt.f64.f32 	%fd76, %f41;
	{
	.reg .b32 %temp; 
	mov.b64 	{%temp, %r66}, %fd76;
	}
	abs.f64 	%fd77, %fd76;
	{ // callseq 9, 0
	.param .b64 param0;
	st.param.f64 	[param0], %fd77;
	.param .b64 retval0;
	call.uni (retval0), 
	__internal_accurate_pow, 
	(
	param0
	);
	ld.param.f64 	%fd168, [retval0];
	} // callseq 9
	setp.lt.s32 	%p650, %r66, 0;
	neg.f64 	%fd170, %fd168;
	selp.f64 	%fd171, %fd170, %fd168, %p648;
	selp.f64 	%fd209, %fd171, %fd168, %p650;
	setp.neu.f32 	%p651, %f41, 0f00000000;
	@%p651 bra 	$L__BB1_107;
	setp.eq.s32 	%p652, %r51, 1062207488;
	selp.b32 	%r1296, %r66, 0, %p652;
	setp.lt.s32 	%p653, %r1160, 0;
	or.b32  	%r1297, %r1296, 2146435072;
	selp.b32 	%r1298, %r1297, %r1296, %p653;
	mov.b32 	%r1299, 0;
	mov.b64 	%fd209, {%r1299, %r1298};
$L__BB1_107:
	add.f64 	%fd172, %fd76, 0d4000000000000000;
	{
	.reg .b32 %temp; 
	mov.b64 	{%temp, %r1300}, %fd172;
	}
	and.b32  	%r1301, %r1300, 2146435072;
	setp.ne.s32 	%p654, %r1301, 2146435072;
	@%p654 bra 	$L__BB1_112;
	setp.num.f32 	%p655, %f41, %f41;
	@%p655 bra 	$L__BB1_110;
	mov.f64 	%fd173, 0d4000000000000000;
	add.rn.f64 	%fd209, %fd76, %fd173;
	bra.uni 	$L__BB1_112;
$L__BB1_110:
	setp.neu.f64 	%p656, %fd77, 0d7FF0000000000000;
	@%p656 bra 	$L__BB1_112;
	setp.lt.s32 	%p657, %r66, 0;
	setp.eq.s32 	%p658, %r51, 1062207488;
	setp.lt.s32 	%p659, %r1160, 0;
	selp.b32 	%r1303, 0, 2146435072, %p659;
	and.b32  	%r1304, %r1160, 2147483647;
	setp.ne.s32 	%p660, %r1304, 1071644672;
	or.b32  	%r1305, %r1303, -2147483648;
	selp.b32 	%r1306, %r1305, %r1303, %p660;
	selp.b32 	%r1307, %r1306, %r1303, %p658;
	selp.b32 	%r1308, %r1307, %r1303, %p657;
	mov.b32 	%r1309, 0;
	mov.b64 	%fd209, {%r1309, %r1308};
$L__BB1_112:
	setp.eq.s32 	%p661, %r51, 1062207488;
	cvt.f64.f32 	%fd84, %f42;
	{
	.reg .b32 %temp; 
	mov.b64 	{%temp, %r67}, %fd84;
	}
	abs.f64 	%fd85, %fd84;
	{ // callseq 10, 0
	.param .b64 param0;
	st.param.f64 	[param0], %fd85;
	.param .b64 retval0;
	call.uni (retval0), 
	__internal_accurate_pow, 
	(
	param0
	);
	ld.param.f64 	%fd174, [retval0];
	} // callseq 10
	setp.lt.s32 	%p662, %r67, 0;
	neg.f64 	%fd176, %fd174;
	selp.f64 	%fd177, %fd176, %fd174, %p661;
	selp.f64 	%fd211, %fd177, %fd174, %p662;
	setp.neu.f32 	%p663, %f42, 0f00000000;
	@%p663 bra 	$L__BB1_114;
	setp.eq.s32 	%p664, %r51, 1062207488;
	selp.b32 	%r1311, %r67, 0, %p664;
	setp.lt.s32 	%p665, %r1160, 0;
	or.b32  	%r1312, %r1311, 2146435072;
	selp.b32 	%r1313, %r1312, %r1311, %p665;
	mov.b32 	%r1314, 0;
	mov.b64 	%fd211, {%r1314, %r1313};
$L__BB1_114:
	add.f64 	%fd178, %fd84, 0d4000000000000000;
	{
	.reg .b32 %temp; 
	mov.b64 	{%temp, %r1315}, %fd178;
	}
	and.b32  	%r1316, %r1315, 2146435072;
	setp.ne.s32 	%p666, %r1316, 2146435072;
	@%p666 bra 	$L__BB1_119;
	setp.num.f32 	%p667, %f42, %f42;
	@%p667 bra 	$L__BB1_117;
	mov.f64 	%fd179, 0d4000000000000000;
	add.rn.f64 	%fd211, %fd84, %fd179;
	bra.uni 	$L__BB1_119;
$L__BB1_117:
	setp.neu.f64 	%p668, %fd85, 0d7FF0000000000000;
	@%p668 bra 	$L__BB1_119;
	setp.lt.s32 	%p669, %r67, 0;
	setp.eq.s32 	%p670, %r51, 1062207488;
	setp.lt.s32 	%p671, %r1160, 0;
	selp.b32 	%r1318, 0, 2146435072, %p671;
	and.b32  	%r1319, %r1160, 2147483647;
	setp.ne.s32 	%p672, %r1319, 1071644672;
	or.b32  	%r1320, %r1318, -2147483648;
	selp.b32 	%r1321, %r1320, %r1318, %p672;
	selp.b32 	%r1322, %r1321, %r1318, %p670;
	selp.b32 	%r1323, %r1322, %r1318, %p669;
	mov.b32 	%r1324, 0;
	mov.b64 	%fd211, {%r1324, %r1323};
$L__BB1_119:
	setp.eq.s32 	%p673, %r51, 1062207488;
	setp.eq.f32 	%p674, %f42, 0f3F800000;
	selp.f64 	%fd180, 0d3FF0000000000000, %fd211, %p674;
	setp.eq.f32 	%p675, %f41, 0f3F800000;
	selp.f64 	%fd181, 0d3FF0000000000000, %fd209, %p675;
	add.f64 	%fd92, %fd181, %fd180;
	cvt.f64.f32 	%fd93, %f43;
	{
	.reg .b32 %temp; 
	mov.b64 	{%temp, %r68}, %fd93;
	}
	abs.f64 	%fd94, %fd93;
	{ // callseq 11, 0
	.param .b64 param0;
	st.param.f64 	[param0], %fd94;
	.param .b64 retval0;
	call.uni (retval0), 
	__internal_accurate_pow, 
	(
	param0
	);
	ld.param.f64 	%fd182, [retval0];
	} // callseq 11
	setp.lt.s32 	%p676, %r68, 0;
	neg.f64 	%fd184, %fd182;
	selp.f64 	%fd185, %fd184, %fd182, %p673;
	selp.f64 	%fd213, %fd185, %fd182, %p676;
	setp.neu.f32 	%p677, %f43, 0f00000000;
	@%p677 bra 	$L__BB1_121;
	setp.eq.s32 	%p678, %r51, 1062207488;
	selp.b32 	%r1326, %r68, 0, %p678;
	setp.lt.s32 	%p679, %r1160, 0;
	or.b32  	%r1327, %r1326, 2146435072;
	selp.b32 	%r1328, %r1327, %r1326, %p679;
	mov.b32 	%r1329, 0;
	mov.b64 	%fd213, {%r1329, %r1328};
$L__BB1_121:
	add.f64 	%fd186, %fd93, 0d4000000000000000;
	{
	.reg .b32 %temp; 
	mov.b64 	{%temp, %r1330}, %fd186;
	}
	and.b32  	%r1331, %r1330, 2146435072;
	setp.ne.s32 	%p680, %r1331, 2146435072;
	@%p680 bra 	$L__BB1_126;
	setp.num.f32 	%p681, %f43, %f43;
	@%p681 bra 	$L__BB1_124;
	mov.f64 	%fd187, 0d4000000000000000;
	add.rn.f64 	%fd213, %fd93, %fd187;
	bra.uni 	$L__BB1_126;
$L__BB1_124:
	setp.neu.f64 	%p682, %fd94, 0d7FF0000000000000;
	@%p682 bra 	$L__BB1_126;
	setp.lt.s32 	%p683, %r68, 0;
	setp.eq.s32 	%p684, %r51, 1062207488;
	setp.lt.s32 	%p685, %r1160, 0;
	selp.b32 	%r1333, 0, 2146435072, %p685;
	and.b32  	%r1334, %r1160, 2147483647;
	setp.ne.s32 	%p686, %r1334, 1071644672;
	or.b32  	%r1335, %r1333, -2147483648;
	selp.b32 	%r1336, %r1335, %r1333, %p686;
	selp.b32 	%r1337, %r1336, %r1333, %p684;
	selp.b32 	%r1338, %r1337, %r1333, %p683;
	mov.b32 	%r1339, 0;
	mov.b64 	%fd213, {%r1339, %r1338};
$L__BB1_126:
	ld.param.u64 	%rd100, [_Z16getNormalsKernelPfPiS_S_PhS1_S1_S1_S__param_5];
	setp.eq.f32 	%p687, %f43, 0f3F800000;
	selp.f64 	%fd188, 0d3FF0000000000000, %fd213, %p687;
	add.f64 	%fd189, %fd92, %fd188;
	cvt.rn.f32.f64 	%f377, %fd189;
	sqrt.rn.f32 	%f378, %f377;
	div.rn.f32 	%f379, %f41, %f378;
	mul.f32 	%f380, %f379, 0f437F0000;
	mov.f32 	%f381, 0f3F000000;
	copysign.f32 	%f382, %f380, %f381;
	add.rz.f32 	%f383, %f380, %f382;
	cvt.rzi.f32.f32 	%f384, %f383;
	abs.f32 	%f385, %f384;
	cvt.rzi.s32.f32 	%r1340, %f385;
	div.rn.f32 	%f386, %f42, %f378;
	mul.f32 	%f387, %f386, 0f437F0000;
	copysign.f32 	%f388, %f387, %f381;
	add.rz.f32 	%f389, %f387, %f388;
	cvt.rzi.f32.f32 	%f390, %f389;
	abs.f32 	%f391, %f390;
	cvt.rzi.s32.f32 	%r1341, %f391;
	div.rn.f32 	%f392, %f43, %f378;
	mul.f32 	%f393, %f392, 0f437F0000;
	copysign.f32 	%f394, %f393, %f381;
	add.rz.f32 	%f395, %f393, %f394;
	cvt.rzi.f32.f32 	%f396, %f395;
	abs.f32 	%f397, %f396;
	cvt.rzi.s32.f32 	%r1342, %f397;
	add.s32 	%r1343, %r59, %r54;
	add.s32 	%r1344, %r1343, %r64;
	add.s32 	%r1345, %r1344, %r1340;
	shr.s32 	%r1346, %r1345, 31;
	shr.u32 	%r1347, %r1346, 30;
	add.s32 	%r1348, %r1345, %r1347;
	shr.u32 	%r1349, %r1348, 2;
	mul.lo.s32 	%r1350, %r5, 3;
	cvt.u64.u32 	%rd88, %r1350;
	cvta.to.global.u64 	%rd89, %rd100;
	add.s64 	%rd90, %rd89, %rd88;
	st.global.u8 	[%rd90], %r1349;
	add.s32 	%r1351, %r60, %r55;
	add.s32 	%r1352, %r1351, %r65;
	add.s32 	%r1353, %r1352, %r1341;
	shr.s32 	%r1354, %r1353, 31;
	shr.u32 	%r1355, %r1354, 30;
	add.s32 	%r1356, %r1353, %r1355;
	shr.u32 	%r1357, %r1356, 2;
	st.global.u8 	[%rd90+1], %r1357;
	cvt.rzi.s32.f32 	%r1358, %f32;
	cvt.rzi.s32.f32 	%r1359, %f36;
	add.s32 	%r1360, %r1359, %r1358;
	cvt.rzi.s32.f32 	%r1361, %f40;
	add.s32 	%r1362, %r1360, %r1361;
	add.s32 	%r1363, %r1362, %r1342;
	shr.s32 	%r1364, %r1363, 31;
	shr.u32 	%r1365, %r1364, 30;
	add.s32 	%r1366, %r1363, %r1365;
	shr.u32 	%r1367, %r1366, 2;
	st.global.u8 	[%rd90+2], %r1367;
$L__BB1_127:
	ret;

}
	// .globl	_Z16depth2Grid_priorPfPiS_S0_S_S_PhS_S_S0_
.visible .entry _Z16depth2Grid_priorPfPiS_S0_S_S_PhS_S_S0_(
	.param .u64 .ptr .align 1 _Z16depth2Grid_priorPfPiS_S0_S_S_PhS_S_S0__param_0,
	.param .u64 .ptr .align 1 _Z16depth2Grid_priorPfPiS_S0_S_S_PhS_S_S0__param_1,
	.param .u64 .ptr .align 1 _Z16depth2Grid_priorPfPiS_S0_S_S_PhS_S_S0__param_2,
	.param .u64 .ptr .align 1 _Z16depth2Grid_priorPfPiS_S0_S_S_PhS_S_S0__param_3,
	.param .u64 .ptr .align 1 _Z16depth2Grid_priorPfPiS_S0_S_S_PhS_S_S0__param_4,
	.param .u64 .ptr .align 1 _Z16depth2Grid_priorPfPiS_S0_S_S_PhS_S_S0__param_5,
	.param .u64 .ptr .align 1 _Z16depth2Grid_priorPfPiS_S0_S_S_PhS_S_S0__param_6,
	.param .u64 .ptr .align 1 _Z16depth2Grid_priorPfPiS_S0_S_S_PhS_S_S0__param_7,
	.param .u64 .ptr .align 1 _Z16depth2Grid_priorPfPiS_S0_S_S_PhS_S_S0__param_8,
	.param .u64 .ptr .align 1 _Z16depth2Grid_priorPfPiS_S0_S_S_PhS_S_S0__param_9
)
{
	.reg .pred 	%p<20>;
	.reg .b16 	%rs<2>;
	.reg .b32 	%r<22>;
	.reg .b32 	%f<77>;
	.reg .b64 	%rd<30>;

	ld.param.u64 	%rd10, [_Z16depth2Grid_priorPfPiS_S0_S_S_PhS_S_S0__param_1];
	ld.param.u64 	%rd4, [_Z16depth2Grid_priorPfPiS_S0_S_S_PhS_S_S0__param_2];
	ld.param.u64 	%rd5, [_Z16depth2Grid_priorPfPiS_S0_S_S_PhS_S_S0__param_4];
	ld.param.u64 	%rd6, [_Z16depth2Grid_priorPfPiS_S0_S_S_PhS_S_S0__param_5];
	ld.param.u64 	%rd7, [_Z16depth2Grid_priorPfPiS_S0_S_S_PhS_S_S0__param_6];
	ld.param.u64 	%rd8, [_Z16depth2Grid_priorPfPiS_S0_S_S_PhS_S_S0__param_7];
	ld.param.u64 	%rd11, [_Z16depth2Grid_priorPfPiS_S0_S_S_PhS_S_S0__param_8];
	ld.param.u64 	%rd9, [_Z16depth2Grid_priorPfPiS_S0_S_S_PhS_S_S0__param_9];
	cvta.to.global.u64 	%rd1, %rd10;
	cvta.to.global.u64 	%rd2, %rd11;
	ld.global.f32 	%f1, [%rd2+36];
	cvt.rzi.s32.f32 	%r7, %f1;
	ld.global.f32 	%f2, [%rd2+40];
	cvt.rzi.s32.f32 	%r8, %f2;
	mov.u32 	%r1, %ctaid.x;
	mov.u32 	%r10, %tid.x;
	mad.lo.s32 	%r3, %r7, %r10, %r1;
	setp.ge.s32 	%p5, %r1, %r7;
	setp.ge.s32 	%p6, %r10, %r8;
	or.pred  	%p7, %p5, %p6;
	@%p7 bra 	$L__BB2_8;
	ld.param.u64 	%rd29, [_Z16depth2Grid_priorPfPiS_S0_S_S_PhS_S_S0__param_0];
	ld.global.f32 	%f3, [%rd2+52];
	ld.global.f32 	%f4, [%rd2+44];
	cvta.to.global.u64 	%rd12, %rd5;
	cvta.to.global.u64 	%rd13, %rd29;
	cvta.to.global.u64 	%rd14, %rd4;
	mul.wide.u32 	%rd15, %r3, 4;
	add.s64 	%rd16, %rd12, %rd15;
	ld.global.f32 	%f5, [%rd16];
	cvt.rn.f32.u32 	%f6, %r1;
	ld.global.f32 	%f7, [%rd2+8];
	sub.f32 	%f8, %f6, %f7;
	mul.f32 	%f9, %f5, %f8;
	ld.global.f32 	%f10, [%rd2];
	div.rn.f32 	%f11, %f9, %f10;
	cvt.rn.f32.u32 	%f12, %r10;
	ld.global.f32 	%f13, [%rd2+20];
	sub.f32 	%f14, %f12, %f13;
	mul.f32 	%f15, %f5, %f14;
	ld.global.f32 	%f16, [%rd2+16];
	div.rn.f32 	%f17, %f15, %f16;
	ld.global.f32 	%f18, [%rd13];
	ld.global.f32 	%f19, [%rd13+4];
	mul.f32 	%f20, %f19, %f17;
	fma.rn.f32 	%f21, %f11, %f18, %f20;
	ld.global.f32 	%f22, [%rd13+8];
	fma.rn.f32 	%f23, %f5, %f22, %f21;
	ld.global.f32 	%f24, [%rd13+16];
	ld.global.f32 	%f25, [%rd13+20];
	mul.f32 	%f26, %f17, %f25;
	fma.rn.f32 	%f27, %f11, %f24, %f26;
	ld.global.f32 	%f28, [%rd13+24];
	fma.rn.f32 	%f29, %f5, %f28, %f27;
	ld.global.f32 	%f30, [%rd13+32];
	ld.global.f32 	%f31, [%rd13+36];
	mul.f32 	%f32, %f17, %f31;
	fma.rn.f32 	%f33, %f11, %f30, %f32;
	ld.global.f32 	%f34, [%rd13+40];
	fma.rn.f32 	%f35, %f5, %f34, %f33;
	ld.global.f32 	%f36, [%rd13+12];
	add.f32 	%f37, %f23, %f36;
	ld.global.f32 	%f38, [%rd13+28];
	add.f32 	%f39, %f29, %f38;
	ld.global.f32 	%f40, [%rd13+44];
	add.f32 	%f41, %f35, %f40;
	ld.global.f32 	%f42, [%rd14];
	sub.f32 	%f43, %f37, %f42;
	div.rn.f32 	%f44, %f43, %f4;
	cvt.rmi.f32.f32 	%f45, %f44;
	cvt.rzi.s32.f32 	%r4, %f45;
	ld.global.f32 	%f46, [%rd14+4];
	sub.f32 	%f47, %f39, %f46;
	div.rn.f32 	%f48, %f47, %f4;
	cvt.rmi.f32.f32 	%f49, %f48;
	cvt.rzi.s32.f32 	%r5, %f49;
	ld.global.f32 	%f50, [%rd14+8];
	sub.f32 	%f51, %f41, %f50;
	div.rn.f32 	%f52, %f51, %f4;
	cvt.rmi.f32.f32 	%f53, %f52;
	cvt.rzi.s32.f32 	%r11, %f53;
	cvt.rzi.s32.f32 	%r12, %f3;
	add.s32 	%r6, %r11, %r12;
	setp.lt.s32 	%p9, %r5, 0;
	mov.pred 	%p18, 0;
	@%p9 bra 	$L__BB2_3;
	ld.global.u32 	%r13, [%rd1];
	setp.lt.s32 	%p18, %r5, %r13;
$L__BB2_3:
	setp.lt.s32 	%p11, %r6, 0;
	not.pred 	%p12, %p18;
	mov.pred 	%p19, 0;
	or.pred  	%p13, %p12, %p11;
	@%p13 bra 	$L__BB2_5;
	ld.global.u32 	%r14, [%rd1+4];
	setp.lt.s32 	%p19, %r6, %r14;
$L__BB2_5:
	setp.lt.s32 	%p14, %r4, 0;
	not.pred 	%p15, %p19;
	or.pred  	%p16, %p15, %p14;
	@%p16 bra 	$L__BB2_8;
	ld.global.u32 	%r15, [%rd1+8];
	setp.ge.s32 	%p17, %r4, %r15;
	@%p17 bra 	$L__BB2_8;
	ld.global.u32 	%r16, [%rd1];
	ld.global.u32 	%r17, [%rd1+4];
	mad.lo.s32 	%r18, %r17, %r4, %r6;
	mad.lo.s32 	%r19, %r18, %r16, %r5;
	mul.lo.s32 	%r20, %r19, 12;
	cvta.to.global.u64 	%rd17, %rd9;
	mul.wide.s32 	%rd18, %r3, 4;
	add.s64 	%rd19, %rd17, %rd18;
	st.global.u32 	[%rd19], %r19;
	cvt.s64.s32 	%rd20, %r19;
	cvta.to.global.u64 	%rd21, %rd7;
	add.s64 	%rd22, %rd21, %rd20;
	mov.b16 	%rs1, 1;
	st.global.u8 	[%rd22], %rs1;
	cvta.to.global.u64 	%rd23, %rd8;
	mul.wide.s32 	%rd24, %r20, 4;
	add.s64 	%rd25, %rd23, %rd24;
	atom.global.add.f32 	%f54, [%rd25], 0f3F800000;
	mul.lo.s32 	%r21, %r3, 11;
	cvta.to.global.u64 	%rd26, %rd6;
	mul.wide.u32 	%rd27, %r21, 4;
	add.s64 	%rd28, %rd26, %rd27;
	ld.global.f32 	%f55, [%rd28];
	atom.global.add.f32 	%f56, [%rd25+4], %f55;
	ld.global.f32 	%f57, [%rd28+4];
	atom.global.add.f32 	%f58, [%rd25+8], %f57;
	ld.global.f32 	%f59, [%rd28+8];
	atom.global.add.f32 	%f60, [%rd25+12], %f59;
	ld.global.f32 	%f61, [%rd28+12];
	atom.global.add.f32 	%f62, [%rd25+16], %f61;
	ld.global.f32 	%f63, [%rd28+16];
	atom.global.add.f32 	%f64, [%rd25+20], %f63;
	ld.global.f32 	%f65, [%rd28+20];
	atom.global.add.f32 	%f66, [%rd25+24], %f65;
	ld.global.f32 	%f67, [%rd28+24];
	atom.global.add.f32 	%f68, [%rd25+28], %f67;
	ld.global.f32 	%f69, [%rd28+28];
	atom.global.add.f32 	%f70, [%rd25+32], %f69;
	ld.global.f32 	%f71, [%rd28+32];
	atom.global.add.f32 	%f72, [%rd25+36], %f71;
	ld.global.f32 	%f73, [%rd28+36];
	atom.global.add.f32 	%f74, [%rd25+40], %f73;
	ld.global.f32 	%f75, [%rd28+40];
	atom.global.add.f32 	%f76, [%rd25+44], %f75;
$L__BB2_8:
	ret;

}
	// .globl	_Z24SquaredDistanceTransformPfPiS_S_PhS_S_
.visible .entry _Z24SquaredDistanceTransformPfPiS_S_PhS_S_(
	.param .u64 .ptr .align 1 _Z24SquaredDistanceTransformPfPiS_S_PhS_S__param_0,
	.param .u64 .ptr .align 1 _Z24SquaredDistanceTransformPfPiS_S_PhS_S__param_1,
	.param .u64 .ptr .align 1 _Z24SquaredDistanceTransformPfPiS_S_PhS_S__param_2,
	.param .u64 .ptr .align 1 _Z24SquaredDistanceTransformPfPiS_S_PhS_S__param_3,
	.param .u64 .ptr .align 1 _Z24SquaredDistanceTransformPfPiS_S_PhS_S__param_4,
	.param .u64 .ptr .align 1 _Z24SquaredDistanceTransformPfPiS_S_PhS_S__param_5,
	.param .u64 .ptr .align 1 _Z24SquaredDistanceTransformPfPiS_S_PhS_S__param_6
)
{
	.reg .pred 	%p<92>;
	.reg .b16 	%rs<14>;
	.reg .b32 	%r<816>;
	.reg .b32 	%f<634>;
	.reg .b64 	%rd<55>;
	.reg .b64 	%fd<2>;

	ld.param.u64 	%rd6, [_Z24SquaredDistanceTransformPfPiS_S_PhS_S__param_0];
	ld.param.u64 	%rd9, [_Z24SquaredDistanceTransformPfPiS_S_PhS_S__param_1];
	ld.param.u64 	%rd7, [_Z24SquaredDistanceTransformPfPiS_S_PhS_S__param_2];
	ld.param.u64 	%rd8, [_Z24SquaredDistanceTransformPfPiS_S_PhS_S__param_3];
	ld.param.u64 	%rd10, [_Z24SquaredDistanceTransformPfPiS_S_PhS_S__param_4];
	ld.param.u64 	%rd11, [_Z24SquaredDistanceTransformPfPiS_S_PhS_S__param_5];
	ld.param.u64 	%rd12, [_Z24SquaredDistanceTransformPfPiS_S_PhS_S__param_6];
	cvta.to.global.u64 	%rd1, %rd11;
	cvta.to.global.u64 	%rd2, %rd10;
	cvta.to.global.u64 	%rd3, %rd9;
	cvta.to.global.u64 	%rd4, %rd12;
	ld.global.f32 	%f268, [%rd4+36];
	cvt.rzi.s32.f32 	%r1, %f268;
	ld.global.f32 	%f1, [%rd4+44];
	ld.global.f32 	%f269, [%rd4+48];
	div.rn.f32 	%f270, %f269, %f1;
	mov.f32 	%f271, 0f3F000000;
	copysign.f32 	%f272, %f270, %f271;
	add.rz.f32 	%f273, %f270, %f272;
	cvt.rzi.f32.f32 	%f274, %f273;
	cvt.rzi.s32.f32 	%r2, %f274;
	mov.u32 	%r339, %tid.x;
	mov.u32 	%r340, %ctaid.x;
	mov.u32 	%r341, %ntid.x;
	mad.lo.s32 	%r3, %r340, %r341, %r339;
	ld.global.u32 	%r4, [%rd3];
	ld.global.u32 	%r5, [%rd3+4];
	mul.lo.s32 	%r6, %r5, %r4;
	ld.global.u32 	%r7, [%rd3+8];
	mul.lo.s32 	%r342, %r6, %r7;
	setp.ge.s32 	%p1, %r3, %r342;
	@%p1 bra 	$L__BB3_139;
	cvt.s64.s32 	%rd13, %r3;
	add.s64 	%rd14, %rd2, %rd13;
	ld.global.u8 	%rs1, [%rd14];
	setp.ne.s16 	%p2, %rs1, 1;
	@%p2 bra 	$L__BB3_3;
	mul.wide.s32 	%rd53, %r3, 4;
	add.s64 	%rd54, %rd1, %rd53;
	mov.b32 	%r590, 0;
	st.global.u32 	[%rd54], %r590;
	bra.uni 	$L__BB3_139;
$L__BB3_3:
	cvta.to.global.u64 	%rd15, %rd6;
	cvta.to.global.u64 	%rd16, %rd7;
	div.s32 	%r343, %r3, %r6;
	rem.s32 	%r8, %r343, %r7;
	div.s32 	%r344, %r3, %r4;
	rem.s32 	%r9, %r344, %r5;
	mul.lo.s32 	%r345, %r344, %r4;
	sub.s32 	%r10, %r3, %r345;
	cvt.rn.f32.s32 	%f275, %r8;
	ld.global.f32 	%f276, [%rd16];
	fma.rn.f32 	%f277, %f1, %f275, %f276;
	cvt.rn.f32.s32 	%f278, %r10;
	ld.global.f32 	%f279, [%rd16+4];
	fma.rn.f32 	%f280, %f1, %f278, %f279;
	cvt.rn.f32.s32 	%f281, %r9;
	ld.global.f32 	%f282, [%rd16+8];
	fma.rn.f32 	%f283, %f1, %f281, %f282;
	ld.global.f32 	%f284, [%rd15+12];
	sub.f32 	%f285, %f277, %f284;
	ld.global.f32 	%f286, [%rd15+28];
	sub.f32 	%f287, %f280, %f286;
	ld.global.f32 	%f288, [%rd15+44];
	sub.f32 	%f289, %f283, %f288;
	ld.global.f32 	%f290, [%rd15];
	ld.global.f32 	%f291, [%rd15+16];
	mul.f32 	%f292, %f287, %f291;
	fma.rn.f32 	%f293, %f285, %f290, %f292;
	ld.global.f32 	%f294, [%rd15+32];
	fma.rn.f32 	%f2, %f289, %f294, %f293;
	ld.global.f32 	%f295, [%rd15+4];
	ld.global.f32 	%f296, [%rd15+20];
	mul.f32 	%f297, %f287, %f296;
	fma.rn.f32 	%f298, %f285, %f295, %f297;
	ld.global.f32 	%f299, [%rd15+36];
	fma.rn.f32 	%f3, %f289, %f299, %f298;
	ld.global.f32 	%f300, [%rd15+8];
	ld.global.f32 	%f301, [%rd15+24];
	mul.f32 	%f302, %f287, %f301;
	fma.rn.f32 	%f303, %f285, %f300, %f302;
	ld.global.f32 	%f304, [%rd15+40];
	fma.rn.f32 	%f4, %f289, %f304, %f303;
	setp.gtu.f32 	%p3, %f4, 0f00000000;
	@%p3 bra 	$L__BB3_5;
	mul.wide.s32 	%rd17, %r3, 4;
	add.s64 	%rd18, %rd1, %rd17;
	mov.b32 	%r346, 1065353216;
	st.global.u32 	[%rd18], %r346;
	bra.uni 	$L__BB3_139;
$L__BB3_5:
	ld.global.f32 	%f305, [%rd4+40];
	ld.global.f32 	%f306, [%rd4];
	div.rn.f32 	%f307, %f2, %f4;
	ld.global.f32 	%f308, [%rd4+8];
	fma.rn.f32 	%f309, %f307, %f306, %f308;
	mov.f32 	%f310, 0f3F000000;
	copysign.f32 	%f311, %f309, %f310;
	add.rz.f32 	%f312, %f309, %f311;
	cvt.rzi.f32.f32 	%f313, %f312;
	cvt.rzi.s32.f32 	%r347, %f313;
	ld.global.f32 	%f314, [%rd4+16];
	div.rn.f32 	%f315, %f3, %f4;
	ld.global.f32 	%f316, [%rd4+20];
	fma.rn.f32 	%f317, %f315, %f314, %f316;
	copysign.f32 	%f318, %f317, %f310;
	add.rz.f32 	%f319, %f317, %f318;
	cvt.rzi.f32.f32 	%f320, %f319;
	cvt.rzi.s32.f32 	%r348, %f320;
	or.b32  	%r349, %r347, %r348;
	setp.lt.s32 	%p4, %r347, %r1;
	setp.gt.s32 	%p5, %r349, -1;
	cvt.rzi.s32.f32 	%r350, %f305;
	setp.lt.s32 	%p6, %r348, %r350;
	and.pred  	%p7, %p4, %p6;
	and.pred  	%p8, %p7, %p5;
	@%p8 bra 	$L__BB3_7;
	mul.wide.s32 	%rd51, %r3, 4;
	add.s64 	%rd52, %rd1, %rd51;
	mov.b32 	%r589, 1065353216;
	st.global.u32 	[%rd52], %r589;
	bra.uni 	$L__BB3_139;
$L__BB3_7:
	mad.lo.s32 	%r352, %r348, %r1, %r347;
	cvta.to.global.u64 	%rd19, %rd8;
	mul.wide.s32 	%rd20, %r352, 4;
	add.s64 	%rd21, %rd19, %rd20;
	ld.global.f32 	%f5, [%rd21];
	setp.geu.f32 	%p9, %f5, 0f3F000000;
	setp.leu.f32 	%p10, %f5, 0f41000000;
	and.pred  	%p11, %p9, %p10;
	@%p11 bra 	$L__BB3_9;
	mul.wide.s32 	%rd49, %r3, 4;
	add.s64 	%rd50, %rd1, %rd49;
	mov.b32 	%r588, 1065353216;
	st.global.u32 	[%rd50], %r588;
	bra.uni 	$L__BB3_139;
$L__BB3_9:
	mov.f32 	%f321, 0f3F000000;
	copysign.f32 	%f322, %f5, %f321;
	add.rz.f32 	%f323, %f5, %f322;
	cvt.rzi.f32.f32 	%f324, %f323;
	setp.neu.f32 	%p12, %f324, 0f00000000;
	@%p12 bra 	$L__BB3_11;
	mul.wide.s32 	%rd47, %r3, 4;
	add.s64 	%rd48, %rd1, %rd47;
	mov.b32 	%r587, -1082130432;
	st.global.u32 	[%rd48], %r587;
	bra.uni 	$L__BB3_139;
$L__BB3_11:
	sub.f32 	%f325, %f5, %f4;
	abs.f32 	%f326, %f325;
	cvt.f64.f32 	%fd1, %f326;
	setp.lt.f64 	%p13, %fd1, 0d3F1A36E2EB1C432D;
	div.rn.f32 	%f327, %f325, %f326;
	selp.f32 	%f6, 0f3F800000, %f327, %p13;
	mul.wide.s32 	%rd22, %r3, 4;
	add.s64 	%rd5, %rd1, %rd22;
	st.global.f32 	[%rd5], %f6;
	sub.s32 	%r354, %r9, %r2;
	max.s32 	%r677, %r354, 0;
	sub.s32 	%r355, %r10, %r2;
	max.s32 	%r14, %r355, 0;
	ld.global.u32 	%r601, [%rd3];
	add.s32 	%r16, %r10, %r2;
	add.s32 	%r17, %r16, 1;
	min.s32 	%r356, %r601, %r17;
	setp.ge.s32 	%p14, %r14, %r356;
	mov.b32 	%r604, 0;
	mov.f32 	%f478, %f6;
	@%p14 bra 	$L__BB3_21;
	sub.s32 	%r358, %r8, %r2;
	max.s32 	%r18, %r358, 0;
	add.s32 	%r359, %r2, %r8;
	add.s32 	%r19, %r359, 1;
	min.s32 	%r360, %r9, %r2;
	abs.s32 	%r361, %r360;
	cvt.rn.f32.s32 	%f328, %r361;
	mul.f32 	%f7, %f328, %f328;
	cvt.rn.f32.s32 	%f8, %r2;
	ld.global.u32 	%r596, [%rd3+8];
	mov.b32 	%r604, 0;
	mov.f32 	%f478, %f6;
	mov.u32 	%r594, %r14;
$L__BB3_13:
	min.s32 	%r362, %r596, %r19;
	setp.ge.s32 	%p15, %r18, %r362;
	@%p15 bra 	$L__BB3_20;
	sub.s32 	%r363, %r10, %r594;
	abs.s32 	%r364, %r363;
	cvt.rn.f32.s32 	%f329, %r364;
	fma.rn.f32 	%f10, %f329, %f329, %f7;
	mov.u32 	%r597, %r18;
$L__BB3_15:
	ld.global.u32 	%r365, [%rd3];
	ld.global.u32 	%r366, [%rd3+4];
	mad.lo.s32 	%r367, %r366, %r597, %r677;
	mad.lo.s32 	%r368, %r367, %r365, %r594;
	cvt.s64.s32 	%rd23, %r368;
	add.s64 	%rd24, %rd2, %rd23;
	ld.global.u8 	%rs2, [%rd24];
	setp.eq.s16 	%p16, %rs2, 0;
	@%p16 bra 	$L__BB3_18;
	sub.s32 	%r370, %r8, %r597;
	abs.s32 	%r371, %r370;
	cvt.rn.f32.s32 	%f330, %r371;
	fma.rn.f32 	%f331, %f330, %f330, %f10;
	sqrt.rn.f32 	%f332, %f331;
	div.rn.f32 	%f12, %f332, %f8;
	abs.f32 	%f333, %f478;
	setp.geu.f32 	%p17, %f12, %f333;
	mov.b32 	%r604, 1;
	@%p17 bra 	$L__BB3_18;
	mul.f32 	%f478, %f6, %f12;
	st.global.f32 	[%rd5], %f478;
	ld.global.u32 	%r596, [%rd3+8];
$L__BB3_18:
	add.s32 	%r597, %r597, 1;
	min.s32 	%r373, %r596, %r19;
	setp.lt.s32 	%p18, %r597, %r373;
	@%p18 bra 	$L__BB3_15;
	ld.global.u32 	%r601, [%rd3];
$L__BB3_20:
	add.s32 	%r594, %r594, 1;
	min.s32 	%r374, %r601, %r17;
	setp.lt.s32 	%p19, %r594, %r374;
	@%p19 bra 	$L__BB3_13;
$L__BB3_21:
	add.s32 	%r41, %r9, %r2;
	ld.global.u32 	%r709, [%rd3+4];
	min.s32 	%r43, %r41, %r709;
	min.s32 	%r375, %r601, %r17;
	setp.ge.s32 	%p20, %r14, %r375;
	@%p20 bra 	$L__BB3_32;
	sub.s32 	%r376, %r8, %r2;
	max.s32 	%r44, %r376, 0;
	add.s32 	%r377, %r2, %r8;
	add.s32 	%r45, %r377, 1;
	sub.s32 	%r378, %r9, %r43;
	abs.s32 	%r379, %r378;
	cvt.rn.f32.s32 	%f334, %r379;
	mul.f32 	%f17, %f334, %f334;
	cvt.rn.f32.s32 	%f18, %r2;
	ld.global.u32 	%r615, [%rd3+8];
	mov.u32 	%r613, %r14;
$L__BB3_23:
	min.s32 	%r380, %r615, %r45;
	setp.ge.s32 	%p21, %r44, %r380;
	@%p21 bra 	$L__BB3_30;
	sub.s32 	%r381, %r10, %r613;
	abs.s32 	%r382, %r381;
	cvt.rn.f32.s32 	%f335, %r382;
	fma.rn.f32 	%f23, %f335, %f335, %f17;
	mov.u32 	%r616, %r44;
$L__BB3_25:
	ld.global.u32 	%r383, [%rd3];
	ld.global.u32 	%r384, [%rd3+4];
	mad.lo.s32 	%r385, %r384, %r616, %r43;
	mad.lo.s32 	%r386, %r385, %r383, %r613;
	cvt.s64.s32 	%rd25, %r386;
	add.s64 	%rd26, %rd2, %rd25;
	ld.global.u8 	%rs3, [%rd26];
	setp.eq.s16 	%p22, %rs3, 0;
	@%p22 bra 	$L__BB3_28;
	sub.s32 	%r388, %r8, %r616;
	abs.s32 	%r389, %r388;
	cvt.rn.f32.s32 	%f336, %r389;
	fma.rn.f32 	%f337, %f336, %f336, %f23;
	sqrt.rn.f32 	%f338, %f337;
	div.rn.f32 	%f25, %f338, %f18;
	abs.f32 	%f339, %f478;
	setp.geu.f32 	%p23, %f25, %f339;
	mov.b32 	%r604, 1;
	@%p23 bra 	$L__BB3_28;
	mul.f32 	%f478, %f6, %f25;
	st.global.f32 	[%rd5], %f478;
	ld.global.u32 	%r615, [%rd3+8];
$L__BB3_28:
	add.s32 	%r616, %r616, 1;
	min.s32 	%r391, %r615, %r45;
	setp.lt.s32 	%p24, %r616, %r391;
	@%p24 bra 	$L__BB3_25;
	ld.global.u32 	%r601, [%rd3];
$L__BB3_30:
	add.s32 	%r613, %r613, 1;
	min.s32 	%r392, %r601, %r17;
	setp.lt.s32 	%p25, %r613, %r392;
	@%p25 bra 	$L__BB3_23;
	ld.global.u32 	%r709, [%rd3+4];
$L__BB3_32:
	add.s32 	%r50, %r41, 1;
	min.s32 	%r393, %r709, %r50;
	setp.ge.s32 	%p26, %r677, %r393;
	@%p26 bra 	$L__BB3_43;
	sub.s32 	%r394, %r8, %r2;
	max.s32 	%r51, %r394, 0;
	add.s32 	%r395, %r2, %r8;
	add.s32 	%r52, %r395, 1;
	min.s32 	%r396, %r10, %r2;
	abs.s32 	%r397, %r396;
	cvt.rn.f32.s32 	%f340, %r397;
	mul.f32 	%f20, %f340, %f340;
	cvt.rn.f32.s32 	%f21, %r2;
	ld.global.u32 	%r629, [%rd3+8];
	mov.u32 	%r627, %r677;
$L__BB3_34:
	min.s32 	%r398, %r629, %r52;
	setp.ge.s32 	%p27, %r51, %r398;
	@%p27 bra 	$L__BB3_41;
	sub.s32 	%r399, %r9, %r627;
	abs.s32 	%r400, %r399;
	cvt.rn.f32.s32 	%f341, %r400;
	fma.rn.f32 	%f30, %f341, %f341, %f20;
	mov.u32 	%r630, %r51;
$L__BB3_36:
	ld.global.u32 	%r401, [%rd3];
	ld.global.u32 	%r402, [%rd3+4];
	mad.lo.s32 	%r403, %r402, %r630, %r627;
	mad.lo.s32 	%r404, %r403, %r401, %r14;
	cvt.s64.s32 	%rd27, %r404;
	add.s64 	%rd28, %rd2, %rd27;
	ld.global.u8 	%rs4, [%rd28];
	setp.eq.s16 	%p28, %rs4, 0;
	@%p28 bra 	$L__BB3_39;
	sub.s32 	%r406, %r8, %r630;
	abs.s32 	%r407, %r406;
	cvt.rn.f32.s32 	%f342, %r407;
	fma.rn.f32 	%f343, %f342, %f342, %f30;
	sqrt.rn.f32 	%f344, %f343;
	div.rn.f32 	%f32, %f344, %f21;
	abs.f32 	%f345, %f478;
	setp.geu.f32 	%p29, %f32, %f345;
	mov.b32 	%r604, 1;
	@%p29 bra 	$L__BB3_39;
	mul.f32 	%f478, %f6, %f32;
	st.global.f32 	[%rd5], %f478;
	ld.global.u32 	%r629, [%rd3+8];
$L__BB3_39:
	add.s32 	%r630, %r630, 1;
	min.s32 	%r409, %r629, %r52;
	setp.lt.s32 	%p30, %r630, %r409;
	@%p30 bra 	$L__BB3_36;
	ld.global.u32 	%r709, [%rd3+4];
$L__BB3_41:
	add.s32 	%r627, %r627, 1;
	min.s32 	%r410, %r709, %r50;
	setp.lt.s32 	%p31, %r627, %r410;
	@%p31 bra 	$L__BB3_34;
	ld.global.u32 	%r601, [%rd3];
$L__BB3_43:
	min.s32 	%r95, %r16, %r601;
	min.s32 	%r411, %r709, %r50;
	setp.ge.s32 	%p32, %r677, %r411;
	@%p32 bra 	$L__BB3_53;
	sub.s32 	%r412, %r8, %r2;
	max.s32 	%r96, %r412, 0;
	add.s32 	%r413, %r2, %r8;
	add.s32 	%r97, %r413, 1;
	sub.s32 	%r414, %r10, %r95;
	abs.s32 	%r415, %r414;
	cvt.rn.f32.s32 	%f346, %r415;
	mul.f32 	%f37, %f346, %f346;
	cvt.rn.f32.s32 	%f38, %r2;
	ld.global.u32 	%r646, [%rd3+8];
	mov.u32 	%r644, %r677;
$L__BB3_45:
	min.s32 	%r416, %r646, %r97;
	setp.ge.s32 	%p33, %r96, %r416;
	@%p33 bra 	$L__BB3_52;
	sub.s32 	%r417, %r9, %r644;
	abs.s32 	%r418, %r417;
	cvt.rn.f32.s32 	%f347, %r418;
	fma.rn.f32 	%f40, %f347, %f347, %f37;
	mov.u32 	%r647, %r96;
$L__BB3_47:
	ld.global.u32 	%r419, [%rd3];
	ld.global.u32 	%r420, [%rd3+4];
	mad.lo.s32 	%r421, %r420, %r647, %r644;
	mad.lo.s32 	%r422, %r421, %r419, %r95;
	cvt.s64.s32 	%rd29, %r422;
	add.s64 	%rd30, %rd2, %rd29;
	ld.global.u8 	%rs5, [%rd30];
	setp.eq.s16 	%p34, %rs5, 0;
	@%p34 bra 	$L__BB3_50;
	sub.s32 	%r424, %r8, %r647;
	abs.s32 	%r425, %r424;
	cvt.rn.f32.s32 	%f348, %r425;
	fma.rn.f32 	%f349, %f348, %f348, %f40;
	sqrt.rn.f32 	%f350, %f349;
	div.rn.f32 	%f42, %f350, %f38;
	abs.f32 	%f351, %f478;
	setp.geu.f32 	%p35, %f42, %f351;
	mov.b32 	%r604, 1;
	@%p35 bra 	$L__BB3_50;
	mul.f32 	%f478, %f6, %f42;
	st.global.f32 	[%rd5], %f478;
	ld.global.u32 	%r646, [%rd3+8];
$L__BB3_50:
	add.s32 	%r647, %r647, 1;
	min.s32 	%r427, %r646, %r97;
	setp.lt.s32 	%p36, %r647, %r427;
	@%p36 bra 	$L__BB3_47;
	ld.global.u32 	%r709, [%rd3+4];
$L__BB3_52:
	add.s32 	%r644, %r644, 1;
	min.s32 	%r428, %r709, %r50;
	setp.lt.s32 	%p37, %r644, %r428;
	@%p37 bra 	$L__BB3_45;
$L__BB3_53:
	min.s32 	%r429, %r709, %r50;
	setp.ge.s32 	%p38, %r677, %r429;
	@%p38 bra 	$L__BB3_63;
	min.s32 	%r430, %r8, %r2;
	abs.s32 	%r431, %r430;
	cvt.rn.f32.s32 	%f352, %r431;
	mul.f32 	%f47, %f352, %f352;
	cvt.rn.f32.s32 	%f48, %r2;
	ld.global.u32 	%r670, [%rd3];
	sub.s32 	%r432, %r8, %r2;
	max.s32 	%r120, %r432, 0;
	mov.u32 	%r660, %r677;
$L__BB3_55:
	min.s32 	%r433, %r670, %r17;
	setp.ge.s32 	%p39, %r14, %r433;
	@%p39 bra 	$L__BB3_62;
	sub.s32 	%r434, %r9, %r660;
	abs.s32 	%r435, %r434;
	cvt.rn.f32.s32 	%f353, %r435;
	mul.f32 	%f50, %f353, %f353;
	mov.u32 	%r664, %r14;
$L__BB3_57:
	ld.global.u32 	%r436, [%rd3+4];
	mad.lo.s32 	%r437, %r436, %r120, %r660;
	mad.lo.s32 	%r438, %r437, %r670, %r664;
	cvt.s64.s32 	%rd31, %r438;
	add.s64 	%rd32, %rd2, %rd31;
	ld.global.u8 	%rs6, [%rd32];
	setp.eq.s16 	%p40, %rs6, 0;
	@%p40 bra 	$L__BB3_60;
	sub.s32 	%r440, %r10, %r664;
	abs.s32 	%r441, %r440;
	cvt.rn.f32.s32 	%f354, %r441;
	fma.rn.f32 	%f355, %f354, %f354, %f50;
	add.f32 	%f356, %f47, %f355;
	sqrt.rn.f32 	%f357, %f356;
	div.rn.f32 	%f52, %f357, %f48;
	abs.f32 	%f358, %f478;
	setp.geu.f32 	%p41, %f52, %f358;
	mov.b32 	%r604, 1;
	@%p41 bra 	$L__BB3_60;
	mul.f32 	%f478, %f6, %f52;
	st.global.f32 	[%rd5], %f478;
	ld.global.u32 	%r670, [%rd3];
$L__BB3_60:
	add.s32 	%r664, %r664, 1;
	min.s32 	%r443, %r670, %r17;
	setp.lt.s32 	%p42, %r664, %r443;
	@%p42 bra 	$L__BB3_57;
	ld.global.u32 	%r709, [%rd3+4];
$L__BB3_62:
	add.s32 	%r660, %r660, 1;
	min.s32 	%r444, %r709, %r50;
	setp.lt.s32 	%p43, %r660, %r444;
	@%p43 bra 	$L__BB3_55;
$L__BB3_63:
	add.s32 	%r445, %r8, %r2;
	ld.global.u32 	%r446, [%rd3+8];
	min.s32 	%r142, %r445, %r446;
	min.s32 	%r447, %r709, %r50;
	setp.ge.s32 	%p44, %r677, %r447;
	@%p44 bra 	$L__BB3_73;
	sub.s32 	%r448, %r8, %r142;
	abs.s32 	%r449, %r448;
	cvt.rn.f32.s32 	%f359, %r449;
	mul.f32 	%f57, %f359, %f359;
	cvt.rn.f32.s32 	%f58, %r2;
	ld.global.u32 	%r687, [%rd3];
$L__BB3_65:
	min.s32 	%r450, %r687, %r17;
	setp.ge.s32 	%p45, %r14, %r450;
	@%p45 bra 	$L__BB3_72;
	sub.s32 	%r451, %r9, %r677;
	abs.s32 	%r452, %r451;
	cvt.rn.f32.s32 	%f360, %r452;
	mul.f32 	%f60, %f360, %f360;
	mov.u32 	%r681, %r14;
$L__BB3_67:
	ld.global.u32 	%r453, [%rd3+4];
	mad.lo.s32 	%r454, %r453, %r142, %r677;
	mad.lo.s32 	%r455, %r454, %r687, %r681;
	cvt.s64.s32 	%rd33, %r455;
	add.s64 	%rd34, %rd2, %rd33;
	ld.global.u8 	%rs7, [%rd34];
	setp.eq.s16 	%p46, %rs7, 0;
	@%p46 bra 	$L__BB3_70;
	sub.s32 	%r457, %r10, %r681;
	abs.s32 	%r458, %r457;
	cvt.rn.f32.s32 	%f361, %r458;
	fma.rn.f32 	%f362, %f361, %f361, %f60;
	add.f32 	%f363, %f57, %f362;
	sqrt.rn.f32 	%f364, %f363;
	div.rn.f32 	%f62, %f364, %f58;
	abs.f32 	%f365, %f478;
	setp.geu.f32 	%p47, %f62, %f365;
	mov.b32 	%r604, 1;
	@%p47 bra 	$L__BB3_70;
	mul.f32 	%f478, %f6, %f62;
	st.global.f32 	[%rd5], %f478;
	ld.global.u32 	%r687, [%rd3];
$L__BB3_70:
	add.s32 	%r681, %r681, 1;
	min.s32 	%r460, %r687, %r17;
	setp.lt.s32 	%p48, %r681, %r460;
	@%p48 bra 	$L__BB3_67;
	ld.global.u32 	%r709, [%rd3+4];
$L__BB3_72:
	add.s32 	%r677, %r677, 1;
	min.s32 	%r461, %r709, %r50;
	setp.lt.s32 	%p49, %r677, %r461;
	@%p49 bra 	$L__BB3_65;
$L__BB3_73:
	setp.eq.s32 	%p50, %r604, 0;
	setp.lt.s32 	%p51, %r2, 2;
	or.pred  	%p52, %p50, %p51;
	@%p52 bra 	$L__BB3_139;
	mov.b32 	%r693, 1;
$L__BB3_75:
	sub.s32 	%r464, %r9, %r693;
	max.s32 	%r801, %r464, 0;
	sub.s32 	%r465, %r10, %r693;
	max.s32 	%r169, %r465, 0;
	ld.global.u32 	%r715, [%rd3];
	add.s32 	%r466, %r693, %r10;
	add.s32 	%r171, %r466, 1;
	min.s32 	%r467, %r715, %r171;
	setp.ge.s32 	%p53, %r169, %r467;
	mov.b32 	%r771, 0;
	@%p53 bra 	$L__BB3_86;
	sub.s32 	%r469, %r8, %r693;
	max.s32 	%r172, %r469, 0;
	min.s32 	%r470, %r9, %r693;
	abs.s32 	%r471, %r470;
	cvt.rn.f32.s32 	%f366, %r471;
	mul.f32 	%f73, %f366, %f366;
	ld.global.u32 	%r700, [%rd3+8];
	mov.b32 	%r771, 0;
	mov.u32 	%r697, %r169;
$L__BB3_77:
	add.s32 	%r472, %r8, %r693;
	add.s32 	%r473, %r472, 1;
	min.s32 	%r474, %r700, %r473;
	setp.ge.s32 	%p54, %r172, %r474;
	@%p54 bra 	$L__BB3_84;
	sub.s32 	%r699, %r8, %r172;
	mov.u32 	%r701, %r172;
$L__BB3_79:
	ld.global.u32 	%r475, [%rd3];
	ld.global.u32 	%r476, [%rd3+4];
	mad.lo.s32 	%r477, %r476, %r701, %r801;
	mad.lo.s32 	%r478, %r477, %r475, %r697;
	cvt.s64.s32 	%rd35, %r478;
	add.s64 	%rd36, %rd2, %rd35;
	ld.global.u8 	%rs8, [%rd36];
	setp.eq.s16 	%p55, %rs8, 0;
	@%p55 bra 	$L__BB3_82;
	abs.s32 	%r480, %r699;
	cvt.rn.f32.s32 	%f367, %r480;
	sub.s32 	%r481, %r10, %r697;
	abs.s32 	%r482, %r481;
	cvt.rn.f32.s32 	%f368, %r482;
	fma.rn.f32 	%f369, %f368, %f368, %f73;
	fma.rn.f32 	%f370, %f367, %f367, %f369;
	sqrt.rn.f32 	%f371, %f370;
	cvt.rn.f32.u32 	%f372, %r2;
	div.rn.f32 	%f86, %f371, %f372;
	abs.f32 	%f373, %f478;
	setp.geu.f32 	%p56, %f86, %f373;
	mov.b32 	%r771, 1;
	@%p56 bra 	$L__BB3_82;
	mul.f32 	%f478, %f6, %f86;
	st.global.f32 	[%rd5], %f478;
	ld.global.u32 	%r700, [%rd3+8];
$L__BB3_82:
	add.s32 	%r701, %r701, 1;
	add.s32 	%r484, %r8, %r693;
	add.s32 	%r485, %r484, 1;
	min.s32 	%r486, %r700, %r485;
	add.s32 	%r699, %r699, -1;
	setp.lt.s32 	%p57, %r701, %r486;
	@%p57 bra 	$L__BB3_79;
	ld.global.u32 	%r715, [%rd3];
$L__BB3_84:
	add.s32 	%r697, %r697, 1;
	min.s32 	%r487, %r715, %r171;
	setp.lt.s32 	%p58, %r697, %r487;
	@%p58 bra 	$L__BB3_77;
	ld.global.u32 	%r709, [%rd3+4];
$L__BB3_86:
	add.s32 	%r488, %r693, %r9;
	min.s32 	%r200, %r488, %r709;
	min.s32 	%r489, %r715, %r171;
	setp.ge.s32 	%p59, %r169, %r489;
	@%p59 bra 	$L__BB3_97;
	sub.s32 	%r490, %r8, %r693;
	max.s32 	%r201, %r490, 0;
	ld.global.u32 	%r722, [%rd3+8];
	mov.u32 	%r720, %r169;
$L__BB3_88:
	add.s32 	%r491, %r8, %r693;
	add.s32 	%r492, %r491, 1;
	min.s32 	%r493, %r722, %r492;
	setp.ge.s32 	%p60, %r201, %r493;
	@%p60 bra 	$L__BB3_95;
	mov.u32 	%r723, %r201;
$L__BB3_90:
	ld.global.u32 	%r494, [%rd3];
	ld.global.u32 	%r495, [%rd3+4];
	mad.lo.s32 	%r496, %r495, %r723, %r200;
	mad.lo.s32 	%r497, %r496, %r494, %r720;
	cvt.s64.s32 	%rd37, %r497;
	add.s64 	%rd38, %rd2, %rd37;
	ld.global.u8 	%rs9, [%rd38];
	setp.eq.s16 	%p61, %rs9, 0;
	@%p61 bra 	$L__BB3_93;
	sub.s32 	%r499, %r8, %r723;
	abs.s32 	%r500, %r499;
	cvt.rn.f32.s32 	%f374, %r500;
	sub.s32 	%r501, %r9, %r200;
	abs.s32 	%r502, %r501;
	cvt.rn.f32.s32 	%f375, %r502;
	sub.s32 	%r503, %r10, %r720;
	abs.s32 	%r504, %r503;
	cvt.rn.f32.s32 	%f376, %r504;
	mul.f32 	%f377, %f376, %f376;
	fma.rn.f32 	%f378, %f375, %f375, %f377;
	fma.rn.f32 	%f379, %f374, %f374, %f378;
	sqrt.rn.f32 	%f380, %f379;
	cvt.rn.f32.u32 	%f381, %r2;
	div.rn.f32 	%f125, %f380, %f381;
	abs.f32 	%f382, %f478;
	setp.geu.f32 	%p62, %f125, %f382;
	mov.b32 	%r771, 1;
	@%p62 bra 	$L__BB3_93;
	mul.f32 	%f478, %f6, %f125;
	st.global.f32 	[%rd5], %f478;
	ld.global.u32 	%r722, [%rd3+8];
$L__BB3_93:
	add.s32 	%r723, %r723, 1;
	add.s32 	%r506, %r8, %r693;
	add.s32 	%r507, %r506, 1;
	min.s32 	%r508, %r722, %r507;
	setp.lt.s32 	%p63, %r723, %r508;
	@%p63 bra 	$L__BB3_90;
	ld.global.u32 	%r715, [%rd3];
$L__BB3_95:
	add.s32 	%r720, %r720, 1;
	min.s32 	%r509, %r715, %r171;
	setp.lt.s32 	%p64, %r720, %r509;
	@%p64 bra 	$L__BB3_88;
	ld.global.u32 	%r709, [%rd3+4];
$L__BB3_97:
	add.s32 	%r207, %r488, 1;
	min.s32 	%r511, %r709, %r207;
	setp.ge.s32 	%p65, %r801, %r511;
	@%p65 bra 	$L__BB3_108;
	sub.s32 	%r512, %r8, %r693;
	max.s32 	%r208, %r512, 0;
	min.s32 	%r513, %r10, %r693;
	abs.s32 	%r514, %r513;
	cvt.rn.f32.s32 	%f383, %r514;
	mul.f32 	%f112, %f383, %f383;
	ld.global.u32 	%r738, [%rd3+8];
	mov.u32 	%r736, %r801;
$L__BB3_99:
	add.s32 	%r515, %r8, %r693;
	add.s32 	%r516, %r515, 1;
	min.s32 	%r517, %r738, %r516;
	setp.ge.s32 	%p66, %r208, %r517;
	@%p66 bra 	$L__BB3_106;
	mov.u32 	%r739, %r208;
$L__BB3_101:
	ld.global.u32 	%r518, [%rd3];
	ld.global.u32 	%r519, [%rd3+4];
	mad.lo.s32 	%r520, %r519, %r739, %r736;
	mad.lo.s32 	%r521, %r520, %r518, %r169;
	cvt.s64.s32 	%rd39, %r521;
	add.s64 	%rd40, %rd2, %rd39;
	ld.global.u8 	%rs10, [%rd40];
	setp.eq.s16 	%p67, %rs10, 0;
	@%p67 bra 	$L__BB3_104;
	sub.s32 	%r523, %r8, %r739;
	abs.s32 	%r524, %r523;
	cvt.rn.f32.s32 	%f384, %r524;
	sub.s32 	%r525, %r9, %r736;
	abs.s32 	%r526, %r525;
	cvt.rn.f32.s32 	%f385, %r526;
	fma.rn.f32 	%f386, %f385, %f385, %f112;
	fma.rn.f32 	%f387, %f384, %f384, %f386;
	sqrt.rn.f32 	%f388, %f387;
	cvt.rn.f32.u32 	%f389, %r2;
	div.rn.f32 	%f151, %f388, %f389;
	abs.f32 	%f390, %f478;
	setp.geu.f32 	%p68, %f151, %f390;
	mov.b32 	%r771, 1;
	@%p68 bra 	$L__BB3_104;
	mul.f32 	%f478, %f6, %f151;
	st.global.f32 	[%rd5], %f478;
	ld.global.u32 	%r738, [%rd3+8];
$L__BB3_104:
	add.s32 	%r739, %r739, 1;
	add.s32 	%r528, %r8, %r693;
	add.s32 	%r529, %r528, 1;
	min.s32 	%r530, %r738, %r529;
	setp.lt.s32 	%p69, %r739, %r530;
	@%p69 bra 	$L__BB3_101;
	ld.global.u32 	%r709, [%rd3+4];
$L__BB3_106:
	add.s32 	%r736, %r736, 1;
	min.s32 	%r531, %r709, %r207;
	setp.lt.s32 	%p70, %r736, %r531;
	@%p70 bra 	$L__BB3_99;
	ld.global.u32 	%r715, [%rd3];
$L__BB3_108:
	add.s32 	%r532, %r693, %r10;
	min.s32 	%r257, %r532, %r715;
	min.s32 	%r533, %r709, %r207;
	setp.ge.s32 	%p71, %r801, %r533;
	@%p71 bra 	$L__BB3_118;
	sub.s32 	%r534, %r8, %r693;
	max.s32 	%r258, %r534, 0;
	ld.global.u32 	%r761, [%rd3+8];
	mov.u32 	%r759, %r801;
$L__BB3_110:
	add.s32 	%r535, %r8, %r693;
	add.s32 	%r536, %r535, 1;
	min.s32 	%r537, %r761, %r536;
	setp.ge.s32 	%p72, %r258, %r537;
	@%p72 bra 	$L__BB3_117;
	mov.u32 	%r762, %r258;
$L__BB3_112:
	ld.global.u32 	%r538, [%rd3];
	ld.global.u32 	%r539, [%rd3+4];
	mad.lo.s32 	%r540, %r539, %r762, %r759;
	mad.lo.s32 	%r541, %r540, %r538, %r257;
	cvt.s64.s32 	%rd41, %r541;
	add.s64 	%rd42, %rd2, %rd41;
	ld.global.u8 	%rs11, [%rd42];
	setp.eq.s16 	%p73, %rs11, 0;
	@%p73 bra 	$L__BB3_115;
	sub.s32 	%r543, %r8, %r762;
	abs.s32 	%r544, %r543;
	cvt.rn.f32.s32 	%f391, %r544;
	sub.s32 	%r545, %r10, %r257;
	abs.s32 	%r546, %r545;
	cvt.rn.f32.s32 	%f392, %r546;
	sub.s32 	%r547, %r9, %r759;
	abs.s32 	%r548, %r547;
	cvt.rn.f32.s32 	%f393, %r548;
	mul.f32 	%f394, %f393, %f393;
	fma.rn.f32 	%f395, %f392, %f392, %f394;
	fma.rn.f32 	%f396, %f391, %f391, %f395;
	sqrt.rn.f32 	%f397, %f396;
	cvt.rn.f32.u32 	%f398, %r2;
	div.rn.f32 	%f183, %f397, %f398;
	abs.f32 	%f399, %f478;
	setp.geu.f32 	%p74, %f183, %f399;
	mov.b32 	%r771, 1;
	@%p74 bra 	$L__BB3_115;
	mul.f32 	%f478, %f6, %f183;
	st.global.f32 	[%rd5], %f478;
	ld.global.u32 	%r761, [%rd3+8];
$L__BB3_115:
	add.s32 	%r762, %r762, 1;
	add.s32 	%r550, %r8, %r693;
	add.s32 	%r551, %r550, 1;
	min.s32 	%r552, %r761, %r551;
	setp.lt.s32 	%p75, %r762, %r552;
	@%p75 bra 	$L__BB3_112;
	ld.global.u32 	%r709, [%rd3+4];
$L__BB3_117:
	add.s32 	%r759, %r759, 1;
	min.s32 	%r553, %r709, %r207;
	setp.lt.s32 	%p76, %r759, %r553;
	@%p76 bra 	$L__BB3_110;
$L__BB3_118:
	min.s32 	%r554, %r709, %r207;
	setp.ge.s32 	%p77, %r801, %r554;
	@%p77 bra 	$L__BB3_128;
	min.s32 	%r555, %r8, %r693;
	abs.s32 	%r556, %r555;
	cvt.rn.f32.s32 	%f400, %r556;
	mul.f32 	%f203, %f400, %f400;
	ld.global.u32 	%r793, [%rd3];
	sub.s32 	%r557, %r8, %r693;
	max.s32 	%r287, %r557, 0;
	mov.u32 	%r781, %r801;
$L__BB3_120:
	min.s32 	%r558, %r793, %r171;
	setp.ge.s32 	%p78, %r169, %r558;
	@%p78 bra 	$L__BB3_127;
	mov.u32 	%r785, %r169;
$L__BB3_122:
	ld.global.u32 	%r559, [%rd3+4];
	mad.lo.s32 	%r560, %r559, %r287, %r781;
	mad.lo.s32 	%r561, %r560, %r793, %r785;
	cvt.s64.s32 	%rd43, %r561;
	add.s64 	%rd44, %rd2, %rd43;
	ld.global.u8 	%rs12, [%rd44];
	setp.eq.s16 	%p79, %rs12, 0;
	@%p79 bra 	$L__BB3_125;
	sub.s32 	%r563, %r10, %r785;
	abs.s32 	%r564, %r563;
	cvt.rn.f32.s32 	%f401, %r564;
	mul.f32 	%f402, %f401, %f401;
	sub.s32 	%r565, %r9, %r781;
	abs.s32 	%r566, %r565;
	cvt.rn.f32.s32 	%f403, %r566;
	fma.rn.f32 	%f404, %f403, %f403, %f402;
	add.f32 	%f405, %f203, %f404;
	sqrt.rn.f32 	%f406, %f405;
	cvt.rn.f32.u32 	%f407, %r2;
	div.rn.f32 	%f216, %f406, %f407;
	abs.f32 	%f408, %f478;
	setp.geu.f32 	%p80, %f216, %f408;
	mov.b32 	%r771, 1;
	@%p80 bra 	$L__BB3_125;
	mul.f32 	%f478, %f6, %f216;
	st.global.f32 	[%rd5], %f478;
	ld.global.u32 	%r793, [%rd3];
$L__BB3_125:
	add.s32 	%r785, %r785, 1;
	min.s32 	%r568, %r793, %r171;
	setp.lt.s32 	%p81, %r785, %r568;
	@%p81 bra 	$L__BB3_122;
	ld.global.u32 	%r709, [%rd3+4];
$L__BB3_127:
	add.s32 	%r781, %r781, 1;
	min.s32 	%r569, %r709, %r207;
	setp.lt.s32 	%p82, %r781, %r569;
	@%p82 bra 	$L__BB3_120;
$L__BB3_128:
	add.s32 	%r570, %r693, %r8;
	ld.global.u32 	%r571, [%rd3+8];
	min.s32 	%r314, %r570, %r571;
	min.s32 	%r572, %r709, %r207;
	setp.ge.s32 	%p83, %r801, %r572;
	@%p83 bra 	$L__BB3_138;
	ld.global.u32 	%r811, [%rd3];
$L__BB3_130:
	min.s32 	%r573, %r811, %r171;
	setp.ge.s32 	%p84, %r169, %r573;
	@%p84 bra 	$L__BB3_137;
	mov.u32 	%r805, %r169;
$L__BB3_132:
	ld.global.u32 	%r574, [%rd3+4];
	mad.lo.s32 	%r575, %r574, %r314, %r801;
	mad.lo.s32 	%r576, %r575, %r811, %r805;
	cvt.s64.s32 	%rd45, %r576;
	add.s64 	%rd46, %rd2, %rd45;
	ld.global.u8 	%rs13, [%rd46];
	setp.eq.s16 	%p85, %rs13, 0;
	@%p85 bra 	$L__BB3_135;
	sub.s32 	%r578, %r10, %r805;
	abs.s32 	%r579, %r578;
	cvt.rn.f32.s32 	%f409, %r579;
	mul.f32 	%f410, %f409, %f409;
	sub.s32 	%r580, %r9, %r801;
	abs.s32 	%r581, %r580;
	cvt.rn.f32.s32 	%f411, %r581;
	fma.rn.f32 	%f412, %f411, %f411, %f410;
	sub.s32 	%r582, %r8, %r314;
	abs.s32 	%r583, %r582;
	cvt.rn.f32.s32 	%f413, %r583;
	fma.rn.f32 	%f414, %f413, %f413, %f412;
	sqrt.rn.f32 	%f415, %f414;
	cvt.rn.f32.u32 	%f416, %r2;
	div.rn.f32 	%f248, %f415, %f416;
	abs.f32 	%f417, %f478;
	setp.geu.f32 	%p86, %f248, %f417;
	mov.b32 	%r771, 1;
	@%p86 bra 	$L__BB3_135;
	mul.f32 	%f478, %f6, %f248;
	st.global.f32 	[%rd5], %f478;
	ld.global.u32 	%r811, [%rd3];
$L__BB3_135:
	add.s32 	%r805, %r805, 1;
	min.s32 	%r585, %r811, %r171;
	setp.lt.s32 	%p87, %r805, %r585;
	@%p87 bra 	$L__BB3_132;
	ld.global.u32 	%r709, [%rd3+4];
$L__BB3_137:
	add.s32 	%r801, %r801, 1;
	min.s32 	%r586, %r709, %r207;
	setp.lt.s32 	%p88, %r801, %r586;
	@%p88 bra 	$L__BB3_130;
$L__BB3_138:
	setp.ne.s32 	%p89, %r771, 1;
	add.s32 	%r693, %r693, 1;
	setp.lt.s32 	%p90, %r693, %r2;
	and.pred  	%p91, %p89, %p90;
	@%p91 bra 	$L__BB3_75;
$L__BB3_139:
	ret;

}
.func  (.param .b64 func_retval0) __internal_accurate_pow(
	.param .b64 __internal_accurate_pow_param_0
)
{
	.reg .pred 	%p<8>;
	.reg .b32 	%r<49>;
	.reg .b32 	%f<3>;
	.reg .b64 	%fd<109>;

	ld.param.f64 	%fd10, [__internal_accurate_pow_param_0];
	{
	.reg .b32 %temp; 
	mov.b64 	{%temp, %r46}, %fd10;
	}
	{
	.reg .b32 %temp; 
	mov.b64 	{%r45, %temp}, %fd10;
	}
	shr.u32 	%r47, %r46, 20;
	setp.gt.u32 	%p1, %r46, 1048575;
	@%p1 bra 	$L__BB4_2;
	mul.f64 	%fd11, %fd10, 0d4350000000000000;
	{
	.reg .b32 %temp; 
	mov.b64 	{%temp, %r46}, %fd11;
	}
	{
	.reg .b32 %temp; 
	mov.b64 	{%r45, %temp}, %fd11;
	}
	shr.u32 	%r16, %r46, 20;
	add.s32 	%r47, %r16, -54;
$L__BB4_2:
	add.s32 	%r48, %r47, -1023;
	and.b32  	%r17, %r46, -2146435073;
	or.b32  	%r18, %r17, 1072693248;
	mov.b64 	%fd107, {%r45, %r18};
	setp.lt.u32 	%p2, %r18, 1073127583;
	@%p2 bra 	$L__BB4_4;
	{
	.reg .b32 %temp; 
	mov.b64 	{%r19, %temp}, %fd107;
	}
	{
	.reg .b32 %temp; 
	mov.b64 	{%temp, %r20}, %fd107;
	}
	add.s32 	%r21, %r20, -1048576;
	mov.b64 	%fd107, {%r19, %r21};
	add.s32 	%r48, %r47, -1022;
$L__BB4_4:
	add.f64 	%fd12, %fd107, 0dBFF0000000000000;
	add.f64 	%fd13, %fd107, 0d3FF0000000000000;
	rcp.approx.ftz.f64 	%fd14, %fd13;
	neg.f64 	%fd15, %fd13;
	fma.rn.f64 	%fd16, %fd15, %fd14, 0d3FF0000000000000;
	fma.rn.f64 	%fd17, %fd16, %fd16, %fd16;
	fma.rn.f64 	%fd18, %fd17, %fd14, %fd14;
	mul.f64 	%fd19, %fd12, %fd18;
	fma.rn.f64 	%fd20, %fd12, %fd18, %fd19;
	mul.f64 	%fd21, %fd20, %fd20;
	fma.rn.f64 	%fd22, %fd21, 0d3EB0F5FF7D2CAFE2, 0d3ED0F5D241AD3B5A;
	fma.rn.f64 	%fd23, %fd22, %fd21, 0d3EF3B20A75488A3F;
	fma.rn.f64 	%fd24, %fd23, %fd21, 0d3F1745CDE4FAECD5;
	fma.rn.f64 	%fd25, %fd24, %fd21, 0d3F3C71C7258A578B;
	fma.rn.f64 	%fd26, %fd25, %fd21, 0d3F6249249242B910;
	fma.rn.f64 	%fd27, %fd26, %fd21, 0d3F89999999999DFB;
	sub.f64 	%fd28, %fd12, %fd20;
	add.f64 	%fd29, %fd28, %fd28;
	neg.f64 	%fd30, %fd20;
	fma.rn.f64 	%fd31, %fd30, %fd12, %fd29;
	mul.f64 	%fd32, %fd18, %fd31;
	fma.rn.f64 	%fd33, %fd21, %fd27, 0d3FB5555555555555;
	mov.f64 	%fd34, 0d3FB5555555555555;
	sub.f64 	%fd35, %fd34, %fd33;
	fma.rn.f64 	%fd36, %fd21, %fd27, %fd35;
	add.f64 	%fd37, %fd36, 0dBC46A4CB00B9E7B0;
	add.f64 	%fd38, %fd33, %fd37;
	sub.f64 	%fd39, %fd33, %fd38;
	add.f64 	%fd40, %fd37, %fd39;
	mul.rn.f64 	%fd41, %fd20, %fd20;
	neg.f64 	%fd42, %fd41;
	fma.rn.f64 	%fd43, %fd20, %fd20, %fd42;
	{
	.reg .b32 %temp; 
	mov.b64 	{%r22, %temp}, %fd32;
	}
	{
	.reg .b32 %temp; 
	mov.b64 	{%temp, %r23}, %fd32;
	}
	add.s32 	%r24, %r23, 1048576;
	mov.b64 	%fd44, {%r22, %r24};
	fma.rn.f64 	%fd45, %fd20, %fd44, %fd43;
	mul.rn.f64 	%fd46, %fd41, %fd20;
	neg.f64 	%fd47, %fd46;
	fma.rn.f64 	%fd48, %fd41, %fd20, %fd47;
	fma.rn.f64 	%fd49, %fd41, %fd32, %fd48;
	fma.rn.f64 	%fd50, %fd45, %fd20, %fd49;
	mul.rn.f64 	%fd51, %fd38, %fd46;
	neg.f64 	%fd52, %fd51;
	fma.rn.f64 	%fd53, %fd38, %fd46, %fd52;
	fma.rn.f64 	%fd54, %fd38, %fd50, %fd53;
	fma.rn.f64 	%fd55, %fd40, %fd46, %fd54;
	add.f64 	%fd56, %fd51, %fd55;
	sub.f64 	%fd57, %fd51, %fd56;
	add.f64 	%fd58, %fd55, %fd57;
	add.f64 	%fd59, %fd20, %fd56;
	sub.f64 	%fd60, %fd20, %fd59;
	add.f64 	%fd61, %fd56, %fd60;
	add.f64 	%fd62, %fd58, %fd61;
	add.f64 	%fd63, %fd32, %fd62;
	add.f64 	%fd64, %fd59, %fd63;
	sub.f64 	%fd65, %fd59, %fd64;
	add.f64 	%fd66, %fd63, %fd65;
	xor.b32  	%r25, %r48, -2147483648;
	mov.b32 	%r26, 1127219200;
	mov.b64 	%fd67, {%r25, %r26};
	mov.b32 	%r27, -2147483648;
	mov.b64 	%fd68, {%r27, %r26};
	sub.f64 	%fd69, %fd67, %fd68;
	fma.rn.f64 	%fd70, %fd69, 0d3FE62E42FEFA39EF, %fd64;
	fma.rn.f64 	%fd71, %fd69, 0dBFE62E42FEFA39EF, %fd70;
	sub.f64 	%fd72, %fd71, %fd64;
	sub.f64 	%fd73, %fd66, %fd72;
	fma.rn.f64 	%fd74, %fd69, 0d3C7ABC9E3B39803F, %fd73;
	add.f64 	%fd75, %fd70, %fd74;
	sub.f64 	%fd76, %fd70, %fd75;
	add.f64 	%fd77, %fd74, %fd76;
	mov.f64 	%fd78, 0d4000000000000000;
	{
	.reg .b32 %temp; 
	mov.b64 	{%temp, %r28}, %fd78;
	}
	{
	.reg .b32 %temp; 
	mov.b64 	{%r29, %temp}, %fd78;
	}
	shl.b32 	%r30, %r28, 1;
	setp.gt.u32 	%p3, %r30, -33554433;
	and.b32  	%r31, %r28, -15728641;
	selp.b32 	%r32, %r31, %r28, %p3;
	mov.b64 	%fd79, {%r29, %r32};
	mul.rn.f64 	%fd80, %fd75, %fd79;
	neg.f64 	%fd81, %fd80;
	fma.rn.f64 	%fd82, %fd75, %fd79, %fd81;
	fma.rn.f64 	%fd83, %fd77, %fd79, %fd82;
	add.f64 	%fd4, %fd80, %fd83;
	sub.f64 	%fd84, %fd80, %fd4;
	add.f64 	%fd5, %fd83, %fd84;
	fma.rn.f64 	%fd85, %fd4, 0d3FF71547652B82FE, 0d4338000000000000;
	{
	.reg .b32 %temp; 
	mov.b64 	{%r13, %temp}, %fd85;
	}
	mov.f64 	%fd86, 0dC338000000000000;
	add.rn.f64 	%fd87, %fd85, %fd86;
	fma.rn.f64 	%fd88, %fd87, 0dBFE62E42FEFA39EF, %fd4;
	fma.rn.f64 	%fd89, %fd87, 0dBC7ABC9E3B39803F, %fd88;
	fma.rn.f64 	%fd90, %fd89, 0d3E5ADE1569CE2BDF, 0d3E928AF3FCA213EA;
	fma.rn.f64 	%fd91, %fd90, %fd89, 0d3EC71DEE62401315;
	fma.rn.f64 	%fd92, %fd91, %fd89, 0d3EFA01997C89EB71;
	fma.rn.f64 	%fd93, %fd92, %fd89, 0d3F2A01A014761F65;
	fma.rn.f64 	%fd94, %fd93, %fd89, 0d3F56C16C1852B7AF;
	fma.rn.f64 	%fd95, %fd94, %fd89, 0d3F81111111122322;
	fma.rn.f64 	%fd96, %fd95, %fd89, 0d3FA55555555502A1;
	fma.rn.f64 	%fd97, %fd96, %fd89, 0d3FC5555555555511;
	fma.rn.f64 	%fd98, %fd97, %fd89, 0d3FE000000000000B;
	fma.rn.f64 	%fd99, %fd98, %fd89, 0d3FF0000000000000;
	fma.rn.f64 	%fd100, %fd99, %fd89, 0d3FF0000000000000;
	{
	.reg .b32 %temp; 
	mov.b64 	{%r14, %temp}, %fd100;
	}
	{
	.reg .b32 %temp; 
	mov.b64 	{%temp, %r15}, %fd100;
	}
	shl.b32 	%r33, %r13, 20;
	add.s32 	%r34, %r33, %r15;
	mov.b64 	%fd108, {%r14, %r34};
	{
	.reg .b32 %temp; 
	mov.b64 	{%temp, %r35}, %fd4;
	}
	mov.b32 	%f2, %r35;
	abs.f32 	%f1, %f2;
	setp.lt.f32 	%p4, %f1, 0f4086232B;
	@%p4 bra 	$L__BB4_7;
	setp.lt.f64 	%p5, %fd4, 0d0000000000000000;
	add.f64 	%fd101, %fd4, 0d7FF0000000000000;
	selp.f64 	%fd108, 0d0000000000000000, %fd101, %p5;
	setp.geu.f32 	%p6, %f1, 0f40874800;
	@%p6 bra 	$L__BB4_7;
	shr.u32 	%r36, %r13, 31;
	add.s32 	%r37, %r13, %r36;
	shr.s32 	%r38, %r37, 1;
	shl.b32 	%r39, %r38, 20;
	add.s32 	%r40, %r15, %r39;
	mov.b64 	%fd102, {%r14, %r40};
	sub.s32 	%r41, %r13, %r38;
	shl.b32 	%r42, %r41, 20;
	add.s32 	%r43, %r42, 1072693248;
	mov.b32 	%r44, 0;
	mov.b64 	%fd103, {%r44, %r43};
	mul.f64 	%fd108, %fd103, %fd102;
$L__BB4_7:
	abs.f64 	%fd104, %fd108;
	setp.eq.f64 	%p7, %fd104, 0d7FF0000000000000;
	fma.rn.f64 	%fd105, %fd108, %fd5, %fd108;
	selp.f64 	%fd106, %fd108, %fd105, %p7;
	st.param.f64 	[func_retval0], %fd106;
	ret;

}


// ===== COMPILED SASS (sm_100) =====

	.target	sm_100

	.elftype	@"ET_EXEC"


//--------------------- .note.nv.tkinfo           --------------------------
	.section	.note.nv.tkinfo,"",@"SHT_NOTE"
	.sectionflags	@"SHF_NOTE_NV_TKINFO"
	.tkinfo
        /*0018*/ 	.word	0x00000002
        /*0030*/ 	.string	""
        /*0030*/ 	.string	"ptxas"
        /*0030*/ 	.string	"Cuda compilation tools, release 13.0, V13.0.88"
        /*0030*/ 	.string	"Build cuda_13.0.r13.0/compiler.36424714_0"
        /*0030*/ 	.string	"-arch sm_100 -m 64 "



//--------------------- .note.nv.cuinfo           --------------------------
	.section	.note.nv.cuinfo,"",@"SHT_NOTE"
	.sectionflags	@"SHF_NOTE_NV_CUINFO"
        /*0018*/ 	.short	0x0002
        /*001a*/ 	.short	0x0064
        /*001c*/ 	.short	0x0082
	.zero		2


//--------------------- .nv.info                  --------------------------
	.section	.nv.info,"",@"SHT_CUDA_INFO"
	.align	4


	//----- nvinfo : EIATTR_REGCOUNT
	.align		4
        /*0000*/ 	.byte	0x04, 0x2f
        /*0002*/ 	.short	(.L_1 - .L_0)
	.align		4
.L_0:
        /*0004*/ 	.word	index@(_Z17Downsample_KernelPiS_PhPfS1_S0_S0_S1_S1_S_S0_)
        /*0008*/ 	.word	0x00000020


	//----- nvinfo : EIATTR_FRAME_SIZE
	.align		4
.L_1:
        /*000c*/ 	.byte	0x04, 0x11
        /*000e*/ 	.short	(.L_3 - .L_2)
	.align		4
.L_2:
        /*0010*/ 	.word	index@($__internal_5_$__cuda_sm3x_div_rn_noftz_f32_slowpath)
        /*0014*/ 	.word	0x000013a0


	//----- nvinfo : EIATTR_FRAME_SIZE
	.align		4
.L_3:
        /*0018*/ 	.byte	0x04, 0x11
        /*001a*/ 	.short	(.L_5 - .L_4)
	.align		4
.L_4:
        /*001c*/ 	.word	index@(_Z17Downsample_KernelPiS_PhPfS1_S0_S0_S1_S1_S_S0_)
        /*0020*/ 	.word	0x000013a0


	//----- nvinfo : EIATTR_REGCOUNT
	.align		4
.L_5:
        /*0024*/ 	.byte	0x04, 0x2f
        /*0026*/ 	.short	(.L_7 - .L_6)
	.align		4
.L_6:
        /*0028*/ 	.word	index@(_Z16getNormalsKernelPfPiS_S_PhS1_S1_S1_S_)
        /*002c*/ 	.word	0x0000003c


	//----- nvinfo : EIATTR_FRAME_SIZE
	.align		4
.L_7:
        /*0030*/ 	.byte	0x04, 0x11
        /*0032*/ 	.short	(.L_9 - .L_8)
	.align		4
.L_8:
        /*0034*/ 	.word	index@($_Z16getNormalsKernelPfPiS_S_PhS1_S1_S1_S_$__internal_accurate_pow)
        /*0038*/ 	.word	0x000013a0


	//----- nvinfo : EIATTR_FRAME_SIZE
	.align		4
.L_9:
        /*003c*/ 	.byte	0x04, 0x11
        /*003e*/ 	.short	(.L_11 - .L_10)
	.align		4
.L_10:
        /*0040*/ 	.word	index@($__internal_4_$__cuda_sm3x_div_rn_noftz_f32_slowpath)
        /*0044*/ 	.word	0x000013a0


	//----- nvinfo : EIATTR_FRAME_SIZE
	.align		4
.L_11:
        /*0048*/ 	.byte	0x04, 0x11
        /*004a*/ 	.short	(.L_13 - .L_12)
	.align		4
.L_12:
        /*004c*/ 	.word	index@($__internal_3_$__cuda_sm20_sqrt_rn_f32_slowpath)
        /*0050*/ 	.word	0x000013a0


	//----- nvinfo : EIATTR_FRAME_SIZE
	.align		4
.L_13:
        /*0054*/ 	.byte	0x04, 0x11
        /*0056*/ 	.short	(.L_15 - .L_14)
	.align		4
.L_14:
        /*0058*/ 	.word	index@(_Z16getNormalsKernelPfPiS_S_PhS1_S1_S1_S_)
        /*005c*/ 	.word	0x000013a0


	//----- nvinfo : EIATTR_REGCOUNT
	.align		4
.L_15:
        /*0060*/ 	.byte	0x04, 0x2f
        /*0062*/ 	.short	(.L_17 - .L_16)
	.align		4
.L_16:
        /*0064*/ 	.word	index@(_Z16depth2Grid_priorPfPiS_S0_S_S_PhS_S_S0_)
        /*0068*/ 	.word	0x0000001b


	//----- nvinfo : EIATTR_FRAME_SIZE
	.align		4
.L_17:
        /*006c*/ 	.byte	0x04, 0x11
        /*006e*/ 	.short	(.L_19 - .L_18)
	.align		4
.L_18:
        /*0070*/ 	.word	index@($__internal_2_$__cuda_sm3x_div_rn_noftz_f32_slowpath)
        /*0074*/ 	.word	0x00000000


	//----- nvinfo : EIATTR_FRAME_SIZE
	.align		4
.L_19:
        /*0078*/ 	.byte	0x04, 0x11
        /*007a*/ 	.short	(.L_21 - .L_20)
	.align		4
.L_20:
        /*007c*/ 	.word	index@(_Z16depth2Grid_priorPfPiS_S0_S_S_PhS_S_S0_)
        /*0080*/ 	.word	0x00000000


	//----- nvinfo : EIATTR_REGCOUNT
	.align		4
.L_21:
        /*0084*/ 	.byte	0x04, 0x2f
        /*0086*/ 	.short	(.L_23 - .L_22)
	.align		4
.L_22:
        /*0088*/ 	.word	index@(_Z24SquaredDistanceTransformPfPiS_S_PhS_S_)
        /*008c*/ 	.word	0x00000026


	//----- nvinfo : EIATTR_FRAME_SIZE
	.align		4
.L_23:
        /*0090*/ 	.byte	0x04, 0x11
        /*0092*/ 	.short	(.L_25 - .L_24)
	.align		4
.L_24:
        /*0094*/ 	.word	index@($__internal_1_$__cuda_sm3x_div_rn_noftz_f32_slowpath)
        /*0098*/ 	.word	0x00000000


	//----- nvinfo : EIATTR_FRAME_SIZE
	.align		4
.L_25:
        /*009c*/ 	.byte	0x04, 0x11
        /*009e*/ 	.short	(.L_27 - .L_26)
	.align		4
.L_26:
        /*00a0*/ 	.word	index@($__internal_0_$__cuda_sm20_sqrt_rn_f32_slowpath)
        /*00a4*/ 	.word	0x00000000


	//----- nvinfo : EIATTR_FRAME_SIZE
	.align		4
.L_27:
        /*00a8*/ 	.byte	0x04, 0x11
        /*00aa*/ 	.short	(.L_29 - .L_28)
	.align		4
.L_28:
        /*00ac*/ 	.word	index@(_Z24SquaredDistanceTransformPfPiS_S_PhS_S_)
        /*00b0*/ 	.word	0x00000000


	//----- nvinfo : EIATTR_MIN_STACK_SIZE
	.align		4
.L_29:
        /*00b4*/ 	.byte	0x04, 0x12
        /*00b6*/ 	.short	(.L_31 - .L_30)
	.align		4
.L_30:
        /*00b8*/ 	.word	index@(_Z24SquaredDistanceTransformPfPiS_S_PhS_S_)
        /*00bc*/ 	.word	0x00000000


	//----- nvinfo : EIATTR_MIN_STACK_SIZE
	.align		4
.L_31:
        /*00c0*/ 	.byte	0x04, 0x12
        /*00c2*/ 	.short	(.L_33 - .L_32)
	.align		4
.L_32:
        /*00c4*/ 	.word	index@(_Z16depth2Grid_priorPfPiS_S0_S_S_PhS_S_S0_)
        /*00c8*/ 	.word	0x00000000


	//----- nvinfo : EIATTR_MIN_STACK_SIZE
	.align		4
.L_33:
        /*00cc*/ 	.byte	0x04, 0x12
        /*00ce*/ 	.short	(.L_35 - .L_34)
	.align		4
.L_34:
        /*00d0*/ 	.word	index@(_Z16getNormalsKernelPfPiS_S_PhS1_S1_S1_S_)
        /*00d4*/ 	.word	0x000013a0


	//----- nvinfo : EIATTR_MIN_STACK_SIZE
	.align		4
.L_35:
        /*00d8*/ 	.byte	0x04, 0x12
        /*00da*/ 	.short	(.L_37 - .L_36)
	.align		4
.L_36:
        /*00dc*/ 	.word	index@(_Z17Downsample_KernelPiS_PhPfS1_S0_S0_S1_S1_S_S0_)
        /*00e0*/ 	.word	0x000013a0
.L_37:


//--------------------- .nv.compat                --------------------------
	.section	.nv.compat,"",@"SHT_CUDA_COMPAT_INFO"
	.align	4
        /*0000*/ 	.byte	0x02, 0x09, 0x00, 0x00, 0x02, 0x02, 0x01, 0x00, 0x02, 0x05, 0x05, 0x00, 0x03, 0x07, 0x01, 0x01
        /*0010*/ 	.byte	0x02, 0x03, 0x00, 0x00, 0x02, 0x06, 0x01, 0x00, 0x04, 0x0b, 0x08, 0x00, 0x01, 0x00, 0x00, 0x00
        /*0020*/ 	.byte	0x00, 0x00, 0x00, 0x00


//--------------------- .nv.info._Z24SquaredDistanceTransformPfPiS_S_PhS_S_ --------------------------
	.section	.nv.info._Z24SquaredDistanceTransformPfPiS_S_PhS_S_,"",@"SHT_CUDA_INFO"
	.sectionflags	@""
	.align	4


	//----- nvinfo : EIATTR_CUDA_API_VERSION
	.align		4
        /*0000*/ 	.byte	0x04, 0x37
        /*0002*/ 	.short	(.L_39 - .L_38)
.L_38:
        /*0004*/ 	.word	0x00000082


	//----- nvinfo : EIATTR_KPARAM_INFO
	.align		4
.L_39:
        /*0008*/ 	.byte	0x04, 0x17
        /*000a*/ 	.short	(.L_41 - .L_40)
.L_40:
        /*000c*/ 	.word	0x00000000
        /*0010*/ 	.short	0x0006
        /*0012*/ 	.short	0x0030
        /*0014*/ 	.byte	0x00, 0xf5, 0x21, 0x00


	//----- nvinfo : EIATTR_KPARAM_INFO
	.align		4
.L_41:
        /*0018*/ 	.byte	0x04, 0x17
        /*001a*/ 	.short	(.L_43 - .L_42)
.L_42:
        /*001c*/ 	.word	0x00000000
        /*0020*/ 	.short	0x0005
        /*0022*/ 	.short	0x0028
        /*0024*/ 	.byte	0x00, 0xf5, 0x21, 0x00


	//----- nvinfo : EIATTR_KPARAM_INFO
	.align		4
.L_43:
        /*0028*/ 	.byte	0x04, 0x17
        /*002a*/ 	.short	(.L_45 - .L_44)
.L_44:
        /*002c*/ 	.word	0x00000000
        /*0030*/ 	.short	0x0004
        /*0032*/ 	.short	0x0020
        /*0034*/ 	.byte	0x00, 0xf5, 0x21, 0x00


	//----- nvinfo : EIATTR_KPARAM_INFO
	.align		4
.L_45:
        /*0038*/ 	.byte	0x04, 0x17
        /*003a*/ 	.short	(.L_47 - .L_46)
.L_46:
        /*003c*/ 	.word	0x00000000
        /*0040*/ 	.short	0x0003
        /*0042*/ 	.short	0x0018
        /*0044*/ 	.byte	0x00, 0xf5, 0x21, 0x00


	//----- nvinfo : EIATTR_KPARAM_INFO
	.align		4
.L_47:
        /*0048*/ 	.byte	0x04, 0x17
        /*004a*/ 	.short	(.L_49 - .L_48)
.L_48:
        /*004c*/ 	.word	0x00000000
        /*0050*/ 	.short	0x0002
        /*0052*/ 	.short	0x0010
        /*0054*/ 	.byte	0x00, 0xf5, 0x21, 0x00


	//----- nvinfo : EIATTR_KPARAM_INFO
	.align		4
.L_49:
        /*0058*/ 	.byte	0x04, 0x17
        /*005a*/ 	.short	(.L_51 - .L_50)
.L_50:
        /*005c*/ 	.word	0x00000000
        /*0060*/ 	.short	0x0001
        /*0062*/ 	.short	0x0008
        /*0064*/ 	.byte	0x00, 0xf5, 0x21, 0x00


	//----- nvinfo : EIATTR_KPARAM_INFO
	.align		4
.L_51:
        /*0068*/ 	.byte	0x04, 0x17
        /*006a*/ 	.short	(.L_53 - .L_52)
.L_52:
        /*006c*/ 	.word	0x00000000
        /*0070*/ 	.short	0x0000
        /*0072*/ 	.short	0x0000
        /*0074*/ 	.byte	0x00, 0xf5, 0x21, 0x00


	//----- nvinfo : EIATTR_SPARSE_MMA_MASK
	.align		4
.L_53:
        /*0078*/ 	.byte	0x03, 0x50
        /*007a*/ 	.short	0x0000


	//----- nvinfo : EIATTR_MAXREG_COUNT
	.align		4
        /*007c*/ 	.byte	0x03, 0x1b
        /*007e*/ 	.short	0x00ff


	//----- nvinfo : EIATTR_MERCURY_ISA_VERSION
	.align		4
        /*0080*/ 	.byte	0x03, 0x5f
        /*0082*/ 	.short	0x0101


	//----- nvinfo : EIATTR_VRC_CTA_INIT_COUNT
	.align		4
        /*0084*/ 	.byte	0x02, 0x4a
	.zero		1
	.zero		1


	//----- nvinfo : EIATTR_EXIT_INSTR_OFFSETS
	.align		4
        /*0088*/ 	.byte	0x04, 0x1c
        /*008a*/ 	.short	(.L_55 - .L_54)


	//   ....[0]....
.L_54:
        /*008c*/ 	.word	0x000001e0


	//   ....[1]....
        /*0090*/ 	.word	0x00000270


	//   ....[2]....
        /*0094*/ 	.word	0x00000ac0


	//   ....[3]....
        /*0098*/ 	.word	0x00000ee0


	//   ....[4]....
        /*009c*/ 	.word	0x00000f90


	//   ....[5]....
        /*00a0*/ 	.word	0x00001020


	//   ....[6]....
        /*00a4*/ 	.word	0x000033f0


	//   ....[7]....
        /*00a8*/ 	.word	0x00005660


	//----- nvinfo : EIATTR_CRS_STACK_SIZE
	.align		4
.L_55:
        /*00ac*/ 	.byte	0x04, 0x1e
        /*00ae*/ 	.short	(.L_57 - .L_56)
.L_56:
        /*00b0*/ 	.word	0x00000000


	//----- nvinfo : EIATTR_CBANK_PARAM_SIZE
	.align		4
.L_57:
        /*00b4*/ 	.byte	0x03, 0x19
        /*00b6*/ 	.short	0x0038


	//----- nvinfo : EIATTR_PARAM_CBANK
	.align		4
        /*00b8*/ 	.byte	0x04, 0x0a
        /*00ba*/ 	.short	(.L_59 - .L_58)
	.align		4
.L_58:
        /*00bc*/ 	.word	index@(.nv.constant0._Z24SquaredDistanceTransformPfPiS_S_PhS_S_)
        /*00c0*/ 	.short	0x0380
        /*00c2*/ 	.short	0x0038


	//----- nvinfo : EIATTR_SW_WAR
	.align		4
.L_59:
        /*00c4*/ 	.byte	0x04, 0x36
        /*00c6*/ 	.short	(.L_61 - .L_60)
.L_60:
        /*00c8*/ 	.word	0x00000008
.L_61:


//--------------------- .nv.info._Z16depth2Grid_priorPfPiS_S0_S_S_PhS_S_S0_ --------------------------
	.section	.nv.info._Z16depth2Grid_priorPfPiS_S0_S_S_PhS_S_S0_,"",@"SHT_CUDA_INFO"
	.sectionflags	@""
	.align	4


	//----- nvinfo : EIATTR_CUDA_API_VERSION
	.align		4
        /*0000*/ 	.byte	0x04, 0x37
        /*0002*/ 	.short	(.L_63 - .L_62)
.L_62:
        /*0004*/ 	.word	0x00000082


	//----- nvinfo : EIATTR_KPARAM_INFO
	.align		4
.L_63:
        /*0008*/ 	.byte	0x04, 0x17
        /*000a*/ 	.short	(.L_65 - .L_64)
.L_64:
        /*000c*/ 	.word	0x00000000
        /*0010*/ 	.short	0x0009
        /*0012*/ 	.short	0x0048
        /*0014*/ 	.byte	0x00, 0xf5, 0x21, 0x00


	//----- nvinfo : EIATTR_KPARAM_INFO
	.align		4
.L_65:
        /*0018*/ 	.byte	0x04, 0x17
        /*001a*/ 	.short	(.L_67 - .L_66)
.L_66:
        /*001c*/ 	.word	0x00000000
        /*0020*/ 	.short	0x0008
        /*0022*/ 	.short	0x0040
        /*0024*/ 	.byte	0x00, 0xf5, 0x21, 0x00


	//----- nvinfo : EIATTR_KPARAM_INFO
	.align		4
.L_67:
        /*0028*/ 	.byte	0x04, 0x17
        /*002a*/ 	.short	(.L_69 - .L_68)
.L_68:
        /*002c*/ 	.word	0x00000000
        /*0030*/ 	.short	0x0007
        /*0032*/ 	.short	0x0038
        /*0034*/ 	.byte	0x00, 0xf5, 0x21, 0x00


	//----- nvinfo : EIATTR_KPARAM_INFO
	.align		4
.L_69:
        /*0038*/ 	.byte	0x04, 0x17
        /*003a*/ 	.short	(.L_71 - .L_70)
.L_70:
        /*003c*/ 	.word	0x00000000
        /*0040*/ 	.short	0x0006
        /*0042*/ 	.short	0x0030
        /*0044*/ 	.byte	0x00, 0xf5, 0x21, 0x00


	//----- nvinfo : EIATTR_KPARAM_INFO
	.align		4
.L_71:
        /*0048*/ 	.byte	0x04, 0x17
        /*004a*/ 	.short	(.L_73 - .L_72)
.L_72:
        /*004c*/ 	.word	0x00000000
        /*0050*/ 	.short	0x0005
        /*0052*/ 	.short	0x0028
        /*0054*/ 	.byte	0x00, 0xf5, 0x21, 0x00


	//----- nvinfo : EIATTR_KPARAM_INFO
	.align		4
.L_73:
        /*0058*/ 	.byte	0x04, 0x17
        /*005a*/ 	.short	(.L_75 - .L_74)
.L_74:
        /*005c*/ 	.word	0x00000000
        /*0060*/ 	.short	0x0004
        /*0062*/ 	.short	0x0020
        /*0064*/ 	.byte	0x00, 0xf5, 0x21, 0x00


	//----- nvinfo : EIATTR_KPARAM_INFO
	.align		4
.L_75:
        /*0068*/ 	.byte	0x04, 0x17
        /*006a*/ 	.short	(.L_77 - .L_76)
.L_76:
        /*006c*/ 	.word	0x00000000
        /*0070*/ 	.short	0x0003
        /*0072*/ 	.short	0x0018
        /*0074*/ 	.byte	0x00, 0xf5, 0x21, 0x00


	//----- nvinfo : EIATTR_KPARAM_INFO
	.align		4
.L_77:
        /*0078*/ 	.byte	0x04, 0x17
        /*007a*/ 	.short	(.L_79 - .L_78)
.L_78:
        /*007c*/ 	.word	0x00000000
        /*0080*/ 	.short	0x0002
        /*0082*/ 	.short	0x0010
        /*0084*/ 	.byte	0x00, 0xf5, 0x21, 0x00


	//----- nvinfo : EIATTR_KPARAM_INFO
	.align		4
.L_79:
        /*0088*/ 	.byte	0x04, 0x17
        /*008a*/ 	.short	(.L_81 - .L_80)
.L_80:
        /*008c*/ 	.word	0x00000000
        /*0090*/ 	.short	0x0001
        /*0092*/ 	.short	0x0008
        /*0094*/ 	.byte	0x00, 0xf5, 0x21, 0x00


	//----- nvinfo : EIATTR_KPARAM_INFO
	.align		4
.L_81:
        /*0098*/ 	.byte	0x04, 0x17
        /*009a*/ 	.short	(.L_83 - .L_82)
.L_82:
        /*009c*/ 	.word	0x00000000
        /*00a0*/ 	.short	0x0000
        /*00a2*/ 	.short	0x0000
        /*00a4*/ 	.byte	0x00, 0xf5, 0x21, 0x00


	//----- nvinfo : EIATTR_SPARSE_MMA_MASK
	.align		4
.L_83:
        /*00a8*/ 	.byte	0x03, 0x50
        /*00aa*/ 	.short	0x0000


	//----- nvinfo : EIATTR_MAXREG_COUNT
	.align		4
        /*00ac*/ 	.byte	0x03, 0x1b
        /*00ae*/ 	.short	0x00ff


	//----- nvinfo : EIATTR_MERCURY_ISA_VERSION
	.align		4
        /*00b0*/ 	.byte	0x03, 0x5f
        /*00b2*/ 	.short	0x0101


	//----- nvinfo : EIATTR_VRC_CTA_INIT_COUNT
	.align		4
        /*00b4*/ 	.byte	0x02, 0x4a
	.zero		1
	.zero		1


	//----- nvinfo : EIATTR_EXIT_INSTR_OFFSETS
	.align		4
        /*00b8*/ 	.byte	0x04, 0x1c
        /*00ba*/ 	.short	(.L_85 - .L_84)


	//   ....[0]....
.L_84:
        /*00bc*/ 	.word	0x000000b0


	//   ....[1]....
        /*00c0*/ 	.word	0x00000980


	//   ....[2]....
        /*00c4*/ 	.word	0x000009c0


	//   ....[3]....
        /*00c8*/ 	.word	0x00000c70


	//----- nvinfo : EIATTR_CRS_STACK_SIZE
	.align		4
.L_85:
        /*00cc*/ 	.byte	0x04, 0x1e
        /*00ce*/ 	.short	(.L_87 - .L_86)
.L_86:
        /*00d0*/ 	.word	0x00000000


	//----- nvinfo : EIATTR_CBANK_PARAM_SIZE
	.align		4
.L_87:
        /*00d4*/ 	.byte	0x03, 0x19
        /*00d6*/ 	.short	0x0050


	//----- nvinfo : EIATTR_PARAM_CBANK
	.align		4
        /*00d8*/ 	.byte	0x04, 0x0a
        /*00da*/ 	.short	(.L_89 - .L_88)
	.align		4
.L_88:
        /*00dc*/ 	.word	index@(.nv.constant0._Z16depth2Grid_priorPfPiS_S0_S_S_PhS_S_S0_)
        /*00e0*/ 	.short	0x0380
        /*00e2*/ 	.short	0x0050


	//----- nvinfo : EIATTR_SW_WAR
	.align		4
.L_89:
        /*00e4*/ 	.byte	0x04, 0x36
        /*00e6*/ 	.short	(.L_91 - .L_90)
.L_90:
        /*00e8*/ 	.word	0x00000008
.L_91:


//--------------------- .nv.info._Z16getNormalsKernelPfPiS_S_PhS1_S1_S1_S_ --------------------------
	.section	.nv.info._Z16getNormalsKernelPfPiS_S_PhS1_S1_S1_S_,"",@"SHT_CUDA_INFO"
	.sectionflags	@""
	.align	4


	//----- nvinfo : EIATTR_CUDA_API_VERSION
	.align		4
        /*0000*/ 	.byte	0x04, 0x37
        /*0002*/ 	.short	(.L_93 - .L_92)
.L_92:
        /*0004*/ 	.word	0x00000082


	//----- nvinfo : EIATTR_KPARAM_INFO
	.align		4
.L_93:
        /*0008*/ 	.byte	0x04, 0x17
        /*000a*/ 	.short	(.L_95 - .L_94)
.L_94:
        /*000c*/ 	.word	0x00000000
        /*0010*/ 	.short	0x0008
        /*0012*/ 	.short	0x0040
        /*0014*/ 	.byte	0x00, 0xf5, 0x21, 0x00


	//----- nvinfo : EIATTR_KPARAM_INFO
	.align		4
.L_95:
        /*0018*/ 	.byte	0x04, 0x17
        /*001a*/ 	.short	(.L_97 - .L_96)
.L_96:
        /*001c*/ 	.word	0x00000000
        /*0020*/ 	.short	0x0007
        /*0022*/ 	.short	0x0038
        /*0024*/ 	.byte	0x00, 0xf5, 0x21, 0x00


	//----- nvinfo : EIATTR_KPARAM_INFO
	.align		4
.L_97:
        /*0028*/ 	.byte	0x04, 0x17
        /*002a*/ 	.short	(.L_99 - .L_98)
.L_98:
        /*002c*/ 	.word	0x00000000
        /*0030*/ 	.short	0x0006
        /*0032*/ 	.short	0x0030
        /*0034*/ 	.byte	0x00, 0xf5, 0x21, 0x00


	//----- nvinfo : EIATTR_KPARAM_INFO
	.align		4
.L_99:
        /*0038*/ 	.byte	0x04, 0x17
        /*003a*/ 	.short	(.L_101 - .L_100)
.L_100:
        /*003c*/ 	.word	0x00000000
        /*0040*/ 	.short	0x0005
        /*0042*/ 	.short	0x0028
        /*0044*/ 	.byte	0x00, 0xf5, 0x21, 0x00


	//----- nvinfo : EIATTR_KPARAM_INFO
	.align		4
.L_101:
        /*0048*/ 	.byte	0x04, 0x17
        /*004a*/ 	.short	(.L_103 - .L_102)
.L_102:
        /*004c*/ 	.word	0x00000000
        /*0050*/ 	.short	0x0004
        /*0052*/ 	.short	0x0020
        /*0054*/ 	.byte	0x00, 0xf5, 0x21, 0x00


	//----- nvinfo : EIATTR_KPARAM_INFO
	.align		4
.L_103:
        /*0058*/ 	.byte	0x04, 0x17
        /*005a*/ 	.short	(.L_105 - .L_104)
.L_104:
        /*005c*/ 	.word	0x00000000
        /*0060*/ 	.short	0x0003
        /*0062*/ 	.short	0x0018
        /*0064*/ 	.byte	0x00, 0xf5, 0x21, 0x00


	//----- nvinfo : EIATTR_KPARAM_INFO
	.align		4
.L_105:
        /*0068*/ 	.byte	0x04, 0x17
        /*006a*/ 	.short	(.L_107 - .L_106)
.L_106:
        /*006c*/ 	.word	0x00000000
        /*0070*/ 	.short	0x0002
        /*0072*/ 	.short	0x0010
        /*0074*/ 	.byte	0x00, 0xf5, 0x21, 0x00


	//----- nvinfo : EIATTR_KPARAM_INFO
	.align		4
.L_107:
        /*0078*/ 	.byte	0x04, 0x17
        /*007a*/ 	.short	(.L_109 - .L_108)
.L_108:
        /*007c*/ 	.word	0x00000000
        /*0080*/ 	.short	0x0001
        /*0082*/ 	.short	0x0008
        /*0084*/ 	.byte	0x00, 0xf5, 0x21, 0x00


	//----- nvinfo : EIATTR_KPARAM_INFO
	.align		4
.L_109:
        /*0088*/ 	.byte	0x04, 0x17
        /*008a*/ 	.short	(.L_111 - .L_110)
.L_110:
        /*008c*/ 	.word	0x00000000
        /*0090*/ 	.short	0x0000
        /*0092*/ 	.short	0x0000
        /*0094*/ 	.byte	0x00, 0xf5, 0x21, 0x00


	//----- nvinfo : EIATTR_SPARSE_MMA_MASK
	.align		4
.L_111:
        /*0098*/ 	.byte	0x03, 0x50
        /*009a*/ 	.short	0x0000


	//----- nvinfo : EIATTR_MAXREG_COUNT
	.align		4
        /*009c*/ 	.byte	0x03, 0x1b
        /*009e*/ 	.short	0x00ff


	//----- nvinfo : EIATTR_MERCURY_ISA_VERSION
	.align		4
        /*00a0*/ 	.byte	0x03, 0x5f
        /*00a2*/ 	.short	0x0101


	//----- nvinfo : EIATTR_VRC_CTA_INIT_COUNT
	.align		4
        /*00a4*/ 	.byte	0x02, 0x4a
	.zero		1
	.zero		1


	//----- nvinfo : EIATTR_EXIT_INSTR_OFFSETS
	.align		4
        /*00a8*/ 	.byte	0x04, 0x1c
        /*00aa*/ 	.short	(.L_113 - .L_112)


	//   ....[0]....
.L_112:
        /*00ac*/ 	.word	0x000000c0


	//   ....[1]....
        /*00b0*/ 	.word	0x0000a050


	//   ....[2]....
        /*00b4*/ 	.word	0x0000e620


	//----- nvinfo : EIATTR_CRS_STACK_SIZE
	.align		4
.L_113:
        /*00b8*/ 	.byte	0x04, 0x1e
        /*00ba*/ 	.short	(.L_115 - .L_114)
.L_114:
        /*00bc*/ 	.word	0x00000000


	//----- nvinfo : EIATTR_CBANK_PARAM_SIZE
	.align		4
.L_115:
        /*00c0*/ 	.byte	0x03, 0x19
        /*00c2*/ 	.short	0x0048


	//----- nvinfo : EIATTR_PARAM_CBANK
	.align		4
        /*00c4*/ 	.byte	0x04, 0x0a
        /*00c6*/ 	.short	(.L_117 - .L_116)
	.align		4
.L_116:
        /*00c8*/ 	.word	index@(.nv.constant0._Z16getNormalsKernelPfPiS_S_PhS1_S1_S1_S_)
        /*00cc*/ 	.short	0x0380
        /*00ce*/ 	.short	0x0048


	//----- nvinfo : EIATTR_SW_WAR
	.align		4
.L_117:
        /*00d0*/ 	.byte	0x04, 0x36
        /*00d2*/ 	.short	(.L_119 - .L_118)
.L_118:
        /*00d4*/ 	.word	0x00000008
.L_119:


//--------------------- .nv.info._Z17Downsample_KernelPiS_PhPfS1_S0_S0_S1_S1_S_S0_ --------------------------
	.section	.nv.info._Z17Downsample_KernelPiS_PhPfS1_S0_S0_S1_S1_S_S0_,"",@"SHT_CUDA_INFO"
	.sectionflags	@""
	.align	4


	//----- nvinfo : EIATTR_CUDA_API_VERSION
	.align		4
        /*0000*/ 	.byte	0x04, 0x37
        /*0002*/ 	.short	(.L_121 - .L_120)
.L_120:
        /*0004*/ 	.word	0x00000082


	//----- nvinfo : EIATTR_KPARAM_INFO
	.align		4
.L_121:
        /*0008*/ 	.byte	0x04, 0x17
        /*000a*/ 	.short	(.L_123 - .L_122)
.L_122:
        /*000c*/ 	.word	0x00000000
        /*0010*/ 	.short	0x000a
        /*0012*/ 	.short	0x0050
        /*0014*/ 	.byte	0x00, 0xf5, 0x21, 0x00


	//----- nvinfo : EIATTR_KPARAM_INFO
	.align		4
.L_123:
        /*0018*/ 	.byte	0x04, 0x17
        /*001a*/ 	.short	(.L_125 - .L_124)
.L_124:
        /*001c*/ 	.word	0x00000000
        /*0020*/ 	.short	0x0009
        /*0022*/ 	.short	0x0048
        /*0024*/ 	.byte	0x00, 0xf5, 0x21, 0x00


	//----- nvinfo : EIATTR_KPARAM_INFO
	.align		4
.L_125:
        /*0028*/ 	.byte	0x04, 0x17
        /*002a*/ 	.short	(.L_127 - .L_126)
.L_126:
        /*002c*/ 	.word	0x00000000
        /*0030*/ 	.short	0x0008
        /*0032*/ 	.short	0x0040
        /*0034*/ 	.byte	0x00, 0xf5, 0x21, 0x00


	//----- nvinfo : EIATTR_KPARAM_INFO
	.align		4
.L_127:
        /*0038*/ 	.byte	0x04, 0x17
        /*003a*/ 	.short	(.L_129 - .L_128)
.L_128:
        /*003c*/ 	.word	0x00000000
        /*0040*/ 	.short	0x0007
        /*0042*/ 	.short	0x0038
        /*0044*/ 	.byte	0x00, 0xf5, 0x21, 0x00


	//----- nvinfo : EIATTR_KPARAM_INFO
	.align		4
.L_129:
        /*0048*/ 	.byte	0x04, 0x17
        /*004a*/ 	.short	(.L_131 - .L_130)
.L_130:
        /*004c*/ 	.word	0x00000000
        /*0050*/ 	.short	0x0006
        /*0052*/ 	.short	0x0030
        /*0054*/ 	.byte	0x00, 0xf5, 0x21, 0x00


	//----- nvinfo : EIATTR_KPARAM_INFO
	.align		4
.L_131:
        /*0058*/ 	.byte	0x04, 0x17
        /*005a*/ 	.short	(.L_133 - .L_132)
.L_132:
        /*005c*/ 	.word	0x00000000
        /*0060*/ 	.short	0x0005
        /*0062*/ 	.short	0x0028
        /*0064*/ 	.byte	0x00, 0xf5, 0x21, 0x00


	//----- nvinfo : EIATTR_KPARAM_INFO
	.align		4
.L_133:
        /*0068*/ 	.byte	0x04, 0x17
        /*006a*/ 	.short	(.L_135 - .L_134)
.L_134:
        /*006c*/ 	.word	0x00000000
        /*0070*/ 	.short	0x0004
        /*0072*/ 	.short	0x0020
        /*0074*/ 	.byte	0x00, 0xf5, 0x21, 0x00


	//----- nvinfo : EIATTR_KPARAM_INFO
	.align		4
.L_135:
        /*0078*/ 	.byte	0x04, 0x17
        /*007a*/ 	.short	(.L_137 - .L_136)
.L_136:
        /*007c*/ 	.word	0x00000000
        /*0080*/ 	.short	0x0003
        /*0082*/ 	.short	0x0018
        /*0084*/ 	.byte	0x00, 0xf5, 0x21, 0x00


	//----- nvinfo : EIATTR_KPARAM_INFO
	.align		4
.L_137:
        /*0088*/ 	.byte	0x04, 0x17
        /*008a*/ 	.short	(.L_139 - .L_138)
.L_138:
        /*008c*/ 	.word	0x00000000
        /*0090*/ 	.short	0x0002
        /*0092*/ 	.short	0x0010
        /*0094*/ 	.byte	0x00, 0xf5, 0x21, 0x00


	//----- nvinfo : EIATTR_KPARAM_INFO
	.align		4
.L_139:
        /*0098*/ 	.byte	0x04, 0x17
        /*009a*/ 	.short	(.L_141 - .L_140)
.L_140:
        /*009c*/ 	.word	0x00000000
        /*00a0*/ 	.short	0x0001
        /*00a2*/ 	.short	0x0008
        /*00a4*/ 	.byte	0x00, 0xf5, 0x21, 0x00


	//----- nvinfo : EIATTR_KPARAM_INFO
	.align		4
.L_141:
        /*00a8*/ 	.byte	0x04, 0x17
        /*00aa*/ 	.short	(.L_143 - .L_142)
.L_142:
        /*00ac*/ 	.word	0x00000000
        /*00b0*/ 	.short	0x0000
        /*00b2*/ 	.short	0x0000
        /*00b4*/ 	.byte	0x00, 0xf5, 0x21, 0x00


	//----- nvinfo : EIATTR_SPARSE_MMA_MASK
	.align		4
.L_143:
        /*00b8*/ 	.byte	0x03, 0x50
        /*00ba*/ 	.short	0x0000


	//----- nvinfo : EIATTR_MAXREG_COUNT
	.align		4
        /*00bc*/ 	.byte	0x03, 0x1b
        /*00be*/ 	.short	0x00ff


	//----- nvinfo : EIATTR_MERCURY_ISA_VERSION
	.align		4
        /*00c0*/ 	.byte	0x03, 0x5f
        /*00c2*/ 	.short	0x0101


	//----- nvinfo : EIATTR_VRC_CTA_INIT_COUNT
	.align		4
        /*00c4*/ 	.byte	0x02, 0x4a
	.zero		1
	.zero		1


	//----- nvinfo : EIATTR_EXIT_INSTR_OFFSETS
	.align		4
        /*00c8*/ 	.byte	0x04, 0x1c
        /*00ca*/ 	.short	(.L_145 - .L_144)


	//   ....[0]....
.L_144:
        /*00cc*/ 	.word	0x00000100


	//   ....[1]....
        /*00d0*/ 	.word	0x0000cb20


	//   ....[2]....
        /*00d4*/ 	.word	0x0000cc00


	//----- nvinfo : EIATTR_CRS_STACK_SIZE
	.align		4
.L_145:
        /*00d8*/ 	.byte	0x04, 0x1e
        /*00da*/ 	.short	(.L_147 - .L_146)
.L_146:
        /*00dc*/ 	.word	0x00000000


	//----- nvinfo : EIATTR_CBANK_PARAM_SIZE
	.align		4
.L_147:
        /*00e0*/ 	.byte	0x03, 0x19
        /*00e2*/ 	.short	0x0058


	//----- nvinfo : EIATTR_PARAM_CBANK
	.align		4
        /*00e4*/ 	.byte	0x04, 0x0a
        /*00e6*/ 	.short	(.L_149 - .L_148)
	.align		4
.L_148:
        /*00e8*/ 	.word	index@(.nv.constant0._Z17Downsample_KernelPiS_PhPfS1_S0_S0_S1_S1_S_S0_)
        /*00ec*/ 	.short	0x0380
        /*00ee*/ 	.short	0x0058


	//----- nvinfo : EIATTR_SW_WAR
	.align		4
.L_149:
        /*00f0*/ 	.byte	0x04, 0x36
        /*00f2*/ 	.short	(.L_151 - .L_150)
.L_150:
        /*00f4*/ 	.word	0x00000008
.L_151:


//--------------------- .nv.callgraph             --------------------------
	.section	.nv.callgraph,"",@"SHT_CUDA_CALLGRAPH"
	.align	4
	.sectionentsize	8
	.align		4
        /*0000*/ 	.word	0x00000000
	.align		4
        /*0004*/ 	.word	0xffffffff
	.align		4
        /*0008*/ 	.word	0x00000000
	.align		4
        /*000c*/ 	.word	0xfffffffe
	.align		4
        /*0010*/ 	.word	0x00000000
	.align		4
        /*0014*/ 	.word	0xfffffffd
	.align		4
        /*0018*/ 	.word	0x00000000
	.align		4
        /*001c*/ 	.word	0xfffffffc


//--------------------- .text._Z24SquaredDistanceTransformPfPiS_S_PhS_S_ --------------------------
	.section	.text._Z24SquaredDistanceTransformPfPiS_S_PhS_S_,"ax",@progbits
	.align	128
        .global         _Z24SquaredDistanceTransformPfPiS_S_PhS_S_
        .type           _Z24SquaredDistanceTransformPfPiS_S_PhS_S_,@function
        .size           _Z24SquaredDistanceTransformPfPiS_S_PhS_S_,(.L_x_461 - _Z24SquaredDistanceTransformPfPiS_S_PhS_S_)
        .other          _Z24SquaredDistanceTransformPfPiS_S_PhS_S_,@"STO_CUDA_ENTRY STV_DEFAULT"
_Z24SquaredDistanceTransformPfPiS_S_PhS_S_:
.text._Z24SquaredDistanceTransformPfPiS_S_PhS_S_:
[----:B------:R-:W-:Y:S08]  /*0000*/  LDC R1, c[0x0][0x37c] ;  /* 0x0000df00ff017b82 */ /* 0x000ff00000000800 */
[----:B------:R-:W0:Y:S01]  /*0010*/  LDC.64 R4, c[0x0][0x3b0] ;  /* 0x0000ec00ff047b82 */ /* 0x000e220000000a00 */
[----:B------:R-:W0:Y:S02]  /*0020*/  LDCU.64 UR4, c[0x0][0x358] ;  /* 0x00006b00ff0477ac */ /* 0x000e240008000a00 */
[----:B0-----:R-:W2:Y:S04]  /*0030*/  LDG.E R3, desc[UR4][R4.64+0x2c] ;  /* 0x00002c0404037981 */ /* 0x001ea8000c1e1900 */
[----:B------:R-:W3:Y:S04]  /*0040*/  LDG.E R0, desc[UR4][R4.64+0x30] ;  /* 0x0000300404007981 */ /* 0x000ee8000c1e1900 */
[----:B------:R-:W4:Y:S01]  /*0050*/  LDG.E R8, desc[UR4][R4.64+0x24] ;  /* 0x0000240404087981 */ /* 0x000f22000c1e1900 */
[----:B--2---:R-:W0:Y:S08]  /*0060*/  MUFU.RCP R2, R3 ;  /* 0x0000000300027308 */ /* 0x004e300000001000 */
[----:B---3--:R-:W1:Y:S01]  /*0070*/  FCHK P0, R0, R3 ;  /* 0x0000000300007302 */ /* 0x008e620000000000 */
[----:B0-----:R-:W-:-:S07]  /*0080*/  FFMA R7, -R3, R2, 1 ;  /* 0x3f80000003077423 */ /* 0x001fce0000000102 */
[----:B----4-:R-:W0:Y:S01]  /*0090*/  F2I.TRUNC.NTZ R8, R8 ;  /* 0x0000000800087305 */ /* 0x010e22000020f100 */
[----:B------:R-:W-:-:S04]  /*00a0*/  FFMA R7, R2, R7, R2 ;  /* 0x0000000702077223 */ /* 0x000fc80000000002 */
[----:B------:R-:W-:-:S04]  /*00b0*/  FFMA R2, R0, R7, RZ ;  /* 0x0000000700027223 */ /* 0x000fc800000000ff */
[----:B------:R-:W-:-:S04]  /*00c0*/  FFMA R6, -R3, R2, R0 ;  /* 0x0000000203067223 */ /* 0x000fc80000000100 */
[----:B------:R-:W-:Y:S01]  /*00d0*/  FFMA R2, R7, R6, R2 ;  /* 0x0000000607027223 */ /* 0x000fe20000000002 */
[----:B-1----:R-:W-:Y:S06]  /*00e0*/  @!P0 BRA `(.L_x_0) ;  /* 0x0000000000108947 */ /* 0x002fec0003800000 */
[----:B------:R-:W-:Y:S01]  /*00f0*/  IMAD.MOV.U32 R31, RZ, RZ, R3 ;  /* 0x000000ffff1f7224 */ /* 0x000fe200078e0003 */
[----:B------:R-:W-:-:S07]  /*0100*/  MOV R24, 0x120 ;  /* 0x0000012000187802 */ /* 0x000fce0000000f00 */
[----:B0-----:R-:W-:Y:S05]  /*0110*/  CALL.REL.NOINC `($__internal_1_$__cuda_sm3x_div_rn_noftz_f32_slowpath) ;  /* 0x0000005400ac7944 */ /* 0x001fea0003c00000 */
[----:B------:R-:W-:-:S07]  /*0120*/  IMAD.MOV.U32 R2, RZ, RZ, R0 ;  /* 0x000000ffff027224 */ /* 0x000fce00078e0000 */
.L_x_0:
[----:B------:R-:W1:Y:S02]  /*0130*/  LDC.64 R4, c[0x0][0x388] ;  /* 0x0000e200ff047b82 */ /* 0x000e640000000a00 */
[----:B-1----:R-:W2:Y:S04]  /*0140*/  LDG.E R27, desc[UR4][R4.64] ;  /* 0x00000004041b7981 */ /* 0x002ea8000c1e1900 */
[----:B------:R-:W2:Y:S04]  /*0150*/  LDG.E R17, desc[UR4][R4.64+0x4] ;  /* 0x0000040404117981 */ /* 0x000ea8000c1e1900 */
[----:B------:R-:W3:Y:S01]  /*0160*/  LDG.E R16, desc[UR4][R4.64+0x8] ;  /* 0x0000080404107981 */ /* 0x000ee2000c1e1900 */
[----:B------:R-:W1:Y:S01]  /*0170*/  S2UR UR6, SR_CTAID.X ;  /* 0x00000000000679c3 */ /* 0x000e620000002500 */
[----:B------:R-:W1:Y:S07]  /*0180*/  S2R R18, SR_TID.X ;  /* 0x0000000000127919 */ /* 0x000e6e0000002100 */
[----:B------:R-:W1:Y:S02]  /*0190*/  LDC R7, c[0x0][0x360] ;  /* 0x0000d800ff077b82 */ /* 0x000e640000000800 */
[----:B-1----:R-:W-:-:S02]  /*01a0*/  IMAD R18, R7, UR6, R18 ;  /* 0x0000000607127c24 */ /* 0x002fc4000f8e0212 */
[----:B--2---:R-:W-:-:S04]  /*01b0*/  IMAD R23, R27, R17, RZ ;  /* 0x000000111b177224 */ /* 0x004fc800078e02ff */
[----:B---3--:R-:W-:-:S05]  /*01c0*/  IMAD R7, R23, R16, RZ ;  /* 0x0000001017077224 */ /* 0x008fca00078e02ff */
[----:B------:R-:W-:-:S13]  /*01d0*/  ISETP.GE.AND P0, PT, R18, R7, PT ;  /* 0x000000071200720c */ /* 0x000fda0003f06270 */
[----:B------:R-:W-:Y:S05]  /*01e0*/  @P0 EXIT ;  /* 0x000000000000094d */ /* 0x000fea0003800000 */
[----:B------:R-:W1:Y:S02]  /*01f0*/  LDCU.64 UR6, c[0x0][0x3a0] ;  /* 0x00007400ff0677ac */ /* 0x000e640008000a00 */
[----:B-1----:R-:W-:-:S04]  /*0200*/  IADD3 R6, P0, PT, R18, UR6, RZ ;  /* 0x0000000612067c10 */ /* 0x002fc8000ff1e0ff */
[----:B------:R-:W-:-:S05]  /*0210*/  LEA.HI.X.SX32 R7, R18, UR7, 0x1, P0 ;  /* 0x0000000712077c11 */ /* 0x000fca00080f0eff */
[----:B------:R-:W2:Y:S02]  /*0220*/  LDG.E.U8 R6, desc[UR4][R6.64] ;  /* 0x0000000406067981 */ /* 0x000ea4000c1e1100 */
[----:B--2---:R-:W-:-:S13]  /*0230*/  ISETP.NE.AND P0, PT, R6, 0x1, PT ;  /* 0x000000010600780c */ /* 0x004fda0003f05270 */
[----:B------:R-:W1:Y:S02]  /*0240*/  @!P0 LDC.64 R4, c[0x0][0x3a8] ;  /* 0x0000ea00ff048b82 */ /* 0x000e640000000a00 */
[----:B-1----:R-:W-:-:S05]  /*0250*/  @!P0 IMAD.WIDE R4, R18, 0x4, R4 ;  /* 0x0000000412048825 */ /* 0x002fca00078e0204 */
[----:B------:R1:W-:Y:S01]  /*0260*/  @!P0 STG.E desc[UR4][R4.64], RZ ;  /* 0x000000ff04008986 */ /* 0x0003e2000c101904 */
[----:B------:R-:W-:Y:S05]  /*0270*/  @!P0 EXIT ;  /* 0x000000000000894d */ /* 0x000fea0003800000 */
[----:B------:R-:W2:Y:S08]  /*0280*/  LDC.64 R6, c[0x0][0x390] ;  /* 0x0000e400ff067b82 */ /* 0x000eb00000000a00 */
[----:B-1----:R-:W1:Y:S01]  /*0290*/  LDC.64 R4, c[0x0][0x380] ;  /* 0x0000e000ff047b82 */ /* 0x002e620000000a00 */
[----:B--2---:R-:W2:Y:S04]  /*02a0*/  LDG.E R20, desc[UR4][R6.64+0x4] ;  /* 0x0000040406147981 */ /* 0x004ea8000c1e1900 */
[----:B------:R-:W3:Y:S04]  /*02b0*/  LDG.E R22, desc[UR4][R6.64] ;  /* 0x0000000406167981 */ /* 0x000ee8000c1e1900 */
[----:B-1----:R-:W4:Y:S04]  /*02c0*/  LDG.E R19, desc[UR4][R4.64+0x1c] ;  /* 0x00001c0404137981 */ /* 0x002f28000c1e1900 */
[----:B------:R1:W4:Y:S04]  /*02d0*/  LDG.E R14, desc[UR4][R6.64+0x8] ;  /* 0x00000804060e7981 */ /* 0x000328000c1e1900 */
[----:B------:R-:W4:Y:S04]  /*02e0*/  LDG.E R15, desc[UR4][R4.64+0xc] ;  /* 0x00000c04040f7981 */ /* 0x000f28000c1e1900 */
[----:B------:R-:W4:Y:S04]  /*02f0*/  LDG.E R0, desc[UR4][R4.64+0x18] ;  /* 0x0000180404007981 */ /* 0x000f28000c1e1900 */
[----:B------:R-:W4:Y:S04]  /*0300*/  LDG.E R9, desc[UR4][R4.64+0x2c] ;  /* 0x00002c0404097981 */ /* 0x000f28000c1e1900 */
[----:B------:R-:W4:Y:S04]  /*0310*/  LDG.E R12, desc[UR4][R4.64+0x8] ;  /* 0x00000804040c7981 */ /* 0x000f28000c1e1900 */
[----:B------:R-:W4:Y:S01]  /*0320*/  LDG.E R13, desc[UR4][R4.64+0x28] ;  /* 0x00002804040d7981 */ /* 0x000f22000c1e1900 */
[----:B------:R-:W-:-:S02]  /*0330*/  IABS R25, R23 ;  /* 0x0000001700197213 */ /* 0x000fc40000000000 */
[----:B------:R-:W-:Y:S02]  /*0340*/  IABS R26, R27 ;  /* 0x0000001b001a7213 */ /* 0x000fe40000000000 */
[----:B------:R-:W0:Y:S01]  /*0350*/  I2F.RP R21, R25 ;  /* 0x0000001900157306 */ /* 0x000e220000209400 */
[----:B------:R-:W-:-:S07]  /*0360*/  IABS R24, R16 ;  /* 0x0000001000187213 */ /* 0x000fce0000000000 */
[----:B------:R-:W1:Y:S08]  /*0370*/  I2F.RP R28, R26 ;  /* 0x0000001a001c7306 */ /* 0x000e700000209400 */
[----:B0-----:R-:W0:Y:S08]  /*0380*/  MUFU.RCP R21, R21 ;  /* 0x0000001500157308 */ /* 0x001e300000001000 */
[----:B-1----:R-:W1:Y:S08]  /*0390*/  MUFU.RCP R28, R28 ;  /* 0x0000001c001c7308 */ /* 0x002e700000001000 */
[----:B------:R-:W-:Y:S01]  /*03a0*/  I2F.RP R29, R24 ;  /* 0x00000018001d7306 */ /* 0x000fe20000209400 */
[----:B0-----:R-:W-:Y:S01]  /*03b0*/  VIADD R6, R21, 0xffffffe ;  /* 0x0ffffffe15067836 */ /* 0x001fe20000000000 */
[----:B------:R-:W-:-:S06]  /*03c0*/  IABS R21, R17 ;  /* 0x0000001100157213 */ /* 0x000fcc0000000000 */
[----:B------:R0:W0:Y:S01]  /*03d0*/  F2I.FTZ.U32.TRUNC.NTZ R7, R6 ;  /* 0x0000000600077305 */ /* 0x000022000021f000 */
[----:B-1----:R-:W-:-:S07]  /*03e0*/  VIADD R10, R28, 0xffffffe ;  /* 0x0ffffffe1c0a7836 */ /* 0x002fce0000000000 */
[----:B------:R1:W1:Y:S01]  /*03f0*/  F2I.FTZ.U32.TRUNC.NTZ R11, R10 ;  /* 0x0000000a000b7305 */ /* 0x000262000021f000 */
[----:B0-----:R-:W-:Y:S01]  /*0400*/  IMAD.MOV.U32 R6, RZ, RZ, RZ ;  /* 0x000000ffff067224 */ /* 0x001fe200078e00ff */
[----:B------:R-:W-:-:S06]  /*0410*/  IADD3 R30, PT, PT, RZ, -R7, RZ ;  /* 0x80000007ff1e7210 */ /* 0x000fcc0007ffe0ff */
[----:B------:R-:W0:Y:S01]  /*0420*/  I2F.RP R28, R21 ;  /* 0x00000015001c7306 */ /* 0x000e220000209400 */
[----:B-1----:R-:W-:Y:S02]  /*0430*/  IMAD.MOV.U32 R10, RZ, RZ, RZ ;  /* 0x000000ffff0a7224 */ /* 0x002fe400078e00ff */
[----:B------:R-:W-:Y:S01]  /*0440*/  IMAD R31, R30, R25, RZ ;  /* 0x000000191e1f7224 */ /* 0x000fe200078e02ff */
[----:B------:R-:W-:Y:S01]  /*0450*/  IABS R30, R18 ;  /* 0x00000012001e7213 */ /* 0x000fe20000000000 */
[----:B------:R-:W-:-:S03]  /*0460*/  IMAD.MOV R33, RZ, RZ, -R11 ;  /* 0x000000ffff217224 */ /* 0x000fc600078e0a0b */
[----:B------:R-:W1:Y:S01]  /*0470*/  MUFU.RCP R29, R29 ;  /* 0x0000001d001d7308 */ /* 0x000e620000001000 */
[----:B------:R-:W-:Y:S01]  /*0480*/  IMAD.HI.U32 R6, R7, R31, R6 ;  /* 0x0000001f07067227 */ /* 0x000fe200078e0006 */
[----:B------:R-:W-:-:S03]  /*0490*/  IABS R31, R23 ;  /* 0x00000017001f7213 */ /* 0x000fc60000000000 */
[----:B------:R-:W-:-:S03]  /*04a0*/  IMAD R7, R33, R26, RZ ;  /* 0x0000001a21077224 */ /* 0x000fc600078e02ff */
[----:B0-----:R-:W0:Y:S01]  /*04b0*/  MUFU.RCP R28, R28 ;  /* 0x0000001c001c7308 */ /* 0x001e220000001000 */
[----:B------:R-:W-:Y:S01]  /*04c0*/  IMAD.HI.U32 R10, R11, R7, R10 ;  /* 0x000000070b0a7227 */ /* 0x000fe200078e000a */
[----:B------:R-:W-:-:S03]  /*04d0*/  IABS R11, R27 ;  /* 0x0000001b000b7213 */ /* 0x000fc60000000000 */
[----:B------:R-:W-:Y:S01]  /*04e0*/  IMAD.MOV.U32 R7, RZ, RZ, R30 ;  /* 0x000000ffff077224 */ /* 0x000fe200078e001e */
[----:B------:R-:W-:Y:S01]  /*04f0*/  IADD3 R30, PT, PT, RZ, -R31, RZ ;  /* 0x8000001fff1e7210 */ /* 0x000fe20007ffe0ff */
[----:B------:R-:W-:Y:S01]  /*0500*/  IMAD.MOV R31, RZ, RZ, -R11 ;  /* 0x000000ffff1f7224 */ /* 0x000fe200078e0a0b */
[----:B------:R-:W-:Y:S01]  /*0510*/  LOP3.LUT R11, R18, R23, RZ, 0x3c, !PT ;  /* 0x00000017120b7212 */ /* 0x000fe200078e3cff */
[----:B------:R-:W-:-:S03]  /*0520*/  IMAD.HI.U32 R6, R6, R7, RZ ;  /* 0x0000000706067227 */ /* 0x000fc600078e00ff */
[----:B------:R-:W-:Y:S01]  /*0530*/  ISETP.GE.AND P1, PT, R11, RZ, PT ;  /* 0x000000ff0b00720c */ /* 0x000fe20003f26270 */
[----:B------:R-:W-:Y:S02]  /*0540*/  IMAD R30, R6, R30, R7 ;  /* 0x0000001e061e7224 */ /* 0x000fe400078e0207 */
[----:B------:R-:W-:-:S03]  /*0550*/  IMAD.HI.U32 R10, R10, R7, RZ ;  /* 0x000000070a0a7227 */ /* 0x000fc600078e00ff */
[----:B------:R-:W-:Y:S01]  /*0560*/  ISETP.GT.U32.AND P3, PT, R25, R30, PT ;  /* 0x0000001e1900720c */ /* 0x000fe20003f64070 */
[----:B------:R-:W-:Y:S02]  /*0570*/  IMAD R31, R10, R31, R7 ;  /* 0x0000001f0a1f7224 */ /* 0x000fe400078e0207 */
[----:B-1----:R-:W-:Y:S01]  /*0580*/  VIADD R7, R29, 0xffffffe ;  /* 0x0ffffffe1d077836 */ /* 0x002fe20000000000 */
[----:B0-----:R-:W-:Y:S02]  /*0590*/  IADD3 R29, PT, PT, R28, 0xffffffe, RZ ;  /* 0x0ffffffe1c1d7810 */ /* 0x001fe40007ffe0ff */
[----:B------:R-:W-:Y:S02]  /*05a0*/  ISETP.GT.U32.AND P0, PT, R26, R31, PT ;  /* 0x0000001f1a00720c */ /* 0x000fe40003f04070 */
[----:B------:R-:W0:Y:S05]  /*05b0*/  F2I.FTZ.U32.TRUNC.NTZ R11, R29 ;  /* 0x0000001d000b7305 */ /* 0x000e2a000021f000 */
[----:B------:R-:W-:-:S02]  /*05c0*/  @!P3 IMAD.IADD R30, R30, 0x1, -R25 ;  /* 0x000000011e1eb824 */ /* 0x000fc400078e0a19 */
[----:B------:R-:W-:Y:S01]  /*05d0*/  @!P3 VIADD R6, R6, 0x1 ;  /* 0x000000010606b836 */ /* 0x000fe20000000000 */
[----:B------:R-:W1:Y:S01]  /*05e0*/  F2I.FTZ.U32.TRUNC.NTZ R7, R7 ;  /* 0x0000000700077305 */ /* 0x000e62000021f000 */
[----:B------:R-:W-:Y:S02]  /*05f0*/  ISETP.NE.AND P3, PT, R23, RZ, PT ;  /* 0x000000ff1700720c */ /* 0x000fe40003f65270 */
[----:B------:R-:W-:Y:S01]  /*0600*/  ISETP.GE.U32.AND P4, PT, R30, R25, PT ;  /* 0x000000191e00720c */ /* 0x000fe20003f86070 */
[----:B------:R-:W-:Y:S01]  /*0610*/  @!P0 IMAD.IADD R31, R31, 0x1, -R26 ;  /* 0x000000011f1f8824 */ /* 0x000fe200078e0a1a */
[----:B------:R-:W-:Y:S01]  /*0620*/  LOP3.LUT R25, R18, R27, RZ, 0x3c, !PT ;  /* 0x0000001b12197212 */ /* 0x000fe200078e3cff */
[----:B------:R-:W-:Y:S01]  /*0630*/  @!P0 VIADD R10, R10, 0x1 ;  /* 0x000000010a0a8836 */ /* 0x000fe20000000000 */
[----:B------:R-:W-:Y:S02]  /*0640*/  ISETP.NE.AND P0, PT, R27, RZ, PT ;  /* 0x000000ff1b00720c */ /* 0x000fe40003f05270 */
[----:B------:R-:W-:-:S02]  /*0650*/  ISETP.GE.U32.AND P2, PT, R31, R26, PT ;  /* 0x0000001a1f00720c */ /* 0x000fc40003f46070 */
[----:B0-----:R-:W-:Y:S02]  /*0660*/  IADD3 R28, PT, PT, RZ, -R11, RZ ;  /* 0x8000000bff1c7210 */ /* 0x001fe40007ffe0ff */
[----:B------:R-:W-:Y:S01]  /*0670*/  IABS R30, R17 ;  /* 0x00000011001e7213 */ /* 0x000fe20000000000 */
[----:B-1----:R-:W-:Y:S02]  /*0680*/  IMAD.MOV R31, RZ, RZ, -R7 ;  /* 0x000000ffff1f7224 */ /* 0x002fe400078e0a07 */
[----:B------:R-:W-:Y:S01]  /*0690*/  @P4 VIADD R6, R6, 0x1 ;  /* 0x0000000106064836 */ /* 0x000fe20000000000 */
[----:B------:R-:W-:Y:S01]  /*06a0*/  ISETP.GE.AND P4, PT, R25, RZ, PT ;  /* 0x000000ff1900720c */ /* 0x000fe20003f86270 */
[----:B------:R-:W-:-:S03]  /*06b0*/  IMAD R29, R31, R24, RZ ;  /* 0x000000181f1d7224 */ /* 0x000fc600078e02ff */
[----:B------:R-:W-:Y:S01]  /*06c0*/  MOV R25, R6 ;  /* 0x0000000600197202 */ /* 0x000fe20000000f00 */
[----:B------:R-:W-:Y:S02]  /*06d0*/  IMAD.MOV.U32 R6, RZ, RZ, RZ ;  /* 0x000000ffff067224 */ /* 0x000fe400078e00ff */
[----:B------:R-:W-:Y:S02]  /*06e0*/  @P2 VIADD R10, R10, 0x1 ;  /* 0x000000010a0a2836 */ /* 0x000fe40000000000 */
[----:B------:R-:W-:-:S04]  /*06f0*/  IMAD.HI.U32 R7, R7, R29, R6 ;  /* 0x0000001d07077227 */ /* 0x000fc800078e0006 */
[----:B------:R-:W-:Y:S01]  /*0700*/  IMAD.MOV.U32 R6, RZ, RZ, R10 ;  /* 0x000000ffff067224 */ /* 0x000fe200078e000a */
[----:B------:R-:W-:Y:S01]  /*0710*/  IABS R10, R16 ;  /* 0x00000010000a7213 */ /* 0x000fe20000000000 */
[----:B------:R-:W-:Y:S01]  /*0720*/  @!P1 IMAD.MOV R25, RZ, RZ, -R25 ;  /* 0x000000ffff199224 */ /* 0x000fe200078e0a19 */
[----:B------:R-:W-:Y:S01]  /*0730*/  @!P3 LOP3.LUT R25, RZ, R23, RZ, 0x33, !PT ;  /* 0x00000017ff19b212 */ /* 0x000fe200078e33ff */
[----:B------:R-:W-:Y:S01]  /*0740*/  @!P4 IMAD.MOV R6, RZ, RZ, -R6 ;  /* 0x000000ffff06c224 */ /* 0x000fe200078e0a06 */
[----:B------:R-:W-:Y:S01]  /*0750*/  @!P0 LOP3.LUT R6, RZ, R27, RZ, 0x33, !PT ;  /* 0x0000001bff068212 */ /* 0x000fe200078e33ff */
[----:B------:R-:W-:Y:S01]  /*0760*/  IMAD.MOV R29, RZ, RZ, -R10 ;  /* 0x000000ffff1d7224 */ /* 0x000fe200078e0a0a */
[----:B------:R-:W-:Y:S01]  /*0770*/  IABS R26, R25 ;  /* 0x00000019001a7213 */ /* 0x000fe20000000000 */
[----:B------:R-:W-:Y:S01]  /*0780*/  IMAD R23, R28, R21, RZ ;  /* 0x000000151c177224 */ /* 0x000fe200078e02ff */
[----:B------:R-:W-:Y:S01]  /*0790*/  IABS R28, R6 ;  /* 0x00000006001c7213 */ /* 0x000fe20000000000 */
[----:B------:R-:W-:Y:S01]  /*07a0*/  IMAD.MOV.U32 R10, RZ, RZ, RZ ;  /* 0x000000ffff0a7224 */ /* 0x000fe200078e00ff */
[----:B------:R-:W-:Y:S01]  /*07b0*/  ISETP.NE.AND P3, PT, R16, RZ, PT ;  /* 0x000000ff1000720c */ /* 0x000fe20003f65270 */
[----:B------:R-:W-:Y:S01]  /*07c0*/  IMAD.HI.U32 R7, R7, R26, RZ ;  /* 0x0000001a07077227 */ /* 0x000fe200078e00ff */
[----:B------:R-:W-:-:S03]  /*07d0*/  ISETP.GE.AND P2, PT, R6, RZ, PT ;  /* 0x000000ff0600720c */ /* 0x000fc60003f46270 */
[----:B------:R-:W-:Y:S01]  /*07e0*/  IMAD.HI.U32 R10, R11, R23, R10 ;  /* 0x000000170b0a7227 */ /* 0x000fe200078e000a */
[----:B------:R-:W-:-:S03]  /*07f0*/  MOV R11, R28 ;  /* 0x0000001c000b7202 */ /* 0x000fc60000000f00 */
[----:B------:R-:W-:Y:S02]  /*0800*/  IMAD.MOV R23, RZ, RZ, -R30 ;  /* 0x000000ffff177224 */ /* 0x000fe400078e0a1e */
[----:B------:R-:W-:-:S04]  /*0810*/  IMAD.HI.U32 R10, R10, R11, RZ ;  /* 0x0000000b0a0a7227 */ /* 0x000fc800078e00ff */
[----:B------:R-:W-:Y:S02]  /*0820*/  IMAD R29, R7, R29, R26 ;  /* 0x0000001d071d7224 */ /* 0x000fe400078e021a */
[----:B------:R-:W-:Y:S02]  /*0830*/  IMAD R10, R10, R23, R11 ;  /* 0x000000170a0a7224 */ /* 0x000fe400078e020b */
[----:B------:R-:W-:Y:S01]  /*0840*/  IMAD.MOV R6, RZ, RZ, -R6 ;  /* 0x000000ffff067224 */ /* 0x000fe200078e0a06 */
[----:B------:R-:W-:Y:S02]  /*0850*/  ISETP.GT.U32.AND P0, PT, R24, R29, PT ;  /* 0x0000001d1800720c */ /* 0x000fe40003f04070 */
[----:B------:R-:W-:Y:S01]  /*0860*/  ISETP.GT.U32.AND P1, PT, R21, R10, PT ;  /* 0x0000000a1500720c */ /* 0x000fe20003f24070 */
[----:B------:R-:W-:-:S05]  /*0870*/  IMAD R27, R27, R6, R18 ;  /* 0x000000061b1b7224 */ /* 0x000fca00078e0212 */
[----:B------:R-:W-:-:S05]  /*0880*/  I2FP.F32.S32 R6, R27 ;  /* 0x0000001b00067245 */ /* 0x000fca0000201400 */
[----:B------:R-:W-:Y:S02]  /*0890*/  @!P0 IMAD.IADD R29, R29, 0x1, -R24 ;  /* 0x000000011d1d8824 */ /* 0x000fe400078e0a18 */
[----:B------:R-:W-:Y:S01]  /*08a0*/  @!P1 IMAD.IADD R10, R10, 0x1, -R21 ;  /* 0x000000010a0a9824 */ /* 0x000fe200078e0a15 */
[----:B------:R-:W-:Y:S02]  /*08b0*/  ISETP.GE.AND P1, PT, R25, RZ, PT ;  /* 0x000000ff1900720c */ /* 0x000fe40003f26270 */
[----:B------:R-:W-:Y:S02]  /*08c0*/  ISETP.GT.U32.AND P4, PT, R24, R29, PT ;  /* 0x0000001d1800720c */ /* 0x000fe40003f84070 */
[----:B------:R-:W-:-:S11]  /*08d0*/  ISETP.GT.U32.AND P0, PT, R21, R10, PT ;  /* 0x0000000a1500720c */ /* 0x000fd60003f04070 */
[----:B------:R-:W-:Y:S01]  /*08e0*/  @!P4 IMAD.IADD R29, R29, 0x1, -R24 ;  /* 0x000000011d1dc824 */ /* 0x000fe200078e0a18 */
[----:B------:R-:W-:Y:S01]  /*08f0*/  ISETP.NE.AND P4, PT, R17, RZ, PT ;  /* 0x000000ff1100720c */ /* 0x000fe20003f85270 */
[----:B------:R0:W5:Y:S01]  /*0900*/  LDG.E R24, desc[UR4][R4.64+0x14] ;  /* 0x0000140404187981 */ /* 0x000162000c1e1900 */
[----:B------:R-:W-:Y:S01]  /*0910*/  @!P0 IADD3 R10, PT, PT, R10, -R21, RZ ;  /* 0x800000150a0a8210 */ /* 0x000fe20007ffe0ff */
[----:B------:R-:W-:Y:S01]  /*0920*/  @!P1 IMAD.MOV R29, RZ, RZ, -R29 ;  /* 0x000000ffff1d9224 */ /* 0x000fe200078e0a1d */
[----:B------:R-:W-:Y:S02]  /*0930*/  @!P3 LOP3.LUT R29, RZ, R16, RZ, 0x33, !PT ;  /* 0x00000010ff1db212 */ /* 0x000fe400078e33ff */
[----:B------:R0:W5:Y:S01]  /*0940*/  LDG.E R16, desc[UR4][R4.64+0x20] ;  /* 0x0000200404107981 */ /* 0x000162000c1e1900 */
[----:B------:R-:W-:Y:S01]  /*0950*/  IMAD.MOV.U32 R25, RZ, RZ, R10 ;  /* 0x000000ffff197224 */ /* 0x000fe200078e000a */
[----:B------:R-:W-:-:S03]  /*0960*/  I2FP.F32.S32 R7, R29 ;  /* 0x0000001d00077245 */ /* 0x000fc60000201400 */
[----:B------:R-:W-:Y:S02]  /*0970*/  @!P2 IMAD.MOV R25, RZ, RZ, -R25 ;  /* 0x000000ffff19a224 */ /* 0x000fe400078e0a19 */
[----:B------:R-:W-:Y:S02]  /*0980*/  @!P4 LOP3.LUT R25, RZ, R17, RZ, 0x33, !PT ;  /* 0x00000011ff19c212 */ /* 0x000fe400078e33ff */
[----:B------:R0:W5:Y:S02]  /*0990*/  LDG.E R17, desc[UR4][R4.64+0x24] ;  /* 0x0000240404117981 */ /* 0x000164000c1e1900 */
[----:B------:R-:W-:Y:S01]  /*09a0*/  I2FP.F32.S32 R11, R25 ;  /* 0x00000019000b7245 */ /* 0x000fe20000201400 */
[C---:B--2---:R-:W-:Y:S02]  /*09b0*/  FFMA R6, R3.reuse, R6, R20 ;  /* 0x0000000603067223 */ /* 0x044fe40000000014 */
[----:B------:R0:W5:Y:S01]  /*09c0*/  LDG.E R20, desc[UR4][R4.64+0x4] ;  /* 0x0000040404147981 */ /* 0x000162000c1e1900 */
[C---:B---3--:R-:W-:Y:S01]  /*09d0*/  FFMA R22, R3.reuse, R7, R22 ;  /* 0x0000000703167223 */ /* 0x048fe20000000016 */
[----:B----4-:R-:W-:Y:S01]  /*09e0*/  FADD R19, R6, -R19 ;  /* 0x8000001306137221 */ /* 0x010fe20000000000 */
[----:B------:R-:W-:-:S02]  /*09f0*/  FFMA R10, R3, R11, R14 ;  /* 0x0000000b030a7223 */ /* 0x000fc4000000000e */
[----:B------:R0:W5:Y:S01]  /*0a00*/  LDG.E R14, desc[UR4][R4.64+0x10] ;  /* 0x00001004040e7981 */ /* 0x000162000c1e1900 */
[----:B------:R-:W-:Y:S01]  /*0a10*/  FADD R15, R22, -R15 ;  /* 0x8000000f160f7221 */ /* 0x000fe20000000000 */
[----:B------:R-:W-:Y:S01]  /*0a20*/  FMUL R0, R19, R0 ;  /* 0x0000000013007220 */ /* 0x000fe20000400000 */
[----:B------:R-:W-:-:S03]  /*0a30*/  FADD R10, R10, -R9 ;  /* 0x800000090a0a7221 */ /* 0x000fc60000000000 */
[----:B------:R-:W-:Y:S02]  /*0a40*/  FFMA R7, R15, R12, R0 ;  /* 0x0000000c0f077223 */ /* 0x000fe40000000000 */
[----:B------:R0:W5:Y:S02]  /*0a50*/  LDG.E R0, desc[UR4][R4.64] ;  /* 0x0000000404007981 */ /* 0x000164000c1e1900 */
[----:B------:R-:W-:-:S05]  /*0a60*/  FFMA R7, R10, R13, R7 ;  /* 0x0000000d0a077223 */ /* 0x000fca0000000007 */
[----:B------:R-:W-:-:S13]  /*0a70*/  FSETP.GTU.AND P0, PT, R7, RZ, PT ;  /* 0x000000ff0700720b */ /* 0x000fda0003f0c000 */
[----:B------:R-:W1:Y:S01]  /*0a80*/  @!P0 LDC.64 R12, c[0x0][0x3a8] ;  /* 0x0000ea00ff0c8b82 */ /* 0x000e620000000a00 */
[----:B------:R-:W-:Y:S02]  /*0a90*/  @!P0 IMAD.MOV.U32 R3, RZ, RZ, 0x3f800000 ;  /* 0x3f800000ff038424 */ /* 0x000fe400078e00ff */
[----:B-1----:R-:W-:-:S05]  /*0aa0*/  @!P0 IMAD.WIDE R12, R18, 0x4, R12 ;  /* 0x00000004120c8825 */ /* 0x002fca00078e020c */
[----:B------:R0:W-:Y:S01]  /*0ab0*/  @!P0 STG.E desc[UR4][R12.64], R3 ;  /* 0x000000030c008986 */ /* 0x0001e2000c101904 */
[----:B------:R-:W-:Y:S05]  /*0ac0*/  @!P0 EXIT ;  /* 0x000000000000894d */ /* 0x000fea0003800000 */
[----:B0-----:R-:W0:Y:S01]  /*0ad0*/  MUFU.RCP R12, R7 ;  /* 0x00000007000c7308 */ /* 0x001e220000001000 */
[----:B------:R-:W-:Y:S01]  /*0ae0*/  HFMA2 R9, -RZ, RZ, 1.75, 0 ;  /* 0x3f000000ff097431 */ /* 0x000fe200000001ff */
[----:B------:R-:W1:Y:S01]  /*0af0*/  LDC.64 R4, c[0x0][0x3b0] ;  /* 0x0000ec00ff047b82 */ /* 0x000e620000000a00 */
[----:B-----5:R-:W-:-:S04]  /*0b00*/  FMUL R14, R19, R14 ;  /* 0x0000000e130e7220 */ /* 0x020fc80000400000 */
[----:B------:R-:W-:Y:S01]  /*0b10*/  FFMA R11, R15, R0, R14 ;  /* 0x000000000f0b7223 */ /* 0x000fe2000000000e */
[----:B------:R-:W-:-:S03]  /*0b20*/  LOP3.LUT R9, R9, 0x80000000, R2, 0xb8, !PT ;  /* 0x8000000009097812 */ /* 0x000fc600078eb802 */
[----:B------:R-:W-:-:S04]  /*0b30*/  FFMA R0, R10, R16, R11 ;  /* 0x000000100a007223 */ /* 0x000fc8000000000b */
[----:B------:R-:W2:Y:S01]  /*0b40*/  FCHK P0, R0, R7 ;  /* 0x0000000700007302 */ /* 0x000ea20000000000 */
[----:B------:R-:W-:Y:S01]  /*0b50*/  FADD.RZ R9, R9, R2 ;  /* 0x0000000209097221 */ /* 0x000fe2000000c000 */
[----:B0-----:R-:W-:-:S04]  /*0b60*/  FFMA R13, -R7, R12, 1 ;  /* 0x3f800000070d7423 */ /* 0x001fc8000000010c */
[----:B------:R-:W-:Y:S02]  /*0b70*/  FFMA R13, R12, R13, R12 ;  /* 0x0000000d0c0d7223 */ /* 0x000fe4000000000c */
[----:B------:R0:W3:Y:S01]  /*0b80*/  F2I.TRUNC.NTZ R22, R9 ;  /* 0x0000000900167305 */ /* 0x0000e2000020f100 */
[----:B------:R-:W-:Y:S01]  /*0b90*/  FMUL R24, R19, R24 ;  /* 0x0000001813187220 */ /* 0x000fe20000400000 */
[----:B------:R-:W-:Y:S01]  /*0ba0*/  FFMA R2, R0, R13, RZ ;  /* 0x0000000d00027223 */ /* 0x000fe200000000ff */
[----:B-1----:R-:W5:Y:S01]  /*0bb0*/  LDG.E R6, desc[UR4][R4.64+0x28] ;  /* 0x0000280404067981 */ /* 0x002f62000c1e1900 */
[----:B------:R-:W-:Y:S01]  /*0bc0*/  BSSY.RECONVERGENT B2, `(.L_x_1) ;  /* 0x000000b000027945 */ /* 0x000fe20003800200 */
[----:B------:R-:W-:Y:S02]  /*0bd0*/  FFMA R15, R15, R20, R24 ;  /* 0x000000140f0f7223 */ /* 0x000fe40000000018 */
[----:B------:R1:W5:Y:S02]  /*0be0*/  LDG.E R3, desc[UR4][R4.64] ;  /* 0x0000000404037981 */ /* 0x000364000c1e1900 */
[----:B-1----:R-:W-:Y:S01]  /*0bf0*/  FFMA R5, -R7, R2, R0 ;  /* 0x0000000207057223 */ /* 0x002fe20000000100 */
[----:B------:R-:W-:-:S03]  /*0c00*/  FFMA R4, R10, R17, R15 ;  /* 0x000000110a047223 */ /* 0x000fc6000000000f */
[----:B------:R-:W-:Y:S01]  /*0c10*/  FFMA R2, R13, R5, R2 ;  /* 0x000000050d027223 */ /* 0x000fe20000000002 */
[----:B0-23--:R-:W-:Y:S06]  /*0c20*/  @!P0 BRA `(.L_x_2) ;  /* 0x0000000000108947 */ /* 0x00dfec0003800000 */
[----:B------:R-:W-:Y:S01]  /*0c30*/  IMAD.MOV.U32 R31, RZ, RZ, R7 ;  /* 0x000000ffff1f7224 */ /* 0x000fe200078e0007 */
[----:B------:R-:W-:-:S07]  /*0c40*/  MOV R24, 0xc60 ;  /* 0x00000c6000187802 */ /* 0x000fce0000000f00 */
[----:B-----5:R-:W-:Y:S05]  /*0c50*/  CALL.REL.NOINC `($__internal_1_$__cuda_sm3x_div_rn_noftz_f32_slowpath) ;  /* 0x0000004800dc7944 */ /* 0x020fea0003c00000 */
[----:B------:R-:W-:-:S07]  /*0c60*/  IMAD.MOV.U32 R2, RZ, RZ, R0 ;  /* 0x000000ffff027224 */ /* 0x000fce00078e0000 */
.L_x_2:
[----:B------:R-:W-:Y:S05]  /*0c70*/  BSYNC.RECONVERGENT B2 ;  /* 0x0000000000027941 */ /* 0x000fea0003800200 */
.L_x_1:
[----:B------:R-:W0:Y:S02]  /*0c80*/  LDC.64 R10, c[0x0][0x3b0] ;  /* 0x0000ec00ff0a7b82 */ /* 0x000e240000000a00 */
[----:B0-----:R-:W2:Y:S04]  /*0c90*/  LDG.E R0, desc[UR4][R10.64+0x8] ;  /* 0x000008040a007981 */ /* 0x001ea8000c1e1900 */
[----:B------:R0:W5:Y:S01]  /*0ca0*/  LDG.E R5, desc[UR4][R10.64+0x10] ;  /* 0x000010040a057981 */ /* 0x000162000c1e1900 */
[----:B------:R-:W1:Y:S01]  /*0cb0*/  MUFU.RCP R12, R7 ;  /* 0x00000007000c7308 */ /* 0x000e620000001000 */
[----:B------:R-:W-:Y:S07]  /*0cc0*/  BSSY.RECONVERGENT B2, `(.L_x_3) ;  /* 0x0000011000027945 */ /* 0x000fee0003800200 */
[----:B------:R-:W3:Y:S01]  /*0cd0*/  FCHK P0, R4, R7 ;  /* 0x0000000704007302 */ /* 0x000ee20000000000 */
[----:B-1----:R-:W-:-:S04]  /*0ce0*/  FFMA R9, -R7, R12, 1 ;  /* 0x3f80000007097423 */ /* 0x002fc8000000010c */
[----:B------:R-:W-:Y:S01]  /*0cf0*/  FFMA R13, R12, R9, R12 ;  /* 0x000000090c0d7223 */ /* 0x000fe2000000000c */
[----:B--2--5:R-:W-:Y:S01]  /*0d00*/  FFMA R0, R3, R2, R0 ;  /* 0x0000000203007223 */ /* 0x024fe20000000000 */
[----:B------:R-:W-:-:S05]  /*0d10*/  IMAD.MOV.U32 R3, RZ, RZ, 0x3f000000 ;  /* 0x3f000000ff037424 */ /* 0x000fca00078e00ff */
[----:B------:R-:W-:-:S05]  /*0d20*/  LOP3.LUT R3, R3, 0x80000000, R0, 0xb8, !PT ;  /* 0x8000000003037812 */ /* 0x000fca00078eb800 */
[----:B------:R-:W-:Y:S01]  /*0d30*/  FADD.RZ R3, R0, R3 ;  /* 0x0000000300037221 */ /* 0x000fe2000000c000 */
[----:B------:R-:W-:-:S04]  /*0d40*/  FFMA R0, R4, R13, RZ ;  /* 0x0000000d04007223 */ /* 0x000fc800000000ff */
[----:B------:R-:W-:Y:S01]  /*0d50*/  FFMA R9, -R7, R0, R4 ;  /* 0x0000000007097223 */ /* 0x000fe20000000104 */
[----:B------:R-:W1:Y:S03]  /*0d60*/  F2I.TRUNC.NTZ R3, R3 ;  /* 0x0000000300037305 */ /* 0x000e66000020f100 */
[----:B------:R-:W-:Y:S01]  /*0d70*/  FFMA R0, R13, R9, R0 ;  /* 0x000000090d007223 */ /* 0x000fe20000000000 */
[----:B0--3--:R-:W-:Y:S06]  /*0d80*/  @!P0 BRA `(.L_x_4) ;  /* 0x0000000000108947 */ /* 0x009fec0003800000 */
[----:B------:R-:W-:Y:S01]  /*0d90*/  IMAD.MOV.U32 R0, RZ, RZ, R4 ;  /* 0x000000ffff007224 */ /* 0x000fe200078e0004 */
[----:B------:R-:W-:Y:S02]  /*0da0*/  MOV R31, R7 ;  /* 0x00000007001f7202 */ /* 0x000fe40000000f00 */
[----:B------:R-:W-:-:S07]  /*0db0*/  MOV R24, 0xdd0 ;  /* 0x00000dd000187802 */ /* 0x000fce0000000f00 */
[----:B-1----:R-:W-:Y:S05]  /*0dc0*/  CALL.REL.NOINC `($__internal_1_$__cuda_sm3x_div_rn_noftz_f32_slowpath) ;  /* 0x0000004800807944 */ /* 0x002fea0003c00000 */
.L_x_4:
[----:B------:R-:W-:Y:S05]  /*0dd0*/  BSYNC.RECONVERGENT B2 ;  /* 0x0000000000027941 */ /* 0x000fea0003800200 */
.L_x_3:
[----:B------:R-:W0:Y:S02]  /*0de0*/  LDC.64 R10, c[0x0][0x3b0] ;  /* 0x0000ec00ff0a7b82 */ /* 0x000e240000000a00 */
[----:B0-----:R-:W2:Y:S01]  /*0df0*/  LDG.E R10, desc[UR4][R10.64+0x14] ;  /* 0x000014040a0a7981 */ /* 0x001ea2000c1e1900 */
[----:B------:R-:W-:Y:S01]  /*0e00*/  IMAD.MOV.U32 R9, RZ, RZ, 0x3f000000 ;  /* 0x3f000000ff097424 */ /* 0x000fe200078e00ff */
[----:B------:R-:W-:Y:S01]  /*0e10*/  F2I.TRUNC.NTZ R6, R6 ;  /* 0x0000000600067305 */ /* 0x000fe2000020f100 */
[----:B--2---:R-:W-:-:S05]  /*0e20*/  FFMA R0, R5, R0, R10 ;  /* 0x0000000005007223 */ /* 0x004fca000000000a */
[----:B------:R-:W-:-:S05]  /*0e30*/  LOP3.LUT R5, R9, 0x80000000, R0, 0xb8, !PT ;  /* 0x8000000009057812 */ /* 0x000fca00078eb800 */
[----:B------:R-:W-:-:S06]  /*0e40*/  FADD.RZ R0, R0, R5 ;  /* 0x0000000500007221 */ /* 0x000fcc000000c000 */
[----:B------:R-:W0:Y:S02]  /*0e50*/  F2I.TRUNC.NTZ R0, R0 ;  /* 0x0000000000007305 */ /* 0x000e24000020f100 */
[----:B0-----:R-:W-:Y:S02]  /*0e60*/  ISETP.GE.AND P0, PT, R0, R6, PT ;  /* 0x000000060000720c */ /* 0x001fe40003f06270 */
[C---:B-1----:R-:W-:Y:S02]  /*0e70*/  LOP3.LUT R2, R3.reuse, R0, RZ, 0xfc, !PT ;  /* 0x0000000003027212 */ /* 0x042fe400078efcff */
[----:B------:R-:W-:-:S04]  /*0e80*/  ISETP.LT.AND P0, PT, R3, R8, !P0 ;  /* 0x000000080300720c */ /* 0x000fc80004701270 */
[----:B------:R-:W-:-:S13]  /*0e90*/  ISETP.GT.AND P0, PT, R2, -0x1, P0 ;  /* 0xffffffff0200780c */ /* 0x000fda0000704270 */
[----:B------:R-:W0:Y:S01]  /*0ea0*/  @!P0 LDC.64 R4, c[0x0][0x3a8] ;  /* 0x0000ea00ff048b82 */ /* 0x000e220000000a00 */
[----:B------:R-:W-:Y:S02]  /*0eb0*/  @!P0 IMAD.MOV.U32 R11, RZ, RZ, 0x3f800000 ;  /* 0x3f800000ff0b8424 */ /* 0x000fe400078e00ff */
[----:B0-----:R-:W-:-:S05]  /*0ec0*/  @!P0 IMAD.WIDE R4, R18, 0x4, R4 ;  /* 0x0000000412048825 */ /* 0x001fca00078e0204 */
[----:B------:R0:W-:Y:S01]  /*0ed0*/  @!P0 STG.E desc[UR4][R4.64], R11 ;  /* 0x0000000b04008986 */ /* 0x0001e2000c101904 */
[----:B------:R-:W-:Y:S05]  /*0ee0*/  @!P0 EXIT ;  /* 0x000000000000894d */ /* 0x000fea0003800000 */
[----:B0-----:R-:W0:Y:S01]  /*0ef0*/  LDC.64 R4, c[0x0][0x398] ;  /* 0x0000e600ff047b82 */ /* 0x001e220000000a00 */
[----:B------:R-:W-:-:S04]  /*0f00*/  IMAD R3, R8, R0, R3 ;  /* 0x0000000008037224 */ /* 0x000fc800078e0203 */
[----:B0-----:R-:W-:-:S05]  /*0f10*/  IMAD.WIDE R2, R3, 0x4, R4 ;  /* 0x0000000403027825 */ /* 0x001fca00078e0204 */
[----:B------:R-:W2:Y:S02]  /*0f20*/  LDG.E R6, desc[UR4][R2.64] ;  /* 0x0000000402067981 */ /* 0x000ea4000c1e1900 */
[----:B--2---:R-:W-:-:S04]  /*0f30*/  FSETP.GT.AND P0, PT, R6, 8, PT ;  /* 0x410000000600780b */ /* 0x004fc80003f04000 */
[----:B------:R-:W-:-:S13]  /*0f40*/  FSETP.GEU.AND P0, PT, R6, 0.5, !P0 ;  /* 0x3f0000000600780b */ /* 0x000fda000470e000 */
[----:B------:R-:W0:Y:S01]  /*0f50*/  @!P0 LDC.64 R4, c[0x0][0x3a8] ;  /* 0x0000ea00ff048b82 */ /* 0x000e220000000a00 */
[----:B------:R-:W-:Y:S02]  /*0f60*/  @!P0 IMAD.MOV.U32 R11, RZ, RZ, 0x3f800000 ;  /* 0x3f800000ff0b8424 */ /* 0x000fe400078e00ff */
[----:B0-----:R-:W-:-:S05]  /*0f70*/  @!P0 IMAD.WIDE R4, R18, 0x4, R4 ;  /* 0x0000000412048825 */ /* 0x001fca00078e0204 */
[----:B------:R0:W-:Y:S01]  /*0f80*/  @!P0 STG.E desc[UR4][R4.64], R11 ;  /* 0x0000000b04008986 */ /* 0x0001e2000c101904 */
[----:B------:R-:W-:Y:S05]  /*0f90*/  @!P0 EXIT ;  /* 0x000000000000894d */ /* 0x000fea0003800000 */
[----:B------:R-:W-:-:S05]  /*0fa0*/  LOP3.LUT R0, R9, 0x80000000, R6, 0xb8, !PT ;  /* 0x8000000009007812 */ /* 0x000fca00078eb806 */
[----:B------:R-:W-:-:S06]  /*0fb0*/  FADD.RZ R0, R6, R0 ;  /* 0x0000000006007221 */ /* 0x000fcc000000c000 */
[----:B------:R-:W1:Y:S02]  /*0fc0*/  FRND.TRUNC R0, R0 ;  /* 0x0000000000007307 */ /* 0x000e64000020d000 */
[----:B-1----:R-:W-:-:S13]  /*0fd0*/  FSETP.NEU.AND P0, PT, R0, RZ, PT ;  /* 0x000000ff0000720b */ /* 0x002fda0003f0d000 */
[----:B------:R-:W1:Y:S01]  /*0fe0*/  @!P0 LDC.64 R2, c[0x0][0x3a8] ;  /* 0x0000ea00ff028b82 */ /* 0x000e620000000a00 */
[----:B0-----:R-:W-:Y:S02]  /*0ff0*/  @!P0 IMAD.MOV.U32 R5, RZ, RZ, -0x40800000 ;  /* 0xbf800000ff058424 */ /* 0x001fe400078e00ff */
[----:B-1----:R-:W-:-:S05]  /*1000*/  @!P0 IMAD.WIDE R2, R18, 0x4, R2 ;  /* 0x0000000412028825 */ /* 0x002fca00078e0202 */
[----:B------:R0:W-:Y:S01]  /*1010*/  @!P0 STG.E desc[UR4][R2.64], R5 ;  /* 0x0000000502008986 */ /* 0x0001e2000c101904 */
[----:B------:R-:W-:Y:S05]  /*1020*/  @!P0 EXIT ;  /* 0x000000000000894d */ /* 0x000fea0003800000 */
[----:B------:R-:W-:Y:S01]  /*1030*/  FADD R0, -R7, R6 ;  /* 0x0000000607007221 */ /* 0x000fe20000000100 */
[----:B------:R-:W-:Y:S01]  /*1040*/  UMOV UR6, 0xeb1c432d ;  /* 0xeb1c432d00067882 */ /* 0x000fe20000000000 */
[----:B------:R-:W-:Y:S01]  /*1050*/  UMOV UR7, 0x3f1a36e2 ;  /* 0x3f1a36e200077882 */ /* 0x000fe20000000000 */
[----:B------:R-:W-:Y:S01]  /*1060*/  BSSY.RECONVERGENT B2, `(.L_x_5) ;  /* 0x000000f000027945 */ /* 0x000fe20003800200 */
[----:B0-----:R-:W0:Y:S08]  /*1070*/  MUFU.RCP R5, |R0| ;  /* 0x4000000000057308 */ /* 0x001e300000001000 */
[----:B------:R-:W1:Y:S08]  /*1080*/  F2F.F64.F32 R2, |R0| ;  /* 0x4000000000027310 */ /* 0x000e700000201800 */
[----:B------:R-:W2:Y:S01]  /*1090*/  FCHK P0, R0, |R0| ;  /* 0x4000000000007302 */ /* 0x000ea20000000000 */
[----:B0-----:R-:W-:-:S04]  /*10a0*/  FFMA R4, -|R0|, R5, 1 ;  /* 0x3f80000000047423 */ /* 0x001fc80000000305 */
[----:B------:R-:W-:Y:S01]  /*10b0*/  FFMA R5, R5, R4, R5 ;  /* 0x0000000405057223 */ /* 0x000fe20000000005 */
[----:B-1----:R-:W-:-:S03]  /*10c0*/  DSETP.GEU.AND P1, PT, R2, UR6, PT ;  /* 0x0000000602007e2a */ /* 0x002fc6000bf2e000 */
[----:B------:R-:W-:-:S04]  /*10d0*/  FFMA R4, R0, R5, RZ ;  /* 0x0000000500047223 */ /* 0x000fc800000000ff */
[----:B------:R-:W-:-:S04]  /*10e0*/  FFMA R2, -|R0|, R4, R0 ;  /* 0x0000000400027223 */ /* 0x000fc80000000300 */
[----:B------:R-:W-:Y:S01]  /*10f0*/  FFMA R23, R5, R2, R4 ;  /* 0x0000000205177223 */ /* 0x000fe20000000004 */
[----:B--2---:R-:W-:Y:S06]  /*1100*/  @!P0 BRA `(.L_x_6) ;  /* 0x0000000000108947 */ /* 0x004fec0003800000 */
[----:B------:R-:W-:Y:S01]  /*1110*/  FADD R31, |R0|, -RZ ;  /* 0x800000ff001f7221 */ /* 0x000fe20000000200 */
[----:B------:R-:W-:-:S07]  /*1120*/  MOV R24, 0x1140 ;  /* 0x0000114000187802 */ /* 0x000fce0000000f00 */
[----:B------:R-:W-:Y:S05]  /*1130*/  CALL.REL.NOINC `($__internal_1_$__cuda_sm3x_div_rn_noftz_f32_slowpath) ;  /* 0x0000004400a47944 */ /* 0x000fea0003c00000 */
[----:B------:R-:W-:-:S07]  /*1140*/  MOV R23, R0 ;  /* 0x0000000000177202 */ /* 0x000fce0000000f00 */
.L_x_6:
[----:B------:R-:W-:Y:S05]  /*1150*/  BSYNC.RECONVERGENT B2 ;  /* 0x0000000000027941 */ /* 0x000fea0003800200 */
.L_x_5:
[----:B------:R-:W0:Y:S01]  /*1160*/  LDC.64 R2, c[0x0][0x3a8] ;  /* 0x0000ea00ff027b82 */ /* 0x000e220000000a00 */
[----:B------:R-:W-:-:S07]  /*1170*/  FSEL R23, R23, 1, P1 ;  /* 0x3f80000017177808 */ /* 0x000fce0000800000 */
[----:B------:R-:W1:Y:S01]  /*1180*/  LDC.64 R10, c[0x0][0x388] ;  /* 0x0000e200ff0a7b82 */ /* 0x000e620000000a00 */
[----:B------:R-:W-:Y:S01]  /*1190*/  IMAD.IADD R17, R22, 0x1, R27 ;  /* 0x0000000116117824 */ /* 0x000fe200078e021b */
[----:B------:R-:W-:Y:S01]  /*11a0*/  VIADDMNMX R15, R27, -R22, RZ, !PT ;  /* 0x800000161b0f7246 */ /* 0x000fe200078001ff */
[----:B------:R-:W2:Y:S01]  /*11b0*/  LDCU.64 UR6, c[0x0][0x3a0] ;  /* 0x00007400ff0677ac */ /* 0x000ea20008000a00 */
[----:B0-----:R-:W-:-:S05]  /*11c0*/  IMAD.WIDE R18, R18, 0x4, R2 ;  /* 0x0000000412127825 */ /* 0x001fca00078e0202 */
[----:B------:R0:W-:Y:S04]  /*11d0*/  STG.E desc[UR4][R18.64], R23 ;  /* 0x0000001712007986 */ /* 0x0001e8000c101904 */
[----:B-1----:R-:W3:Y:S01]  /*11e0*/  LDG.E R3, desc[UR4][R10.64] ;  /* 0x000000040a037981 */ /* 0x002ee2000c1e1900 */
[----:B------:R-:W-:Y:S01]  /*11f0*/  VIADD R16, R17, 0x1 ;  /* 0x0000000111107836 */ /* 0x000fe20000000000 */
[----:B------:R-:W-:Y:S01]  /*1200*/  BSSY.RECONVERGENT B2, `(.L_x_7) ;  /* 0x000005b000027945 */ /* 0x000fe20003800200 */
[----:B------:R-:W-:Y:S01]  /*1210*/  VIADDMNMX R14, R25, -R22, RZ, !PT ;  /* 0x80000016190e7246 */ /* 0x000fe200078001ff */
[----:B------:R-:W-:Y:S02]  /*1220*/  IMAD.MOV.U32 R12, RZ, RZ, R23 ;  /* 0x000000ffff0c7224 */ /* 0x000fe400078e0017 */
[----:B---3--:R-:W-:-:S04]  /*1230*/  VIMNMX R0, PT, PT, R3, R16, PT ;  /* 0x0000001003007248 */ /* 0x008fc80003fe0100 */
[----:B------:R-:W-:Y:S01]  /*1240*/  ISETP.GE.AND P0, PT, R15, R0, PT ;  /* 0x000000000f00720c */ /* 0x000fe20003f06270 */
[----:B------:R-:W-:-:S12]  /*1250*/  IMAD.MOV.U32 R0, RZ, RZ, RZ ;  /* 0x000000ffff007224 */ /* 0x000fd800078e00ff */
[----:B0-2---:R-:W-:Y:S05]  /*1260*/  @P0 BRA `(.L_x_8) ;  /* 0x0000000400500947 */ /* 0x005fea0003800000 */
[----:B------:R0:W5:Y:S01]  /*1270*/  LDG.E R10, desc[UR4][R10.64+0x8] ;  /* 0x000008040a0a7981 */ /* 0x000162000c1e1900 */
[C---:B------:R-:W-:Y:S01]  /*1280*/  VIMNMX R0, PT, PT, R22.reuse, R25, PT ;  /* 0x0000001916007248 */ /* 0x040fe20003fe0100 */
[----:B------:R-:W-:Y:S01]  /*1290*/  IMAD.MOV.U32 R12, RZ, RZ, R23 ;  /* 0x000000ffff0c7224 */ /* 0x000fe200078e0017 */
[----:B------:R-:W-:Y:S01]  /*12a0*/  VIADDMNMX R6, R29, -R22, RZ, !PT ;  /* 0x800000161d067246 */ /* 0x000fe200078001ff */
[----:B------:R-:W-:Y:S01]  /*12b0*/  IMAD.MOV.U32 R8, RZ, RZ, R15 ;  /* 0x000000ffff087224 */ /* 0x000fe200078e000f */
[----:B------:R-:W-:Y:S01]  /*12c0*/  IABS R4, R0 ;  /* 0x0000000000047213 */ /* 0x000fe20000000000 */
[----:B------:R-:W-:Y:S01]  /*12d0*/  HFMA2 R0, -RZ, RZ, 0, 0 ;  /* 0x00000000ff007431 */ /* 0x000fe200000001ff */
[----:B------:R-:W-:Y:S02]  /*12e0*/  IADD3 R5, PT, PT, R22, 0x1, R29 ;  /* 0x0000000116057810 */ /* 0x000fe40007ffe01d */
[----:B------:R-:W-:Y:S02]  /*12f0*/  I2FP.F32.S32 R4, R4 ;  /* 0x0000000400047245 */ /* 0x000fe40000201400 */
[----:B------:R-:W-:-:S03]  /*1300*/  I2FP.F32.S32 R9, R22 ;  /* 0x0000001600097245 */ /* 0x000fc60000201400 */
[----:B0-----:R-:W-:-:S07]  /*1310*/  FMUL R4, R4, R4 ;  /* 0x0000000404047220 */ /* 0x001fce0000400000 */
.L_x_20:
[----:B-----5:R-:W-:Y:S01]  /*1320*/  VIMNMX R7, PT, PT, R5, R10, PT ;  /* 0x0000000a05077248 */ /* 0x020fe20003fe0100 */
[----:B------:R-:W-:Y:S03]  /*1330*/  BSSY.RECONVERGENT B3, `(.L_x_9) ;  /* 0x0000043000037945 */ /* 0x000fe60003800200 */
[----:B------:R-:W-:-:S13]  /*1340*/  ISETP.GE.AND P0, PT, R6, R7, PT ;  /* 0x000000070600720c */ /* 0x000fda0003f06270 */
[----:B01----:R-:W-:Y:S05]  /*1350*/  @P0 BRA `(.L_x_10) ;  /* 0x0000000400000947 */ /* 0x003fea0003800000 */
[----:B------:R-:W-:Y:S01]  /*1360*/  IMAD.IADD R2, R27, 0x1, -R8 ;  /* 0x000000011b027824 */ /* 0x000fe200078e0a08 */
[----:B------:R-:W-:Y:S01]  /*1370*/  BSSY.RECONVERGENT B4, `(.L_x_11) ;  /* 0x000003c000047945 */ /* 0x000fe20003800200 */
[----:B------:R-:W-:-:S03]  /*1380*/  IMAD.MOV.U32 R7, RZ, RZ, R6 ;  /* 0x000000ffff077224 */ /* 0x000fc600078e0006 */
[----:B------:R-:W-:-:S04]  /*1390*/  IABS R3, R2 ;  /* 0x0000000200037213 */ /* 0x000fc80000000000 */
[----:B------:R-:W-:-:S05]  /*13a0*/  I2FP.F32.S32 R3, R3 ;  /* 0x0000000300037245 */ /* 0x000fca0000201400 */
[----:B------:R-:W-:-:S07]  /*13b0*/  FFMA R3, R3, R3, R4 ;  /* 0x0000000303037223 */ /* 0x000fce0000000004 */
.L_x_19:
[----:B------:R-:W0:Y:S02]  /*13c0*/  LDC.64 R20, c[0x0][0x388] ;  /* 0x0000e200ff147b82 */ /* 0x000e240000000a00 */
[----:B0-----:R-:W2:Y:S04]  /*13d0*/  LDG.E R2, desc[UR4][R20.64+0x4] ;  /* 0x0000040414027981 */ /* 0x001ea8000c1e1900 */
[----:B-1----:R-:W3:Y:S01]  /*13e0*/  LDG.E R11, desc[UR4][R20.64] ;  /* 0x00000004140b7981 */ /* 0x002ee2000c1e1900 */
[----:B--2---:R-:W-:-:S04]  /*13f0*/  IMAD R2, R2, R7, R14 ;  /* 0x0000000702027224 */ /* 0x004fc800078e020e */
[----:B---3--:R-:W-:-:S05]  /*1400*/  IMAD R2, R11, R2, R8 ;  /* 0x000000020b027224 */ /* 0x008fca00078e0208 */
[----:B------:R-:W-:-:S04]  /*1410*/  IADD3 R30, P0, PT, R2, UR6, RZ ;  /* 0x00000006021e7c10 */ /* 0x000fc8000ff1e0ff */
[----:B------:R-:W-:-:S05]  /*1420*/  LEA.HI.X.SX32 R31, R2, UR7, 0x1, P0 ;  /* 0x00000007021f7c11 */ /* 0x000fca00080f0eff */
[----:B------:R-:W2:Y:S01]  /*1430*/  LDG.E.U8 R30, desc[UR4][R30.64] ;  /* 0x000000041e1e7981 */ /* 0x000ea2000c1e1100 */
[----:B------:R-:W-:Y:S01]  /*1440*/  BSSY.RECONVERGENT B5, `(.L_x_12) ;  /* 0x000002a000057945 */ /* 0x000fe20003800200 */
[----:B--2---:R-:W-:-:S13]  /*1450*/  ISETP.NE.AND P0, PT, R30, RZ, PT ;  /* 0x000000ff1e00720c */ /* 0x004fda0003f05270 */
[----:B------:R-:W-:Y:S05]  /*1460*/  @!P0 BRA `(.L_x_13) ;  /* 0x00000000009c8947 */ /* 0x000fea0003800000 */
[----:B------:R-:W-:Y:S01]  /*1470*/  IADD3 R0, PT, PT, R29, -R7, RZ ;  /* 0x800000071d007210 */ /* 0x000fe20007ffe0ff */
[----:B------:R-:W-:Y:S03]  /*1480*/  BSSY.RECONVERGENT B0, `(.L_x_14) ;  /* 0x000000f000007945 */ /* 0x000fe60003800200 */
[----:B------:R-:W-:-:S04]  /*1490*/  IABS R0, R0 ;  /* 0x0000000000007213 */ /* 0x000fc80000000000 */
[----:B------:R-:W-:-:S05]  /*14a0*/  I2FP.F32.S32 R0, R0 ;  /* 0x0000000000007245 */ /* 0x000fca0000201400 */
[----:B------:R-:W-:-:S04]  /*14b0*/  FFMA R2, R0, R0, R3 ;  /* 0x0000000000027223 */ /* 0x000fc80000000003 */
[----:B------:R-:W-:Y:S01]  /*14c0*/  VIADD R0, R2, 0xf3000000 ;  /* 0xf300000002007836 */ /* 0x000fe20000000000 */
[----:B------:R0:W1:Y:S04]  /*14d0*/  MUFU.RSQ R11, R2 ;  /* 0x00000002000b7308 */ /* 0x0000680000001400 */
[----:B------:R-:W-:-:S13]  /*14e0*/  ISETP.GT.U32.AND P0, PT, R0, 0x727fffff, PT ;  /* 0x727fffff0000780c */ /* 0x000fda0003f04070 */
[----:B01----:R-:W-:Y:S05]  /*14f0*/  @!P0 BRA `(.L_x_15) ;  /* 0x00000000000c8947 */ /* 0x003fea0003800000 */
[----:B------:R-:W-:-:S07]  /*1500*/  MOV R0, 0x1520 ;  /* 0x0000152000007802 */ /* 0x000fce0000000f00 */
[----:B------:R-:W-:Y:S05]  /*1510*/  CALL.REL.NOINC `($__internal_0_$__cuda_sm20_sqrt_rn_f32_slowpath) ;  /* 0x0000004000547944 */ /* 0x000fea0003c00000 */
[----:B------:R-:W-:Y:S05]  /*1520*/  BRA `(.L_x_16) ;  /* 0x0000000000107947 */ /* 0x000fea0003800000 */
.L_x_15:
[----:B------:R-:W-:Y:S01]  /*1530*/  FMUL.FTZ R30, R2, R11 ;  /* 0x0000000b021e7220 */ /* 0x000fe20000410000 */
[----:B------:R-:W-:-:S03]  /*1540*/  FMUL.FTZ R0, R11, 0.5 ;  /* 0x3f0000000b007820 */ /* 0x000fc60000410000 */
[----:B------:R-:W-:-:S04]  /*1550*/  FFMA R11, -R30, R30, R2 ;  /* 0x0000001e1e0b7223 */ /* 0x000fc80000000102 */
[----:B------:R-:W-:-:S07]  /*1560*/  FFMA R30, R11, R0, R30 ;  /* 0x000000000b1e7223 */ /* 0x000fce000000001e */
.L_x_16:
[----:B------:R-:W-:Y:S05]  /*1570*/  BSYNC.RECONVERGENT B0 ;  /* 0x0000000000007941 */ /* 0x000fea0003800200 */
.L_x_14:
[----:B------:R-:W0:Y:S01]  /*1580*/  MUFU.RCP R0, R9 ;  /* 0x0000000900007308 */ /* 0x000e220000001000 */
[----:B------:R-:W-:Y:S07]  /*1590*/  BSSY.RECONVERGENT B6, `(.L_x_17) ;  /* 0x000000d000067945 */ /* 0x000fee0003800200 */
[----:B------:R-:W1:Y:S01]  /*15a0*/  FCHK P0, R30, R9 ;  /* 0x000000091e007302 */ /* 0x000e620000000000 */
[----:B0-----:R-:W-:-:S04]  /*15b0*/  FFMA R11, -R9, R0, 1 ;  /* 0x3f800000090b7423 */ /* 0x001fc80000000100 */
[----:B------:R-:W-:-:S04]  /*15c0*/  FFMA R0, R0, R11, R0 ;  /* 0x0000000b00007223 */ /* 0x000fc80000000000 */
[----:B------:R-:W-:-:S04]  /*15d0*/  FFMA R11, R0, R30, RZ ;  /* 0x0000001e000b7223 */ /* 0x000fc800000000ff */
[----:B------:R-:W-:-:S04]  /*15e0*/  FFMA R2, -R9, R11, R30 ;  /* 0x0000000b09027223 */ /* 0x000fc8000000011e */
[----:B------:R-:W-:Y:S01]  /*15f0*/  FFMA R2, R0, R2, R11 ;  /* 0x0000000200027223 */ /* 0x000fe2000000000b */
[----:B-1----:R-:W-:Y:S06]  /*1600*/  @!P0 BRA `(.L_x_18) ;  /* 0x0000000000148947 */ /* 0x002fec0003800000 */
[----:B------:R-:W-:Y:S01]  /*1610*/  IMAD.MOV.U32 R0, RZ, RZ, R30 ;  /* 0x000000ffff007224 */ /* 0x000fe200078e001e */
[----:B------:R-:W-:Y:S01]  /*1620*/  MOV R24, 0x1650 ;  /* 0x0000165000187802 */ /* 0x000fe20000000f00 */
[----:B------:R-:W-:-:S07]  /*1630*/  IMAD.MOV.U32 R31, RZ, RZ, R9 ;  /* 0x000000ffff1f7224 */ /* 0x000fce00078e0009 */
[----:B------:R-:W-:Y:S05]  /*1640*/  CALL.REL.NOINC `($__internal_1_$__cuda_sm3x_div_rn_noftz_f32_slowpath) ;  /* 0x0000004000607944 */ /* 0x000fea0003c00000 */
[----:B------:R-:W-:-:S07]  /*1650*/  IMAD.MOV.U32 R2, RZ, RZ, R0 ;  /* 0x000000ffff027224 */ /* 0x000fce00078e0000 */
.L_x_18:
[----:B------:R-:W-:Y:S05]  /*1660*/  BSYNC.RECONVERGENT B6 ;  /* 0x0000000000067941 */ /* 0x000fea0003800200 */
.L_x_17:
[----:B------:R-:W-:Y:S01]  /*1670*/  FSETP.GEU.AND P0, PT, R2, |R12|, PT ;  /* 0x4000000c0200720b */ /* 0x000fe20003f0e000 */
[----:B------:R-:W-:-:S12]  /*1680*/  HFMA2 R0, -RZ, RZ, 0, 5.9604644775390625e-08 ;  /* 0x00000001ff007431 */ /* 0x000fd800000001ff */
[----:B------:R-:W-:Y:S05]  /*1690*/  @P0 BRA `(.L_x_13) ;  /* 0x0000000000100947 */ /* 0x000fea0003800000 */
[----:B------:R-:W0:Y:S01]  /*16a0*/  LDC.64 R10, c[0x0][0x388] ;  /* 0x0000e200ff0a7b82 */ /* 0x000e220000000a00 */
[----:B------:R-:W-:-:S05]  /*16b0*/  FMUL R12, R23, R2 ;  /* 0x00000002170c7220 */ /* 0x000fca0000400000 */
[----:B------:R1:W-:Y:S04]  /*16c0*/  STG.E desc[UR4][R18.64], R12 ;  /* 0x0000000c12007986 */ /* 0x0003e8000c101904 */
[----:B0-----:R1:W5:Y:S02]  /*16d0*/  LDG.E R10, desc[UR4][R10.64+0x8] ;  /* 0x000008040a0a7981 */ /* 0x001364000c1e1900 */
.L_x_13:
[----:B------:R-:W-:Y:S05]  /*16e0*/  BSYNC.RECONVERGENT B5 ;  /* 0x0000000000057941 */ /* 0x000fea0003800200 */
.L_x_12:
[----:B------:R-:W-:Y:S01]  /*16f0*/  VIADD R7, R7, 0x1 ;  /* 0x0000000107077836 */ /* 0x000fe20000000000 */
[----:B-----5:R-:W-:-:S04]  /*1700*/  VIMNMX R2, PT, PT, R5, R10, PT ;  /* 0x0000000a05027248 */ /* 0x020fc80003fe0100 */
[----:B------:R-:W-:-:S13]  /*1710*/  ISETP.GE.AND P0, PT, R7, R2, PT ;  /* 0x000000020700720c */ /* 0x000fda0003f06270 */
[----:B------:R-:W-:Y:S05]  /*1720*/  @!P0 BRA `(.L_x_19) ;  /* 0xfffffffc00248947 */ /* 0x000fea000383ffff */
[----:B------:R-:W-:Y:S05]  /*1730*/  BSYNC.RECONVERGENT B4 ;  /* 0x0000000000047941 */ /* 0x000fea0003800200 */
.L_x_11:
[----:B------:R-:W0:Y:S02]  /*1740*/  LDC.64 R2, c[0x0][0x388] ;  /* 0x0000e200ff027b82 */ /* 0x000e240000000a00 */
[----:B0-----:R0:W5:Y:S02]  /*1750*/  LDG.E R3, desc[UR4][R2.64] ;  /* 0x0000000402037981 */ /* 0x001164000c1e1900 */
.L_x_10:
[----:B------:R-:W-:Y:S05]  /*1760*/  BSYNC.RECONVERGENT B3 ;  /* 0x0000000000037941 */ /* 0x000fea0003800200 */
.L_x_9:
[----:B------:R-:W-:Y:S01]  /*1770*/  VIADD R8, R8, 0x1 ;  /* 0x0000000108087836 */ /* 0x000fe20000000000 */
[----:B-----5:R-:W-:-:S04]  /*1780*/  VIMNMX R7, PT, PT, R16, R3, PT ;  /* 0x0000000310077248 */ /* 0x020fc80003fe0100 */
[----:B------:R-:W-:-:S13]  /*1790*/  ISETP.GE.AND P0, PT, R8, R7, PT ;  /* 0x000000070800720c */ /* 0x000fda0003f06270 */
[----:B------:R-:W-:Y:S05]  /*17a0*/  @!P0 BRA `(.L_x_20) ;  /* 0xfffffff800dc8947 */ /* 0x000fea000383ffff */
.L_x_8:
[----:B------:R-:W-:Y:S05]  /*17b0*/  BSYNC.RECONVERGENT B2 ;  /* 0x0000000000027941 */ /* 0x000fea0003800200 */
.L_x_7:
[----:B------:R-:W0:Y:S01]  /*17c0*/  LDC.64 R20, c[0x0][0x388] ;  /* 0x0000e200ff147b82 */ /* 0x000e220000000a00 */
[----:B------:R-:W2:Y:S01]  /*17d0*/  LDCU.64 UR6, c[0x0][0x3a0] ;  /* 0x00007400ff0677ac */ /* 0x000ea20008000a00 */
[----:B0-----:R0:W5:Y:S01]  /*17e0*/  LDG.E R2, desc[UR4][R20.64+0x4] ;  /* 0x0000040414027981 */ /* 0x001162000c1e1900 */
[----:B------:R-:W-:Y:S01]  /*17f0*/  VIMNMX R4, PT, PT, R16, R3, PT ;  /* 0x0000000310047248 */ /* 0x000fe20003fe0100 */
[----:B------:R-:W-:Y:S01]  /*1800*/  BSSY.RECONVERGENT B2, `(.L_x_21) ;  /* 0x000005a000027945 */ /* 0x000fe20003800200 */
[----:B------:R-:W-:Y:S02]  /*1810*/  IMAD.IADD R10, R22, 0x1, R25 ;  /* 0x00000001160a7824 */ /* 0x000fe400078e0219 */
[----:B------:R-:W-:-:S13]  /*1820*/  ISETP.GE.AND P0, PT, R15, R4, PT ;  /* 0x000000040f00720c */ /* 0x000fda0003f06270 */
[----:B0-2---:R-:W-:Y:S05]  /*1830*/  @P0 BRA `(.L_x_22) ;  /* 0x0000000400580947 */ /* 0x005fea0003800000 */
[----:B------:R0:W5:Y:S02]  /*1840*/  LDG.E R13, desc[UR4][R20.64+0x8] ;  /* 0x00000804140d7981 */ /* 0x000164000c1e1900 */
[----:B-1---5:R-:W-:Y:S01]  /*1850*/  VIMNMX R11, PT, PT, R10, R2, PT ;  /* 0x000000020a0b7248 */ /* 0x022fe20003fe0100 */
[----:B------:R-:W-:Y:S01]  /*1860*/  BSSY.RECONVERGENT B3, `(.L_x_23) ;  /* 0x0000052000037945 */ /* 0x000fe20003800200 */
[-C--:B------:R-:W-:Y:S02]  /*1870*/  VIADDMNMX R9, R29, -R22.reuse, RZ, !PT ;  /* 0x800000161d097246 */ /* 0x080fe400078001ff */
[----:B------:R-:W-:Y:S01]  /*1880*/  IADD3 R8, PT, PT, R22, 0x1, R29 ;  /* 0x0000000116087810 */ /* 0x000fe20007ffe01d */
[----:B------:R-:W-:Y:S01]  /*1890*/  IMAD.IADD R2, R25, 0x1, -R11 ;  /* 0x0000000119027824 */ /* 0x000fe200078e0a0b */
[----:B------:R-:W-:Y:S02]  /*18a0*/  I2FP.F32.S32 R7, R22 ;  /* 0x0000001600077245 */ /* 0x000fe40000201400 */
[----:B------:R-:W-:-:S02]  /*18b0*/  MOV R6, R15 ;  /* 0x0000000f00067202 */ /* 0x000fc40000000f00 */
[----:B------:R-:W-:-:S04]  /*18c0*/  IABS R5, R2 ;  /* 0x0000000200057213 */ /* 0x000fc80000000000 */
[----:B------:R-:W-:-:S05]  /*18d0*/  I2FP.F32.S32 R5, R5 ;  /* 0x0000000500057245 */ /* 0x000fca0000201400 */
[----:B0-----:R-:W-:-:S07]  /*18e0*/  FMUL R5, R5, R5 ;  /* 0x0000000505057220 */ /* 0x001fce0000400000 */
.L_x_35:
[----:B0-----:R-:W-:Y:S01]  /*18f0*/  VIMNMX R2, PT, PT, R8, R13, PT ;  /* 0x0000000d08027248 */ /* 0x001fe20003fe0100 */
[----:B------:R-:W-:Y:S03]  /*1900*/  BSSY.RECONVERGENT B4, `(.L_x_24) ;  /* 0x0000043000047945 */ /* 0x000fe60003800200 */
[----:B------:R-:W-:-:S13]  /*1910*/  ISETP.GE.AND P0, PT, R9, R2, PT ;  /* 0x000000020900720c */ /* 0x000fda0003f06270 */
[----:B------:R-:W-:Y:S05]  /*1920*/  @P0 BRA `(.L_x_25) ;  /* 0x0000000400000947 */ /* 0x000fea0003800000 */
[----:B------:R-:W-:Y:S01]  /*1930*/  IMAD.IADD R2, R27, 0x1, -R6 ;  /* 0x000000011b027824 */ /* 0x000fe200078e0a06 */
[----:B------:R-:W-:Y:S01]  /*1940*/  BSSY.RECONVERGENT B5, `(.L_x_26) ;  /* 0x000003c000057945 */ /* 0x000fe20003800200 */
[----:B------:R-:W-:-:S03]  /*1950*/  IMAD.MOV.U32 R4, RZ, RZ, R9 ;  /* 0x000000ffff047224 */ /* 0x000fc600078e0009 */
[----:B------:R-:W-:-:S04]  /*1960*/  IABS R2, R2 ;  /* 0x0000000200027213 */ /* 0x000fc80000000000 */
[----:B------:R-:W-:-:S05]  /*1970*/  I2FP.F32.S32 R2, R2 ;  /* 0x0000000200027245 */ /* 0x000fca0000201400 */
[----:B------:R-:W-:-:S07]  /*1980*/  FFMA R3, R2, R2, R5 ;  /* 0x0000000202037223 */ /* 0x000fce0000000005 */
.L_x_34:
[----:B------:R-:W0:Y:S02]  /*1990*/  LDC.64 R30, c[0x0][0x388] ;  /* 0x0000e200ff1e7b82 */ /* 0x000e240000000a00 */
[----:B0-----:R-:W2:Y:S04]  /*19a0*/  LDG.E R2, desc[UR4][R30.64+0x4] ;  /* 0x000004041e027981 */ /* 0x001ea8000c1e1900 */
[----:B------:R-:W3:Y:S01]  /*19b0*/  LDG.E R33, desc[UR4][R30.64] ;  /* 0x000000041e217981 */ /* 0x000ee2000c1e1900 */
        /* <DEDUP_REMOVED lines=8> */
[----:B------:R-:W-:Y:S01]  /*1a40*/  IMAD.IADD R0, R29, 0x1, -R4 ;  /* 0x000000011d007824 */ /* 0x000fe200078e0a04 */
[----:B------:R-:W-:Y:S04]  /*1a50*/  BSSY.RECONVERGENT B0, `(.L_x_29) ;  /* 0x000000f000007945 */ /* 0x000fe80003800200 */
        /* <DEDUP_REMOVED lines=10> */
.L_x_30:
[----:B------:R-:W-:Y:S01]  /*1b00*/  FMUL.FTZ R30, R2, R31 ;  /* 0x0000001f021e7220 */ /* 0x000fe20000410000 */
[----:B------:R-:W-:-:S03]  /*1b10*/  FMUL.FTZ R0, R31, 0.5 ;  /* 0x3f0000001f007820 */ /* 0x000fc60000410000 */
[----:B------:R-:W-:-:S04]  /*1b20*/  FFMA R31, -R30, R30, R2 ;  /* 0x0000001e1e1f7223 */ /* 0x000fc80000000102 */
[----:B------:R-:W-:-:S07]  /*1b30*/  FFMA R30, R31, R0, R30 ;  /* 0x000000001f1e7223 */ /* 0x000fce000000001e */
.L_x_31:
[----:B------:R-:W-:Y:S05]  /*1b40*/  BSYNC.RECONVERGENT B0 ;  /* 0x0000000000007941 */ /* 0x000fea0003800200 */
.L_x_29:
        /* <DEDUP_REMOVED lines=9> */
[----:B------:R-:W-:Y:S01]  /*1be0*/  MOV R0, R30 ;  /* 0x0000001e00007202 */ /* 0x000fe20000000f00 */
[----:B------:R-:W-:Y:S01]  /*1bf0*/  IMAD.MOV.U32 R31, RZ, RZ, R7 ;  /* 0x000000ffff1f7224 */ /* 0x000fe200078e0007 */
[----:B------:R-:W-:-:S07]  /*1c00*/  MOV R24, 0x1c20 ;  /* 0x00001c2000187802 */ /* 0x000fce0000000f00 */
[----:B------:R-:W-:Y:S05]  /*1c10*/  CALL.REL.NOINC `($__internal_1_$__cuda_sm3x_div_rn_noftz_f32_slowpath) ;  /* 0x0000003800ec7944 */ /* 0x000fea0003c00000 */
[----:B------:R-:W-:-:S07]  /*1c20*/  IMAD.MOV.U32 R2, RZ, RZ, R0 ;  /* 0x000000ffff027224 */ /* 0x000fce00078e0000 */
.L_x_33:
[----:B------:R-:W-:Y:S05]  /*1c30*/  BSYNC.RECONVERGENT B7 ;  /* 0x0000000000077941 */ /* 0x000fea0003800200 */
.L_x_32:
[----:B------:R-:W-:Y:S01]  /*1c40*/  FSETP.GEU.AND P0, PT, R2, |R12|, PT ;  /* 0x4000000c0200720b */ /* 0x000fe20003f0e000 */
[----:B------:R-:W-:-:S12]  /*1c50*/  IMAD.MOV.U32 R0, RZ, RZ, 0x1 ;  /* 0x00000001ff007424 */ /* 0x000fd800078e00ff */
[----:B------:R-:W-:Y:S05]  /*1c60*/  @P0 BRA `(.L_x_28) ;  /* 0x0000000000100947 */ /* 0x000fea0003800000 */
[----:B------:R-:W0:Y:S01]  /*1c70*/  LDC.64 R30, c[0x0][0x388] ;  /* 0x0000e200ff1e7b82 */ /* 0x000e220000000a00 */
[----:B------:R-:W-:-:S05]  /*1c80*/  FMUL R12, R23, R2 ;  /* 0x00000002170c7220 */ /* 0x000fca0000400000 */
[----:B------:R1:W-:Y:S04]  /*1c90*/  STG.E desc[UR4][R18.64], R12 ;  /* 0x0000000c12007986 */ /* 0x0003e8000c101904 */
[----:B0-----:R1:W5:Y:S02]  /*1ca0*/  LDG.E R13, desc[UR4][R30.64+0x8] ;  /* 0x000008041e0d7981 */ /* 0x001364000c1e1900 */
.L_x_28:
[----:B------:R-:W-:Y:S05]  /*1cb0*/  BSYNC.RECONVERGENT B6 ;  /* 0x0000000000067941 */ /* 0x000fea0003800200 */
.L_x_27:
[----:B------:R-:W-:Y:S01]  /*1cc0*/  VIADD R4, R4, 0x1 ;  /* 0x0000000104047836 */ /* 0x000fe20000000000 */
[----:B-1---5:R-:W-:-:S04]  /*1cd0*/  VIMNMX R31, PT, PT, R8, R13, PT ;  /* 0x0000000d081f7248 */ /* 0x022fc80003fe0100 */
[----:B------:R-:W-:-:S13]  /*1ce0*/  ISETP.GE.AND P0, PT, R4, R31, PT ;  /* 0x0000001f0400720c */ /* 0x000fda0003f06270 */
[----:B------:R-:W-:Y:S05]  /*1cf0*/  @!P0 BRA `(.L_x_34) ;  /* 0xfffffffc00248947 */ /* 0x000fea000383ffff */
[----:B------:R-:W-:Y:S05]  /*1d00*/  BSYNC.RECONVERGENT B5 ;  /* 0x0000000000057941 */ /* 0x000fea0003800200 */
.L_x_26:
[----:B------:R-:W0:Y:S02]  /*1d10*/  LDC.64 R2, c[0x0][0x388] ;  /* 0x0000e200ff027b82 */ /* 0x000e240000000a00 */
[----:B0-----:R0:W5:Y:S02]  /*1d20*/  LDG.E R3, desc[UR4][R2.64] ;  /* 0x0000000402037981 */ /* 0x001164000c1e1900 */
.L_x_25:
[----:B------:R-:W-:Y:S05]  /*1d30*/  BSYNC.RECONVERGENT B4 ;  /* 0x0000000000047941 */ /* 0x000fea0003800200 */
.L_x_24:
[----:B------:R-:W-:Y:S02]  /*1d40*/  IADD3 R6, PT, PT, R6, 0x1, RZ ;  /* 0x0000000106067810 */ /* 0x000fe40007ffe0ff */
[----:B-----5:R-:W-:-:S04]  /*1d50*/  VIMNMX R31, PT, PT, R16, R3, PT ;  /* 0x00000003101f7248 */ /* 0x020fc80003fe0100 */
[----:B------:R-:W-:-:S13]  /*1d60*/  ISETP.GE.AND P0, PT, R6, R31, PT ;  /* 0x0000001f0600720c */ /* 0x000fda0003f06270 */
[----:B------:R-:W-:Y:S05]  /*1d70*/  @!P0 BRA `(.L_x_35) ;  /* 0xfffffff800dc8947 */ /* 0x000fea000383ffff */
[----:B------:R-:W-:Y:S05]  /*1d80*/  BSYNC.RECONVERGENT B3 ;  /* 0x0000000000037941 */ /* 0x000fea0003800200 */
.L_x_23:
[----:B0-----:R0:W5:Y:S02]  /*1d90*/  LDG.E R2, desc[UR4][R20.64+0x4] ;  /* 0x0000040414027981 */ /* 0x001164000c1e1900 */
.L_x_22:
[----:B------:R-:W-:Y:S05]  /*1da0*/  BSYNC.RECONVERGENT B2 ;  /* 0x0000000000027941 */ /* 0x000fea0003800200 */
.L_x_21:
[----:B------:R-:W-:Y:S01]  /*1db0*/  VIADD R10, R10, 0x1 ;  /* 0x000000010a0a7836 */ /* 0x000fe20000000000 */
[----:B------:R-:W2:Y:S01]  /*1dc0*/  LDCU.64 UR6, c[0x0][0x3a0] ;  /* 0x00007400ff0677ac */ /* 0x000ea20008000a00 */
[----:B------:R-:W-:Y:S03]  /*1dd0*/  BSSY.RECONVERGENT B2, `(.L_x_36) ;  /* 0x0000059000027945 */ /* 0x000fe60003800200 */
[----:B-----5:R-:W-:-:S04]  /*1de0*/  VIMNMX R13, PT, PT, R2, R10, PT ;  /* 0x0000000a020d7248 */ /* 0x020fc80003fe0100 */
[----:B------:R-:W-:-:S13]  /*1df0*/  ISETP.GE.AND P0, PT, R14, R13, PT ;  /* 0x0000000d0e00720c */ /* 0x000fda0003f06270 */
[----:B--2---:R-:W-:Y:S05]  /*1e00*/  @P0 BRA `(.L_x_37) ;  /* 0x0000000400540947 */ /* 0x004fea0003800000 */
[----:B-1----:R1:W5:Y:S01]  /*1e10*/  LDG.E R11, desc[UR4][R20.64+0x8] ;  /* 0x00000804140b7981 */ /* 0x002362000c1e1900 */
[C---:B------:R-:W-:Y:S01]  /*1e20*/  VIMNMX R3, PT, PT, R22.reuse, R27, PT ;  /* 0x0000001b16037248 */ /* 0x040fe20003fe0100 */
[----:B------:R-:W-:Y:S01]  /*1e30*/  BSSY.RECONVERGENT B3, `(.L_x_38) ;  /* 0x0000051000037945 */ /* 0x000fe20003800200 */
[----:B------:R-:W-:Y:S01]  /*1e40*/  IADD3 R4, PT, PT, R22, 0x1, R29 ;  /* 0x0000000116047810 */ /* 0x000fe20007ffe01d */
[----:B------:R-:W-:Y:S01]  /*1e50*/  IMAD.MOV.U32 R9, RZ, RZ, R14 ;  /* 0x000000ffff097224 */ /* 0x000fe200078e000e */
[----:B------:R-:W-:Y:S02]  /*1e60*/  IABS R6, R3 ;  /* 0x0000000300067213 */ /* 0x000fe40000000000 */
[----:B------:R-:W-:Y:S02]  /*1e70*/  VIADDMNMX R3, R29, -R22, RZ, !PT ;  /* 0x800000161d037246 */ /* 0x000fe400078001ff */
[----:B------:R-:W-:Y:S02]  /*1e80*/  I2FP.F32.S32 R6, R6 ;  /* 0x0000000600067245 */ /* 0x000fe40000201400 */
[----:B------:R-:W-:-:S03]  /*1e90*/  I2FP.F32.S32 R5, R22 ;  /* 0x0000001600057245 */ /* 0x000fc60000201400 */
[----:B-1----:R-:W-:-:S07]  /*1ea0*/  FMUL R6, R6, R6 ;  /* 0x0000000606067220 */ /* 0x002fce0000400000 */
.L_x_50:
[----:B-----5:R-:W-:Y:S01]  /*1eb0*/  VIMNMX R8, PT, PT, R4, R11, PT ;  /* 0x0000000b04087248 */ /* 0x020fe20003fe0100 */
[----:B------:R-:W-:Y:S03]  /*1ec0*/  BSSY.RECONVERGENT B4, `(.L_x_39) ;  /* 0x0000043000047945 */ /* 0x000fe60003800200 */
[----:B------:R-:W-:-:S13]  /*1ed0*/  ISETP.GE.AND P0, PT, R3, R8, PT ;  /* 0x000000080300720c */ /* 0x000fda0003f06270 */
[----:B-1----:R-:W-:Y:S05]  /*1ee0*/  @P0 BRA `(.L_x_40) ;  /* 0x0000000400000947 */ /* 0x002fea0003800000 */
[----:B------:R-:W-:Y:S01]  /*1ef0*/  IMAD.IADD R2, R25, 0x1, -R9 ;  /* 0x0000000119027824 */ /* 0x000fe200078e0a09 */
[----:B------:R-:W-:Y:S01]  /*1f00*/  BSSY.RECONVERGENT B5, `(.L_x_41) ;  /* 0x000003c000057945 */ /* 0x000fe20003800200 */
[----:B------:R-:W-:-:S03]  /*1f10*/  IMAD.MOV.U32 R8, RZ, RZ, R3 ;  /* 0x000000ffff087224 */ /* 0x000fc600078e0003 */
[----:B------:R-:W-:-:S04]  /*1f20*/  IABS R7, R2 ;  /* 0x0000000200077213 */ /* 0x000fc80000000000 */
[----:B------:R-:W-:-:S05]  /*1f30*/  I2FP.F32.S32 R7, R7 ;  /* 0x0000000700077245 */ /* 0x000fca0000201400 */
[----:B------:R-:W-:-:S07]  /*1f40*/  FFMA R7, R7, R7, R6 ;  /* 0x0000000707077223 */ /* 0x000fce0000000006 */
.L_x_49:
[----:B--2---:R-:W1:Y:S02]  /*1f50*/  LDC.64 R30, c[0x0][0x388] ;  /* 0x0000e200ff1e7b82 */ /* 0x004e640000000a00 */
[----:B-1----:R-:W2:Y:S04]  /*1f60*/  LDG.E R13, desc[UR4][R30.64+0x4] ;  /* 0x000004041e0d7981 */ /* 0x002ea8000c1e1900 */
        /* <DEDUP_REMOVED lines=15> */
[----:B------:R1:W2:Y:S04]  /*2060*/  MUFU.RSQ R13, R2 ;  /* 0x00000002000d7308 */ /* 0x0002a80000001400 */
[----:B------:R-:W-:-:S13]  /*2070*/  ISETP.GT.U32.AND P0, PT, R0, 0x727fffff, PT ;  /* 0x727fffff0000780c */ /* 0x000fda0003f04070 */
[----:B-12---:R-:W-:Y:S05]  /*2080*/  @!P0 BRA `(.L_x_45) ;  /* 0x00000000000c8947 */ /* 0x006fea0003800000 */
[----:B------:R-:W-:-:S07]  /*2090*/  MOV R0, 0x20b0 ;  /* 0x000020b000007802 */ /* 0x000fce0000000f00 */
[----:B0-----:R-:W-:Y:S05]  /*20a0*/  CALL.REL.NOINC `($__internal_0_$__cuda_sm20_sqrt_rn_f32_slowpath) ;  /* 0x0000003400707944 */ /* 0x001fea0003c00000 */
[----:B------:R-:W-:Y:S05]  /*20b0*/  BRA `(.L_x_46) ;  /* 0x0000000000107947 */ /* 0x000fea0003800000 */
.L_x_45:
[----:B------:R-:W-:Y:S01]  /*20c0*/  FMUL.FTZ R30, R2, R13 ;  /* 0x0000000d021e7220 */ /* 0x000fe20000410000 */
[----:B------:R-:W-:-:S03]  /*20d0*/  FMUL.FTZ R0, R13, 0.5 ;  /* 0x3f0000000d007820 */ /* 0x000fc60000410000 */
[----:B------:R-:W-:-:S04]  /*20e0*/  FFMA R13, -R30, R30, R2 ;  /* 0x0000001e1e0d7223 */ /* 0x000fc80000000102 */
[----:B------:R-:W-:-:S07]  /*20f0*/  FFMA R30, R13, R0, R30 ;  /* 0x000000000d1e7223 */ /* 0x000fce000000001e */
.L_x_46:
[----:B------:R-:W-:Y:S05]  /*2100*/  BSYNC.RECONVERGENT B0 ;  /* 0x0000000000007941 */ /* 0x000fea0003800200 */
.L_x_44:
[----:B------:R-:W1:Y:S01]  /*2110*/  MUFU.RCP R0, R5 ;  /* 0x0000000500007308 */ /* 0x000e620000001000 */
[----:B------:R-:W-:Y:S07]  /*2120*/  BSSY.RECONVERGENT B7, `(.L_x_47) ;  /* 0x000000d000077945 */ /* 0x000fee0003800200 */
[----:B------:R-:W2:Y:S01]  /*2130*/  FCHK P0, R30, R5 ;  /* 0x000000051e007302 */ /* 0x000ea20000000000 */
[----:B-1----:R-:W-:-:S04]  /*2140*/  FFMA R13, -R5, R0, 1 ;  /* 0x3f800000050d7423 */ /* 0x002fc80000000100 */
[----:B------:R-:W-:-:S04]  /*2150*/  FFMA R0, R0, R13, R0 ;  /* 0x0000000d00007223 */ /* 0x000fc80000000000 */
[----:B------:R-:W-:-:S04]  /*2160*/  FFMA R13, R0, R30, RZ ;  /* 0x0000001e000d7223 */ /* 0x000fc800000000ff */
[----:B------:R-:W-:-:S04]  /*2170*/  FFMA R2, -R5, R13, R30 ;  /* 0x0000000d05027223 */ /* 0x000fc8000000011e */
[----:B------:R-:W-:Y:S01]  /*2180*/  FFMA R2, R0, R2, R13 ;  /* 0x0000000200027223 */ /* 0x000fe2000000000d */
[----:B--2---:R-:W-:Y:S06]  /*2190*/  @!P0 BRA `(.L_x_48) ;  /* 0x0000000000148947 */ /* 0x004fec0003800000 */
[----:B------:R-:W-:Y:S01]  /*21a0*/  IMAD.MOV.U32 R0, RZ, RZ, R30 ;  /* 0x000000ffff007224 */ /* 0x000fe200078e001e */
[----:B------:R-:W-:Y:S01]  /*21b0*/  MOV R24, 0x21e0 ;  /* 0x000021e000187802 */ /* 0x000fe20000000f00 */
[----:B------:R-:W-:-:S07]  /*21c0*/  IMAD.MOV.U32 R31, RZ, RZ, R5 ;  /* 0x000000ffff1f7224 */ /* 0x000fce00078e0005 */
[----:B0-----:R-:W-:Y:S05]  /*21d0*/  CALL.REL.NOINC `($__internal_1_$__cuda_sm3x_div_rn_noftz_f32_slowpath) ;  /* 0x00000034007c7944 */ /* 0x001fea0003c00000 */
[----:B------:R-:W-:-:S07]  /*21e0*/  IMAD.MOV.U32 R2, RZ, RZ, R0 ;  /* 0x000000ffff027224 */ /* 0x000fce00078e0000 */
.L_x_48:
[----:B------:R-:W-:Y:S05]  /*21f0*/  BSYNC.RECONVERGENT B7 ;  /* 0x0000000000077941 */ /* 0x000fea0003800200 */
.L_x_47:
[----:B------:R-:W-:Y:S01]  /*2200*/  FSETP.GEU.AND P0, PT, R2, |R12|, PT ;  /* 0x4000000c0200720b */ /* 0x000fe20003f0e000 */
[----:B------:R-:W-:-:S12]  /*2210*/  HFMA2 R0, -RZ, RZ, 0, 5.9604644775390625e-08 ;  /* 0x00000001ff007431 */ /* 0x000fd800000001ff */
[----:B------:R-:W-:Y:S05]  /*2220*/  @P0 BRA `(.L_x_43) ;  /* 0x0000000000100947 */ /* 0x000fea0003800000 */
[----:B------:R-:W1:Y:S01]  /*2230*/  LDC.64 R30, c[0x0][0x388] ;  /* 0x0000e200ff1e7b82 */ /* 0x000e620000000a00 */
[----:B------:R-:W-:-:S05]  /*2240*/  FMUL R12, R23, R2 ;  /* 0x00000002170c7220 */ /* 0x000fca0000400000 */
[----:B------:R2:W-:Y:S04]  /*2250*/  STG.E desc[UR4][R18.64], R12 ;  /* 0x0000000c12007986 */ /* 0x0005e8000c101904 */
[----:B-1----:R2:W5:Y:S02]  /*2260*/  LDG.E R11, desc[UR4][R30.64+0x8] ;  /* 0x000008041e0b7981 */ /* 0x002564000c1e1900 */
.L_x_43:
[----:B------:R-:W-:Y:S05]  /*2270*/  BSYNC.RECONVERGENT B6 ;  /* 0x0000000000067941 */ /* 0x000fea0003800200 */
.L_x_42:
[----:B------:R-:W-:Y:S01]  /*2280*/  VIADD R8, R8, 0x1 ;  /* 0x0000000108087836 */ /* 0x000fe20000000000 */
[----:B-----5:R-:W-:-:S04]  /*2290*/  VIMNMX R13, PT, PT, R4, R11, PT ;  /* 0x0000000b040d7248 */ /* 0x020fc80003fe0100 */
[----:B------:R-:W-:-:S13]  /*22a0*/  ISETP.GE.AND P0, PT, R8, R13, PT ;  /* 0x0000000d0800720c */ /* 0x000fda0003f06270 */
[----:B------:R-:W-:Y:S05]  /*22b0*/  @!P0 BRA `(.L_x_49) ;  /* 0xfffffffc00248947 */ /* 0x000fea000383ffff */
[----:B------:R-:W-:Y:S05]  /*22c0*/  BSYNC.RECONVERGENT B5 ;  /* 0x0000000000057941 */ /* 0x000fea0003800200 */
.L_x_41:
[----:B--2---:R-:W1:Y:S02]  /*22d0*/  LDC.64 R30, c[0x0][0x388] ;  /* 0x0000e200ff1e7b82 */ /* 0x004e640000000a00 */
[----:B-1----:R1:W5:Y:S02]  /*22e0*/  LDG.E R2, desc[UR4][R30.64+0x4] ;  /* 0x000004041e027981 */ /* 0x002364000c1e1900 */
.L_x_40:
[----:B------:R-:W-:Y:S05]  /*22f0*/  BSYNC.RECONVERGENT B4 ;  /* 0x0000000000047941 */ /* 0x000fea0003800200 */
.L_x_39:
[----:B------:R-:W-:Y:S01]  /*2300*/  VIADD R9, R9, 0x1 ;  /* 0x0000000109097836 */ /* 0x000fe20000000000 */
[----:B-----5:R-:W-:-:S04]  /*2310*/  VIMNMX R13, PT, PT, R2, R10, PT ;  /* 0x0000000a020d7248 */ /* 0x020fc80003fe0100 */
[----:B------:R-:W-:-:S13]  /*2320*/  ISETP.GE.AND P0, PT, R9, R13, PT ;  /* 0x0000000d0900720c */ /* 0x000fda0003f06270 */
[----:B------:R-:W-:Y:S05]  /*2330*/  @!P0 BRA `(.L_x_50) ;  /* 0xfffffff800dc8947 */ /* 0x000fea000383ffff */
[----:B------:R-:W-:Y:S05]  /*2340*/  BSYNC.RECONVERGENT B3 ;  /* 0x0000000000037941 */ /* 0x000fea0003800200 */
.L_x_38:
[----:B------:R2:W5:Y:S02]  /*2350*/  LDG.E R3, desc[UR4][R20.64] ;  /* 0x0000000414037981 */ /* 0x000564000c1e1900 */
.L_x_37:
[----:B------:R-:W-:Y:S05]  /*2360*/  BSYNC.RECONVERGENT B2 ;  /* 0x0000000000027941 */ /* 0x000fea0003800200 */
.L_x_36:
[----:B------:R-:W-:Y:S01]  /*2370*/  ISETP.GE.AND P0, PT, R14, R13, PT ;  /* 0x0000000d0e00720c */ /* 0x000fe20003f06270 */
[----:B------:R-:W3:Y:S01]  /*2380*/  LDCU.64 UR6, c[0x0][0x3a0] ;  /* 0x00007400ff0677ac */ /* 0x000ee20008000a00 */
[----:B------:R-:W-:Y:S01]  /*2390*/  BSSY.RECONVERGENT B2, `(.L_x_51) ;  /* 0x00000ac000027945 */ /* 0x000fe20003800200 */
[----:B-----5:R-:W-:-:S10]  /*23a0*/  VIMNMX R4, PT, PT, R17, R3, PT ;  /* 0x0000000311047248 */ /* 0x020fd40003fe0100 */
[----:B------:R-:W-:Y:S05]  /*23b0*/  @P0 BRA `(.L_x_52) ;  /* 0x0000000800a40947 */ /* 0x000fea0003800000 */
[----:B------:R4:W5:Y:S01]  /*23c0*/  LDG.E R32, desc[UR4][R20.64+0x8] ;  /* 0x0000080414207981 */ /* 0x000962000c1e1900 */
[----:B------:R-:W-:Y:S01]  /*23d0*/  IMAD.IADD R3, R27, 0x1, -R4 ;  /* 0x000000011b037824 */ /* 0x000fe200078e0a04 */
[----:B------:R-:W-:Y:S01]  /*23e0*/  BSSY.RECONVERGENT B3, `(.L_x_53) ;  /* 0x0000051000037945 */ /* 0x000fe20003800200 */
[-C--:B------:R-:W-:Y:S01]  /*23f0*/  VIADDMNMX R6, R29, -R22.reuse, RZ, !PT ;  /* 0x800000161d067246 */ /* 0x080fe200078001ff */
[----:B------:R-:W-:Y:S01]  /*2400*/  IMAD.MOV.U32 R9, RZ, RZ, R14 ;  /* 0x000000ffff097224 */ /* 0x000fe200078e000e */
[----:B------:R-:W-:Y:S02]  /*2410*/  IADD3 R5, PT, PT, R22, 0x1, R29 ;  /* 0x0000000116057810 */ /* 0x000fe40007ffe01d */
[----:B------:R-:W-:Y:S02]  /*2420*/  IABS R8, R3 ;  /* 0x0000000300087213 */ /* 0x000fe40000000000 */
[----:B------:R-:W-:Y:S02]  /*2430*/  I2FP.F32.S32 R3, R22 ;  /* 0x0000001600037245 */ /* 0x000fe40000201400 */
[----:B------:R-:W-:-:S05]  /*2440*/  I2FP.F32.S32 R8, R8 ;  /* 0x0000000800087245 */ /* 0x000fca0000201400 */
[----:B----4-:R-:W-:-:S07]  /*2450*/  FMUL R8, R8, R8 ;  /* 0x0000000808087220 */ /* 0x010fce0000400000 */
.L_x_65:
[----:B-----5:R-:W-:Y:S01]  /*2460*/  VIMNMX R7, PT, PT, R5, R32, PT ;  /* 0x0000002005077248 */ /* 0x020fe20003fe0100 */
[----:B------:R-:W-:Y:S03]  /*2470*/  BSSY.RECONVERGENT B4, `(.L_x_54) ;  /* 0x0000043000047945 */ /* 0x000fe60003800200 */
[----:B------:R-:W-:-:S13]  /*2480*/  ISETP.GE.AND P0, PT, R6, R7, PT ;  /* 0x000000070600720c */ /* 0x000fda0003f06270 */
[----:B-1--4-:R-:W-:Y:S05]  /*2490*/  @P0 BRA `(.L_x_55) ;  /* 0x0000000400000947 */ /* 0x012fea0003800000 */
[----:B------:R-:W-:Y:S01]  /*24a0*/  IADD3 R2, PT, PT, R25, -R9, RZ ;  /* 0x8000000919027210 */ /* 0x000fe20007ffe0ff */
[----:B------:R-:W-:Y:S01]  /*24b0*/  BSSY.RECONVERGENT B5, `(.L_x_56) ;  /* 0x000003c000057945 */ /* 0x000fe20003800200 */
[----:B0-2---:R-:W-:Y:S02]  /*24c0*/  IMAD.MOV.U32 R20, RZ, RZ, R6 ;  /* 0x000000ffff147224 */ /* 0x005fe400078e0006 */
[----:B------:R-:W-:-:S04]  /*24d0*/  IABS R7, R2 ;  /* 0x0000000200077213 */ /* 0x000fc80000000000 */
[----:B------:R-:W-:-:S05]  /*24e0*/  I2FP.F32.S32 R7, R7 ;  /* 0x0000000700077245 */ /* 0x000fca0000201400 */
[----:B------:R-:W-:-:S07]  /*24f0*/  FFMA R7, R7, R7, R8 ;  /* 0x0000000707077223 */ /* 0x000fce0000000008 */
.L_x_64:
[----:B-1----:R-:W0:Y:S02]  /*2500*/  LDC.64 R30, c[0x0][0x388] ;  /* 0x0000e200ff1e7b82 */ /* 0x002e240000000a00 */
[----:B0-----:R-:W2:Y:S04]  /*2510*/  LDG.E R2, desc[UR4][R30.64+0x4] ;  /* 0x000004041e027981 */ /* 0x001ea8000c1e1900 */
[----:B------:R-:W4:Y:S01]  /*2520*/  LDG.E R11, desc[UR4][R30.64] ;  /* 0x000000041e0b7981 */ /* 0x000f22000c1e1900 */
[----:B--2---:R-:W-:-:S04]  /*2530*/  IMAD R2, R2, R20, R9 ;  /* 0x0000001402027224 */ /* 0x004fc800078e0209 */
[----:B----4-:R-:W-:-:S05]  /*2540*/  IMAD R2, R11, R2, R4 ;  /* 0x000000020b027224 */ /* 0x010fca00078e0204 */
[----:B---3--:R-:W-:-:S04]  /*2550*/  IADD3 R34, P0, PT, R2, UR6, RZ ;  /* 0x0000000602227c10 */ /* 0x008fc8000ff1e0ff */
        /* <DEDUP_REMOVED lines=17> */
.L_x_60:
[----:B------:R-:W-:Y:S01]  /*2670*/  FMUL.FTZ R30, R2, R11 ;  /* 0x0000000b021e7220 */ /* 0x000fe20000410000 */
[----:B------:R-:W-:-:S03]  /*2680*/  FMUL.FTZ R0, R11, 0.5 ;  /* 0x3f0000000b007820 */ /* 0x000fc60000410000 */
[----:B------:R-:W-:-:S04]  /*2690*/  FFMA R11, -R30, R30, R2 ;  /* 0x0000001e1e0b7223 */ /* 0x000fc80000000102 */
[----:B------:R-:W-:-:S07]  /*26a0*/  FFMA R30, R11, R0, R30 ;  /* 0x000000000b1e7223 */ /* 0x000fce000000001e */
.L_x_61:
[----:B------:R-:W-:Y:S05]  /*26b0*/  BSYNC.RECONVERGENT B0 ;  /* 0x0000000000007941 */ /* 0x000fea0003800200 */
.L_x_59:
        /* <DEDUP_REMOVED lines=10> */
[----:B------:R-:W-:Y:S02]  /*2760*/  MOV R31, R3 ;  /* 0x00000003001f7202 */ /* 0x000fe40000000f00 */
[----:B------:R-:W-:-:S07]  /*2770*/  MOV R24, 0x2790 ;  /* 0x0000279000187802 */ /* 0x000fce0000000f00 */
[----:B------:R-:W-:Y:S05]  /*2780*/  CALL.REL.NOINC `($__internal_1_$__cuda_sm3x_div_rn_noftz_f32_slowpath) ;  /* 0x0000003000107944 */ /* 0x000fea0003c00000 */
[----:B------:R-:W-:-:S07]  /*2790*/  IMAD.MOV.U32 R2, RZ, RZ, R0 ;  /* 0x000000ffff027224 */ /* 0x000fce00078e0000 */
.L_x_63:
[----:B------:R-:W-:Y:S05]  /*27a0*/  BSYNC.RECONVERGENT B7 ;  /* 0x0000000000077941 */ /* 0x000fea0003800200 */
.L_x_62:
[----:B------:R-:W-:Y:S01]  /*27b0*/  FSETP.GEU.AND P0, PT, R2, |R12|, PT ;  /* 0x4000000c0200720b */ /* 0x000fe20003f0e000 */
[----:B------:R-:W-:-:S12]  /*27c0*/  IMAD.MOV.U32 R0, RZ, RZ, 0x1 ;  /* 0x00000001ff007424 */ /* 0x000fd800078e00ff */
[----:B------:R-:W-:Y:S05]  /*27d0*/  @P0 BRA `(.L_x_58) ;  /* 0x0000000000100947 */ /* 0x000fea0003800000 */
[----:B------:R-:W0:Y:S01]  /*27e0*/  LDC.64 R32, c[0x0][0x388] ;  /* 0x0000e200ff207b82 */ /* 0x000e220000000a00 */
[----:B------:R-:W-:-:S05]  /*27f0*/  FMUL R12, R23, R2 ;  /* 0x00000002170c7220 */ /* 0x000fca0000400000 */
[----:B------:R1:W-:Y:S04]  /*2800*/  STG.E desc[UR4][R18.64], R12 ;  /* 0x0000000c12007986 */ /* 0x0003e8000c101904 */
[----:B0-----:R1:W5:Y:S02]  /*2810*/  LDG.E R32, desc[UR4][R32.64+0x8] ;  /* 0x0000080420207981 */ /* 0x001364000c1e1900 */
.L_x_58:
[----:B------:R-:W-:Y:S05]  /*2820*/  BSYNC.RECONVERGENT B6 ;  /* 0x0000000000067941 */ /* 0x000fea0003800200 */
.L_x_57:
[----:B------:R-:W-:Y:S01]  /*2830*/  VIADD R20, R20, 0x1 ;  /* 0x0000000114147836 */ /* 0x000fe20000000000 */
[----:B-----5:R-:W-:-:S04]  /*2840*/  VIMNMX R11, PT, PT, R5, R32, PT ;  /* 0x00000020050b7248 */ /* 0x020fc80003fe0100 */
[----:B------:R-:W-:-:S13]  /*2850*/  ISETP.GE.AND P0, PT, R20, R11, PT ;  /* 0x0000000b1400720c */ /* 0x000fda0003f06270 */
[----:B------:R-:W-:Y:S05]  /*2860*/  @!P0 BRA `(.L_x_64) ;  /* 0xfffffffc00248947 */ /* 0x000fea000383ffff */
[----:B------:R-:W-:Y:S05]  /*2870*/  BSYNC.RECONVERGENT B5 ;  /* 0x0000000000057941 */ /* 0x000fea0003800200 */
.L_x_56:
[----:B------:R-:W0:Y:S02]  /*2880*/  LDC.64 R20, c[0x0][0x388] ;  /* 0x0000e200ff147b82 */ /* 0x000e240000000a00 */
[----:B0-----:R4:W5:Y:S02]  /*2890*/  LDG.E R2, desc[UR4][R20.64+0x4] ;  /* 0x0000040414027981 */ /* 0x001964000c1e1900 */
.L_x_55:
[----:B---3--:R-:W-:Y:S05]  /*28a0*/  BSYNC.RECONVERGENT B4 ;  /* 0x0000000000047941 */ /* 0x008fea0003800200 */
.L_x_54:
[----:B------:R-:W-:Y:S01]  /*28b0*/  VIADD R9, R9, 0x1 ;  /* 0x0000000109097836 */ /* 0x000fe20000000000 */
[----:B-----5:R-:W-:-:S04]  /*28c0*/  VIMNMX R13, PT, PT, R2, R10, PT ;  /* 0x0000000a020d7248 */ /* 0x020fc80003fe0100 */
[----:B------:R-:W-:-:S13]  /*28d0*/  ISETP.GE.AND P0, PT, R9, R13, PT ;  /* 0x0000000d0900720c */ /* 0x000fda0003f06270 */
[----:B------:R-:W-:Y:S05]  /*28e0*/  @!P0 BRA `(.L_x_65) ;  /* 0xfffffff800dc8947 */ /* 0x000fea000383ffff */
[----:B------:R-:W-:Y:S05]  /*28f0*/  BSYNC.RECONVERGENT B3 ;  /* 0x0000000000037941 */ /* 0x000fea0003800200 */
.L_x_53:
[----:B------:R-:W-:-:S13]  /*2900*/  ISETP.GE.AND P0, PT, R14, R13, PT ;  /* 0x0000000d0e00720c */ /* 0x000fda0003f06270 */
[----:B------:R-:W-:Y:S05]  /*2910*/  @P0 BRA `(.L_x_52) ;  /* 0x00000004004c0947 */ /* 0x000fea0003800000 */
[----:B------:R-:W3:Y:S02]  /*2920*/  LDC.64 R6, c[0x0][0x388] ;  /* 0x0000e200ff067b82 */ /* 0x000ee40000000a00 */
[----:B---3--:R3:W5:Y:S01]  /*2930*/  LDG.E R7, desc[UR4][R6.64] ;  /* 0x0000000406077981 */ /* 0x008762000c1e1900 */
[----:B------:R-:W-:Y:S02]  /*2940*/  VIMNMX R3, PT, PT, R22, R29, PT ;  /* 0x0000001d16037248 */ /* 0x000fe40003fe0100 */
[-C--:B------:R-:W-:Y:S02]  /*2950*/  I2FP.F32.S32 R9, R22.reuse ;  /* 0x0000001600097245 */ /* 0x080fe40000201400 */
[----:B------:R-:W-:Y:S02]  /*2960*/  IABS R5, R3 ;  /* 0x0000000300057213 */ /* 0x000fe40000000000 */
[----:B------:R-:W-:Y:S02]  /*2970*/  VIADDMNMX R3, R29, -R22, RZ, !PT ;  /* 0x800000161d037246 */ /* 0x000fe400078001ff */
[----:B------:R-:W-:-:S02]  /*2980*/  I2FP.F32.S32 R5, R5 ;  /* 0x0000000500057245 */ /* 0x000fc40000201400 */
[----:B------:R-:W-:-:S03]  /*2990*/  MOV R8, R14 ;  /* 0x0000000e00087202 */ /* 0x000fc60000000f00 */
[----:B---3--:R-:W-:-:S07]  /*29a0*/  FMUL R5, R5, R5 ;  /* 0x0000000505057220 */ /* 0x008fce0000400000 */
.L_x_77:
[----:B-----5:R-:W-:Y:S01]  /*29b0*/  VIMNMX R4, PT, PT, R16, R7, PT ;  /* 0x0000000710047248 */ /* 0x020fe20003fe0100 */
[----:B------:R-:W-:Y:S03]  /*29c0*/  BSSY.RECONVERGENT B3, `(.L_x_66) ;  /* 0x0000044000037945 */ /* 0x000fe60003800200 */
[----:B------:R-:W-:-:S13]  /*29d0*/  ISETP.GE.AND P0, PT, R15, R4, PT ;  /* 0x000000040f00720c */ /* 0x000fda0003f06270 */
[----:B---3--:R-:W-:Y:S05]  /*29e0*/  @P0 BRA `(.L_x_67) ;  /* 0x0000000400040947 */ /* 0x008fea0003800000 */
[----:B------:R-:W-:Y:S01]  /*29f0*/  IMAD.IADD R2, R25, 0x1, -R8 ;  /* 0x0000000119027824 */ /* 0x000fe200078e0a08 */
[----:B------:R-:W-:Y:S01]  /*2a00*/  BSSY.RECONVERGENT B4, `(.L_x_68) ;  /* 0x000003d000047945 */ /* 0x000fe20003800200 */
[----:B------:R-:W-:-:S03]  /*2a10*/  IMAD.MOV.U32 R6, RZ, RZ, R15 ;  /* 0x000000ffff067224 */ /* 0x000fc600078e000f */
[----:B------:R-:W-:-:S04]  /*2a20*/  IABS R4, R2 ;  /* 0x0000000200047213 */ /* 0x000fc80000000000 */
[----:B------:R-:W-:-:S05]  /*2a30*/  I2FP.F32.S32 R4, R4 ;  /* 0x0000000400047245 */ /* 0x000fca0000201400 */
[----:B------:R-:W-:-:S07]  /*2a40*/  FMUL R4, R4, R4 ;  /* 0x0000000404047220 */ /* 0x000fce0000400000 */
.L_x_76:
[----:B012-4-:R-:W0:Y:S01]  /*2a50*/  LDC.64 R20, c[0x0][0x388] ;  /* 0x0000e200ff147b82 */ /* 0x017e220000000a00 */
[----:B------:R-:W1:Y:S01]  /*2a60*/  LDCU.64 UR8, c[0x0][0x3a0] ;  /* 0x00007400ff0877ac */ /* 0x000e620008000a00 */
[----:B0-----:R-:W2:Y:S02]  /*2a70*/  LDG.E R20, desc[UR4][R20.64+0x4] ;  /* 0x0000040414147981 */ /* 0x001ea4000c1e1900 */
[----:B--2---:R-:W-:-:S04]  /*2a80*/  IMAD R2, R3, R20, R8 ;  /* 0x0000001403027224 */ /* 0x004fc800078e0208 */
[----:B------:R-:W-:-:S05]  /*2a90*/  IMAD R2, R7, R2, R6 ;  /* 0x0000000207027224 */ /* 0x000fca00078e0206 */
[----:B-1----:R-:W-:-:S04]  /*2aa0*/  IADD3 R30, P0, PT, R2, UR8, RZ ;  /* 0x00000008021e7c10 */ /* 0x002fc8000ff1e0ff */
        /* <DEDUP_REMOVED lines=10> */
[----:B------:R-:W-:-:S04]  /*2b50*/  FADD R2, R5, R0 ;  /* 0x0000000005027221 */ /* 0x000fc80000000000 */
[----:B------:R-:W-:Y:S01]  /*2b60*/  VIADD R0, R2, 0xf3000000 ;  /* 0xf300000002007836 */ /* 0x000fe20000000000 */
[----:B------:R0:W1:Y:S04]  /*2b70*/  MUFU.RSQ R11, R2 ;  /* 0x00000002000b7308 */ /* 0x0000680000001400 */
[----:B------:R-:W-:-:S13]  /*2b80*/  ISETP.GT.U32.AND P0, PT, R0, 0x727fffff, PT ;  /* 0x727fffff0000780c */ /* 0x000fda0003f04070 */
[----:B01----:R-:W-:Y:S05]  /*2b90*/  @!P0 BRA `(.L_x_72) ;  /* 0x00000000000c8947 */ /* 0x003fea0003800000 */
[----:B------:R-:W-:-:S07]  /*2ba0*/  MOV R0, 0x2bc0 ;  /* 0x00002bc000007802 */ /* 0x000fce0000000f00 */
[----:B------:R-:W-:Y:S05]  /*2bb0*/  CALL.REL.NOINC `($__internal_0_$__cuda_sm20_sqrt_rn_f32_slowpath) ;  /* 0x0000002800ac7944 */ /* 0x000fea0003c00000 */
[----:B------:R-:W-:Y:S05]  /*2bc0*/  BRA `(.L_x_73) ;  /* 0x0000000000107947 */ /* 0x000fea0003800000 */
.L_x_72:
[----:B------:R-:W-:Y:S01]  /*2bd0*/  FMUL.FTZ R30, R2, R11 ;  /* 0x0000000b021e7220 */ /* 0x000fe20000410000 */
[----:B------:R-:W-:-:S03]  /*2be0*/  FMUL.FTZ R0, R11, 0.5 ;  /* 0x3f0000000b007820 */ /* 0x000fc60000410000 */
[----:B------:R-:W-:-:S04]  /*2bf0*/  FFMA R11, -R30, R30, R2 ;  /* 0x0000001e1e0b7223 */ /* 0x000fc80000000102 */
[----:B------:R-:W-:-:S07]  /*2c00*/  FFMA R30, R11, R0, R30 ;  /* 0x000000000b1e7223 */ /* 0x000fce000000001e */
.L_x_73:
[----:B------:R-:W-:Y:S05]  /*2c10*/  BSYNC.RECONVERGENT B0 ;  /* 0x0000000000007941 */ /* 0x000fea0003800200 */
.L_x_71:
        /* <DEDUP_REMOVED lines=14> */
.L_x_75:
[----:B------:R-:W-:Y:S05]  /*2d00*/  BSYNC.RECONVERGENT B6 ;  /* 0x0000000000067941 */ /* 0x000fea0003800200 */
.L_x_74:
[----:B------:R-:W-:Y:S01]  /*2d10*/  FSETP.GEU.AND P0, PT, R2, |R12|, PT ;  /* 0x4000000c0200720b */ /* 0x000fe20003f0e000 */
[----:B------:R-:W-:-:S12]  /*2d20*/  IMAD.MOV.U32 R0, RZ, RZ, 0x1 ;  /* 0x00000001ff007424 */ /* 0x000fd800078e00ff */
[----:B------:R-:W-:Y:S05]  /*2d30*/  @P0 BRA `(.L_x_70) ;  /* 0x0000000000100947 */ /* 0x000fea0003800000 */
[----:B------:R-:W0:Y:S01]  /*2d40*/  LDC.64 R20, c[0x0][0x388] ;  /* 0x0000e200ff147b82 */ /* 0x000e220000000a00 */
[----:B------:R-:W-:-:S05]  /*2d50*/  FMUL R12, R23, R2 ;  /* 0x00000002170c7220 */ /* 0x000fca0000400000 */
[----:B------:R1:W-:Y:S04]  /*2d60*/  STG.E desc[UR4][R18.64], R12 ;  /* 0x0000000c12007986 */ /* 0x0003e8000c101904 */
[----:B0-----:R1:W5:Y:S02]  /*2d70*/  LDG.E R7, desc[UR4][R20.64] ;  /* 0x0000000414077981 */ /* 0x001364000c1e1900 */
.L_x_70:
[----:B------:R-:W-:Y:S05]  /*2d80*/  BSYNC.RECONVERGENT B5 ;  /* 0x0000000000057941 */ /* 0x000fea0003800200 */
.L_x_69:
[----:B------:R-:W-:Y:S01]  /*2d90*/  VIADD R6, R6, 0x1 ;  /* 0x0000000106067836 */ /* 0x000fe20000000000 */
[----:B-----5:R-:W-:-:S04]  /*2da0*/  VIMNMX R11, PT, PT, R16, R7, PT ;  /* 0x00000007100b7248 */ /* 0x020fc80003fe0100 */
[----:B------:R-:W-:-:S13]  /*2db0*/  ISETP.GE.AND P0, PT, R6, R11, PT ;  /* 0x0000000b0600720c */ /* 0x000fda0003f06270 */
[----:B------:R-:W-:Y:S05]  /*2dc0*/  @!P0 BRA `(.L_x_76) ;  /* 0xfffffffc00208947 */ /* 0x000fea000383ffff */
[----:B------:R-:W-:Y:S05]  /*2dd0*/  BSYNC.RECONVERGENT B4 ;  /* 0x0000000000047941 */ /* 0x000fea0003800200 */
.L_x_68:
[----:B-1----:R-:W0:Y:S02]  /*2de0*/  LDC.64 R20, c[0x0][0x388] ;  /* 0x0000e200ff147b82 */ /* 0x002e240000000a00 */
[----:B0-----:R3:W5:Y:S02]  /*2df0*/  LDG.E R2, desc[UR4][R20.64+0x4] ;  /* 0x0000040414027981 */ /* 0x001764000c1e1900 */
.L_x_67:
[----:B------:R-:W-:Y:S05]  /*2e00*/  BSYNC.RECONVERGENT B3 ;  /* 0x0000000000037941 */ /* 0x000fea0003800200 */
.L_x_66:
[----:B------:R-:W-:Y:S02]  /*2e10*/  IADD3 R8, PT, PT, R8, 0x1, RZ ;  /* 0x0000000108087810 */ /* 0x000fe40007ffe0ff */
[----:B-----5:R-:W-:-:S04]  /*2e20*/  VIMNMX R13, PT, PT, R2, R10, PT ;  /* 0x0000000a020d7248 */ /* 0x020fc80003fe0100 */
[----:B------:R-:W-:-:S13]  /*2e30*/  ISETP.GE.AND P0, PT, R8, R13, PT ;  /* 0x0000000d0800720c */ /* 0x000fda0003f06270 */
[----:B------:R-:W-:Y:S05]  /*2e40*/  @!P0 BRA `(.L_x_77) ;  /* 0xfffffff800d88947 */ /* 0x000fea000383ffff */
.L_x_52:
[----:B---3--:R-:W-:Y:S05]  /*2e50*/  BSYNC.RECONVERGENT B2 ;  /* 0x0000000000027941 */ /* 0x008fea0003800200 */
.L_x_51:
[----:B------:R-:W-:Y:S01]  /*2e60*/  ISETP.GE.AND P0, PT, R14, R13, PT ;  /* 0x0000000d0e00720c */ /* 0x000fe20003f06270 */
[----:B------:R-:W3:Y:S01]  /*2e70*/  LDCU.64 UR6, c[0x0][0x3a0] ;  /* 0x00007400ff0677ac */ /* 0x000ee20008000a00 */
[----:B------:R-:W-:Y:S11]  /*2e80*/  BSSY.RECONVERGENT B2, `(.L_x_78) ;  /* 0x0000054000027945 */ /* 0x000ff60003800200 */
[----:B------:R-:W-:Y:S05]  /*2e90*/  @P0 BRA `(.L_x_79) ;  /* 0x0000000400480947 */ /* 0x000fea0003800000 */
[----:B0-2-4-:R-:W0:Y:S02]  /*2ea0*/  LDC.64 R20, c[0x0][0x388] ;  /* 0x0000e200ff147b82 */ /* 0x015e240000000a00 */
[----:B0-----:R-:W2:Y:S04]  /*2eb0*/  LDG.E R5, desc[UR4][R20.64+0x8] ;  /* 0x0000080414057981 */ /* 0x001ea8000c1e1900 */
[----:B------:R0:W5:Y:S01]  /*2ec0*/  LDG.E R7, desc[UR4][R20.64] ;  /* 0x0000000414077981 */ /* 0x000162000c1e1900 */
[-C--:B------:R-:W-:Y:S02]  /*2ed0*/  I2FP.F32.S32 R8, R22.reuse ;  /* 0x0000001600087245 */ /* 0x080fe40000201400 */
[----:B--2---:R-:W-:-:S05]  /*2ee0*/  VIADDMNMX R5, R29, R22, R5, PT ;  /* 0x000000161d057246 */ /* 0x004fca0003800105 */
[----:B------:R-:W-:-:S05]  /*2ef0*/  IMAD.IADD R3, R29, 0x1, -R5 ;  /* 0x000000011d037824 */ /* 0x000fca00078e0a05 */
[----:B------:R-:W-:-:S04]  /*2f00*/  IABS R4, R3 ;  /* 0x0000000300047213 */ /* 0x000fc80000000000 */
[----:B------:R-:W-:-:S05]  /*2f10*/  I2FP.F32.S32 R4, R4 ;  /* 0x0000000400047245 */ /* 0x000fca0000201400 */
[----:B0-----:R-:W-:-:S07]  /*2f20*/  FMUL R4, R4, R4 ;  /* 0x0000000404047220 */ /* 0x001fce0000400000 */
.L_x_91:
        /* <DEDUP_REMOVED lines=9> */
[----:B------:R-:W-:-:S07]  /*2fc0*/  FMUL R3, R3, R3 ;  /* 0x0000000303037220 */ /* 0x000fce0000400000 */
.L_x_90:
[----:B-1----:R-:W0:Y:S02]  /*2fd0*/  LDC.64 R20, c[0x0][0x388] ;  /* 0x0000e200ff147b82 */ /* 0x002e240000000a00 */
[----:B0-----:R-:W2:Y:S02]  /*2fe0*/  LDG.E R20, desc[UR4][R20.64+0x4] ;  /* 0x0000040414147981 */ /* 0x001ea4000c1e1900 */
[----:B--2---:R-:W-:-:S04]  /*2ff0*/  IMAD R2, R5, R20, R14 ;  /* 0x0000001405027224 */ /* 0x004fc800078e020e */
[----:B------:R-:W-:-:S05]  /*3000*/  IMAD R2, R7, R2, R6 ;  /* 0x0000000207027224 */ /* 0x000fca00078e0206 */
[----:B-1-3--:R-:W-:-:S04]  /*3010*/  IADD3 R30, P0, PT, R2, UR6, RZ ;  /* 0x00000006021e7c10 */ /* 0x00afc8000ff1e0ff */
        /* <DEDUP_REMOVED lines=11> */
[----:B------:R0:W1:Y:S01]  /*30d0*/  MUFU.RSQ R9, R2 ;  /* 0x0000000200097308 */ /* 0x0000620000001400 */
[----:B------:R-:W-:-:S04]  /*30e0*/  IADD3 R0, PT, PT, R2, -0xd000000, RZ ;  /* 0xf300000002007810 */ /* 0x000fc80007ffe0ff */
[----:B------:R-:W-:-:S13]  /*30f0*/  ISETP.GT.U32.AND P0, PT, R0, 0x727fffff, PT ;  /* 0x727fffff0000780c */ /* 0x000fda0003f04070 */
[----:B01----:R-:W-:Y:S05]  /*3100*/  @!P0 BRA `(.L_x_86) ;  /* 0x00000000000c8947 */ /* 0x003fea0003800000 */
[----:B------:R-:W-:-:S07]  /*3110*/  MOV R0, 0x3130 ;  /* 0x0000313000007802 */ /* 0x000fce0000000f00 */
[----:B------:R-:W-:Y:S05]  /*3120*/  CALL.REL.NOINC `($__internal_0_$__cuda_sm20_sqrt_rn_f32_slowpath) ;  /* 0x0000002400507944 */ /* 0x000fea0003c00000 */
[----:B------:R-:W-:Y:S05]  /*3130*/  BRA `(.L_x_87) ;  /* 0x0000000000107947 */ /* 0x000fea0003800000 */
.L_x_86:
[----:B------:R-:W-:Y:S01]  /*3140*/  FMUL.FTZ R30, R2, R9 ;  /* 0x00000009021e7220 */ /* 0x000fe20000410000 */
[----:B------:R-:W-:-:S03]  /*3150*/  FMUL.FTZ R0, R9, 0.5 ;  /* 0x3f00000009007820 */ /* 0x000fc60000410000 */
[----:B------:R-:W-:-:S04]  /*3160*/  FFMA R9, -R30, R30, R2 ;  /* 0x0000001e1e097223 */ /* 0x000fc80000000102 */
[----:B------:R-:W-:-:S07]  /*3170*/  FFMA R30, R9, R0, R30 ;  /* 0x00000000091e7223 */ /* 0x000fce000000001e */
.L_x_87:
[----:B------:R-:W-:Y:S05]  /*3180*/  BSYNC.RECONVERGENT B0 ;  /* 0x0000000000007941 */ /* 0x000fea0003800200 */
.L_x_85:
        /* <DEDUP_REMOVED lines=14> */
.L_x_89:
[----:B------:R-:W-:Y:S05]  /*3270*/  BSYNC.RECONVERGENT B6 ;  /* 0x0000000000067941 */ /* 0x000fea0003800200 */
.L_x_88:
[----:B------:R-:W-:Y:S01]  /*3280*/  FSETP.GEU.AND P0, PT, R2, |R12|, PT ;  /* 0x4000000c0200720b */ /* 0x000fe20003f0e000 */
[----:B------:R-:W-:-:S12]  /*3290*/  IMAD.MOV.U32 R0, RZ, RZ, 0x1 ;  /* 0x00000001ff007424 */ /* 0x000fd800078e00ff */
[----:B------:R-:W-:Y:S05]  /*32a0*/  @P0 BRA `(.L_x_84) ;  /* 0x0000000000100947 */ /* 0x000fea0003800000 */
[----:B------:R-:W0:Y:S01]  /*32b0*/  LDC.64 R20, c[0x0][0x388] ;  /* 0x0000e200ff147b82 */ /* 0x000e220000000a00 */
[----:B------:R-:W-:-:S05]  /*32c0*/  FMUL R12, R23, R2 ;  /* 0x00000002170c7220 */ /* 0x000fca0000400000 */
[----:B------:R1:W-:Y:S04]  /*32d0*/  STG.E desc[UR4][R18.64], R12 ;  /* 0x0000000c12007986 */ /* 0x0003e8000c101904 */
[----:B0-----:R1:W5:Y:S02]  /*32e0*/  LDG.E R7, desc[UR4][R20.64] ;  /* 0x0000000414077981 */ /* 0x001364000c1e1900 */
.L_x_84:
[----:B------:R-:W-:Y:S05]  /*32f0*/  BSYNC.RECONVERGENT B5 ;  /* 0x0000000000057941 */ /* 0x000fea0003800200 */
.L_x_83:
[----:B------:R-:W-:Y:S02]  /*3300*/  IADD3 R6, PT, PT, R6, 0x1, RZ ;  /* 0x0000000106067810 */ /* 0x000fe40007ffe0ff */
[----:B-----5:R-:W-:-:S04]  /*3310*/  VIMNMX R9, PT, PT, R16, R7, PT ;  /* 0x0000000710097248 */ /* 0x020fc80003fe0100 */
[----:B------:R-:W-:-:S13]  /*3320*/  ISETP.GE.AND P0, PT, R6, R9, PT ;  /* 0x000000090600720c */ /* 0x000fda0003f06270 */
[----:B------:R-:W-:Y:S05]  /*3330*/  @!P0 BRA `(.L_x_90) ;  /* 0xfffffffc00248947 */ /* 0x000fea000383ffff */
[----:B------:R-:W-:Y:S05]  /*3340*/  BSYNC.RECONVERGENT B4 ;  /* 0x0000000000047941 */ /* 0x000fea0003800200 */
.L_x_82:
[----:B------:R-:W0:Y:S02]  /*3350*/  LDC.64 R2, c[0x0][0x388] ;  /* 0x0000e200ff027b82 */ /* 0x000e240000000a00 */
[----:B0-----:R0:W5:Y:S02]  /*3360*/  LDG.E R2, desc[UR4][R2.64+0x4] ;  /* 0x0000040402027981 */ /* 0x001164000c1e1900 */
.L_x_81:
[----:B---3--:R-:W-:Y:S05]  /*3370*/  BSYNC.RECONVERGENT B3 ;  /* 0x0000000000037941 */ /* 0x008fea0003800200 */
.L_x_80:
[----:B------:R-:W-:Y:S01]  /*3380*/  VIADD R14, R14, 0x1 ;  /* 0x000000010e0e7836 */ /* 0x000fe20000000000 */
[----:B0----5:R-:W-:-:S04]  /*3390*/  VIMNMX R3, PT, PT, R2, R10, PT ;  /* 0x0000000a02037248 */ /* 0x021fc80003fe0100 */
[----:B------:R-:W-:-:S13]  /*33a0*/  ISETP.GE.AND P0, PT, R14, R3, PT ;  /* 0x000000030e00720c */ /* 0x000fda0003f06270 */
[----:B------:R-:W-:Y:S05]  /*33b0*/  @!P0 BRA `(.L_x_91) ;  /* 0xfffffff800dc8947 */ /* 0x000fea000383ffff */
.L_x_79:
[----:B---3--:R-:W-:Y:S05]  /*33c0*/  BSYNC.RECONVERGENT B2 ;  /* 0x0000000000027941 */ /* 0x008fea0003800200 */
.L_x_78:
[----:B------:R-:W-:-:S04]  /*33d0*/  ISETP.GE.AND P0, PT, R22, 0x2, PT ;  /* 0x000000021600780c */ /* 0x000fc80003f06270 */
[----:B------:R-:W-:-:S13]  /*33e0*/  ISETP.EQ.OR P0, PT, R0, RZ, !P0 ;  /* 0x000000ff0000720c */ /* 0x000fda0004702670 */
[----:B------:R-:W-:Y:S05]  /*33f0*/  @P0 EXIT ;  /* 0x000000000000094d */ /* 0x000fea0003800000 */
[----:B------:R-:W-:Y:S01]  /*3400*/  IMAD.MOV.U32 R16, RZ, RZ, 0x1 ;  /* 0x00000001ff107424 */ /* 0x000fe200078e00ff */
[----:B------:R-:W3:Y:S06]  /*3410*/  LDCU.64 UR6, c[0x0][0x3a0] ;  /* 0x00007400ff0677ac */ /* 0x000eec0008000a00 */
.L_x_178:
[----:B012-4-:R-:W0:Y:S02]  /*3420*/  LDC.64 R20, c[0x0][0x388] ;  /* 0x0000e200ff147b82 */ /* 0x017e240000000a00 */
[----:B0----5:R-:W2:Y:S01]  /*3430*/  LDG.E R31, desc[UR4][R20.64] ;  /* 0x00000004141f7981 */ /* 0x021ea2000c1e1900 */
[----:B------:R-:W-:Y:S01]  /*3440*/  IADD3 R6, PT, PT, R16, 0x1, R27 ;  /* 0x0000000110067810 */ /* 0x000fe20007ffe01b */
[----:B------:R-:W-:Y:S01]  /*3450*/  BSSY.RECONVERGENT B2, `(.L_x_92) ;  /* 0x000005e000027945 */ /* 0x000fe20003800200 */
[-C--:B------:R-:W-:Y:S02]  /*3460*/  VIADDMNMX R7, R27, -R16.reuse, RZ, !PT ;  /* 0x800000101b077246 */ /* 0x080fe400078001ff */
[----:B------:R-:W-:Y:S02]  /*3470*/  VIADDMNMX R14, R25, -R16, RZ, !PT ;  /* 0x80000010190e7246 */ /* 0x000fe400078001ff */
[----:B--2---:R-:W-:-:S04]  /*3480*/  VIMNMX R0, PT, PT, R31, R6, PT ;  /* 0x000000061f007248 */ /* 0x004fc80003fe0100 */
[----:B------:R-:W-:Y:S01]  /*3490*/  ISETP.GE.AND P0, PT, R7, R0, PT ;  /* 0x000000000700720c */ /* 0x000fe20003f06270 */
[----:B------:R-:W-:-:S12]  /*34a0*/  IMAD.MOV.U32 R0, RZ, RZ, RZ ;  /* 0x000000ffff007224 */ /* 0x000fd800078e00ff */
[----:B---3--:R-:W-:Y:S05]  /*34b0*/  @P0 BRA `(.L_x_93) ;  /* 0x00000004005c0947 */ /* 0x008fea0003800000 */
[----:B------:R0:W5:Y:S01]  /*34c0*/  LDG.E R9, desc[UR4][R20.64+0x8] ;  /* 0x0000080414097981 */ /* 0x000162000c1e1900 */
[-C--:B------:R-:W-:Y:S01]  /*34d0*/  VIMNMX R0, PT, PT, R25, R16.reuse, PT ;  /* 0x0000001019007248 */ /* 0x080fe20003fe0100 */
[----:B------:R-:W-:Y:S01]  /*34e0*/  BSSY.RECONVERGENT B3, `(.L_x_94) ;  /* 0x0000053000037945 */ /* 0x000fe20003800200 */
[----:B------:R-:W-:Y:S02]  /*34f0*/  VIADDMNMX R4, R29, -R16, RZ, !PT ;  /* 0x800000101d047246 */ /* 0x000fe400078001ff */
[----:B------:R-:W-:Y:S01]  /*3500*/  IABS R3, R0 ;  /* 0x0000000000037213 */ /* 0x000fe20000000000 */
[----:B------:R-:W-:Y:S01]  /*3510*/  IMAD.MOV.U32 R0, RZ, RZ, RZ ;  /* 0x000000ffff007224 */ /* 0x000fe200078e00ff */
[----:B------:R-:W-:Y:S02]  /*3520*/  MOV R10, R7 ;  /* 0x00000007000a7202 */ /* 0x000fe40000000f00 */
[----:B------:R-:W-:-:S05]  /*3530*/  I2FP.F32.S32 R3, R3 ;  /* 0x0000000300037245 */ /* 0x000fca0000201400 */
[----:B0-----:R-:W-:-:S07]  /*3540*/  FMUL R3, R3, R3 ;  /* 0x0000000303037220 */ /* 0x001fce0000400000 */
.L_x_106:
[----:B------:R-:W-:Y:S01]  /*3550*/  IADD3 R2, PT, PT, R29, 0x1, R16 ;  /* 0x000000011d027810 */ /* 0x000fe20007ffe010 */
[----:B------:R-:W-:Y:S03]  /*3560*/  BSSY.RECONVERGENT B4, `(.L_x_95) ;  /* 0x0000046000047945 */ /* 0x000fe60003800200 */
[----:B-----5:R-:W-:-:S04]  /*3570*/  VIMNMX R5, PT, PT, R9, R2, PT ;  /* 0x0000000209057248 */ /* 0x020fc80003fe0100 */
[----:B------:R-:W-:-:S13]  /*3580*/  ISETP.GE.AND P0, PT, R4, R5, PT ;  /* 0x000000050400720c */ /* 0x000fda0003f06270 */
[----:B0-----:R-:W-:Y:S05]  /*3590*/  @P0 BRA `(.L_x_96) ;  /* 0x0000000400080947 */ /* 0x001fea0003800000 */
[----:B------:R-:W-:Y:S01]  /*35a0*/  BSSY.RECONVERGENT B5, `(.L_x_97) ;  /* 0x000003f000057945 */ /* 0x000fe20003800200 */
[--C-:B------:R-:W-:Y:S02]  /*35b0*/  IMAD.IADD R8, R29, 0x1, -R4.reuse ;  /* 0x000000011d087824 */ /* 0x100fe400078e0a04 */
[----:B------:R-:W-:-:S07]  /*35c0*/  IMAD.MOV.U32 R5, RZ, RZ, R4 ;  /* 0x000000ffff057224 */ /* 0x000fce00078e0004 */
.L_x_105:
        /* <DEDUP_REMOVED lines=13> */
[----:B------:R-:W-:Y:S02]  /*36a0*/  IABS R2, R0 ;  /* 0x0000000000027213 */ /* 0x000fe40000000000 */
[----:B------:R-:W-:Y:S02]  /*36b0*/  IABS R0, R8 ;  /* 0x0000000800007213 */ /* 0x000fe40000000000 */
[----:B------:R-:W-:Y:S02]  /*36c0*/  I2FP.F32.S32 R2, R2 ;  /* 0x0000000200027245 */ /* 0x000fe40000201400 */
[----:B------:R-:W-:-:S03]  /*36d0*/  I2FP.F32.S32 R0, R0 ;  /* 0x0000000000007245 */ /* 0x000fc60000201400 */
[----:B------:R-:W-:-:S04]  /*36e0*/  FFMA R11, R2, R2, R3 ;  /* 0x00000002020b7223 */ /* 0x000fc80000000003 */
        /* <DEDUP_REMOVED lines=8> */
.L_x_101:
[----:B------:R-:W-:Y:S01]  /*3770*/  FMUL.FTZ R30, R2, R11 ;  /* 0x0000000b021e7220 */ /* 0x000fe20000410000 */
[----:B------:R-:W-:-:S03]  /*3780*/  FMUL.FTZ R0, R11, 0.5 ;  /* 0x3f0000000b007820 */ /* 0x000fc60000410000 */
[----:B------:R-:W-:-:S04]  /*3790*/  FFMA R11, -R30, R30, R2 ;  /* 0x0000001e1e0b7223 */ /* 0x000fc80000000102 */
[----:B------:R-:W-:-:S07]  /*37a0*/  FFMA R30, R11, R0, R30 ;  /* 0x000000000b1e7223 */ /* 0x000fce000000001e */
.L_x_102:
[----:B------:R-:W-:Y:S05]  /*37b0*/  BSYNC.RECONVERGENT B0 ;  /* 0x0000000000007941 */ /* 0x000fea0003800200 */
.L_x_100:
[----:B------:R-:W-:Y:S01]  /*37c0*/  I2FP.F32.U32 R31, R22 ;  /* 0x00000016001f7245 */ /* 0x000fe20000201000 */
[----:B------:R-:W-:Y:S03]  /*37d0*/  BSSY.RECONVERGENT B7, `(.L_x_103) ;  /* 0x000000d000077945 */ /* 0x000fe60003800200 */
[----:B------:R-:W0:Y:S08]  /*37e0*/  MUFU.RCP R0, R31 ;  /* 0x0000001f00007308 */ /* 0x000e300000001000 */
[----:B------:R-:W1:Y:S01]  /*37f0*/  FCHK P0, R30, R31 ;  /* 0x0000001f1e007302 */ /* 0x000e620000000000 */
[----:B0-----:R-:W-:-:S04]  /*3800*/  FFMA R11, -R31, R0, 1 ;  /* 0x3f8000001f0b7423 */ /* 0x001fc80000000100 */
[----:B------:R-:W-:-:S04]  /*3810*/  FFMA R0, R0, R11, R0 ;  /* 0x0000000b00007223 */ /* 0x000fc80000000000 */
[----:B------:R-:W-:-:S04]  /*3820*/  FFMA R11, R0, R30, RZ ;  /* 0x0000001e000b7223 */ /* 0x000fc800000000ff */
[----:B------:R-:W-:-:S04]  /*3830*/  FFMA R2, -R31, R11, R30 ;  /* 0x0000000b1f027223 */ /* 0x000fc8000000011e */
[----:B------:R-:W-:Y:S01]  /*3840*/  FFMA R2, R0, R2, R11 ;  /* 0x0000000200027223 */ /* 0x000fe2000000000b */
[----:B-1----:R-:W-:Y:S06]  /*3850*/  @!P0 BRA `(.L_x_104) ;  /* 0x0000000000108947 */ /* 0x002fec0003800000 */
[----:B------:R-:W-:Y:S02]  /*3860*/  MOV R0, R30 ;  /* 0x0000001e00007202 */ /* 0x000fe40000000f00 */
[----:B------:R-:W-:-:S07]  /*3870*/  MOV R24, 0x3890 ;  /* 0x0000389000187802 */ /* 0x000fce0000000f00 */
[----:B------:R-:W-:Y:S05]  /*3880*/  CALL.REL.NOINC `($__internal_1_$__cuda_sm3x_div_rn_noftz_f32_slowpath) ;  /* 0x0000001c00d07944 */ /* 0x000fea0003c00000 */
[----:B------:R-:W-:-:S07]  /*3890*/  IMAD.MOV.U32 R2, RZ, RZ, R0 ;  /* 0x000000ffff027224 */ /* 0x000fce00078e0000 */
.L_x_104:
[----:B------:R-:W-:Y:S05]  /*38a0*/  BSYNC.RECONVERGENT B7 ;  /* 0x0000000000077941 */ /* 0x000fea0003800200 */
.L_x_103:
[----:B------:R-:W-:Y:S01]  /*38b0*/  FSETP.GEU.AND P0, PT, R2, |R12|, PT ;  /* 0x4000000c0200720b */ /* 0x000fe20003f0e000 */
[----:B------:R-:W-:-:S12]  /*38c0*/  IMAD.MOV.U32 R0, RZ, RZ, 0x1 ;  /* 0x00000001ff007424 */ /* 0x000fd800078e00ff */
[----:B------:R-:W-:Y:S05]  /*38d0*/  @P0 BRA `(.L_x_99) ;  /* 0x0000000000100947 */ /* 0x000fea0003800000 */
[----:B------:R-:W0:Y:S01]  /*38e0*/  LDC.64 R30, c[0x0][0x388] ;  /* 0x0000e200ff1e7b82 */ /* 0x000e220000000a00 */
[----:B------:R-:W-:-:S05]  /*38f0*/  FMUL R12, R23, R2 ;  /* 0x00000002170c7220 */ /* 0x000fca0000400000 */
[----:B------:R1:W-:Y:S04]  /*3900*/  STG.E desc[UR4][R18.64], R12 ;  /* 0x0000000c12007986 */ /* 0x0003e8000c101904 */
[----:B0-----:R1:W5:Y:S02]  /*3910*/  LDG.E R9, desc[UR4][R30.64+0x8] ;  /* 0x000008041e097981 */ /* 0x001364000c1e1900 */
.L_x_99:
[----:B------:R-:W-:Y:S05]  /*3920*/  BSYNC.RECONVERGENT B6 ;  /* 0x0000000000067941 */ /* 0x000fea0003800200 */
.L_x_98:
[----:B------:R-:W-:Y:S01]  /*3930*/  IADD3 R2, PT, PT, R29, 0x1, R16 ;  /* 0x000000011d027810 */ /* 0x000fe20007ffe010 */
[----:B------:R-:W-:Y:S02]  /*3940*/  VIADD R5, R5, 0x1 ;  /* 0x0000000105057836 */ /* 0x000fe40000000000 */
[----:B------:R-:W-:Y:S01]  /*3950*/  VIADD R8, R8, 0xffffffff ;  /* 0xffffffff08087836 */ /* 0x000fe20000000000 */
[----:B-----5:R-:W-:-:S04]  /*3960*/  VIMNMX R2, PT, PT, R9, R2, PT ;  /* 0x0000000209027248 */ /* 0x020fc80003fe0100 */
[----:B------:R-:W-:-:S13]  /*3970*/  ISETP.GE.AND P0, PT, R5, R2, PT ;  /* 0x000000020500720c */ /* 0x000fda0003f06270 */
[----:B------:R-:W-:Y:S05]  /*3980*/  @!P0 BRA `(.L_x_105) ;  /* 0xfffffffc00108947 */ /* 0x000fea000383ffff */
[----:B------:R-:W-:Y:S05]  /*3990*/  BSYNC.RECONVERGENT B5 ;  /* 0x0000000000057941 */ /* 0x000fea0003800200 */
.L_x_97:
[----:B-1----:R-:W0:Y:S02]  /*39a0*/  LDC.64 R30, c[0x0][0x388] ;  /* 0x0000e200ff1e7b82 */ /* 0x002e240000000a00 */
[----:B0-----:R0:W5:Y:S02]  /*39b0*/  LDG.E R31, desc[UR4][R30.64] ;  /* 0x000000041e1f7981 */ /* 0x001164000c1e1900 */
.L_x_96:
[----:B---3--:R-:W-:Y:S05]  /*39c0*/  BSYNC.RECONVERGENT B4 ;  /* 0x0000000000047941 */ /* 0x008fea0003800200 */
.L_x_95:
[----:B------:R-:W-:Y:S02]  /*39d0*/  IADD3 R10, PT, PT, R10, 0x1, RZ ;  /* 0x000000010a0a7810 */ /* 0x000fe40007ffe0ff */
[----:B-----5:R-:W-:-:S04]  /*39e0*/  VIMNMX R5, PT, PT, R6, R31, PT ;  /* 0x0000001f06057248 */ /* 0x020fc80003fe0100 */
[----:B------:R-:W-:-:S13]  /*39f0*/  ISETP.GE.AND P0, PT, R10, R5, PT ;  /* 0x000000050a00720c */ /* 0x000fda0003f06270 */
[----:B------:R-:W-:Y:S05]  /*3a00*/  @!P0 BRA `(.L_x_106) ;  /* 0xfffffff800d08947 */ /* 0x000fea000383ffff */
[----:B------:R-:W-:Y:S05]  /*3a10*/  BSYNC.RECONVERGENT B3 ;  /* 0x0000000000037941 */ /* 0x000fea0003800200 */
.L_x_94:
[----:B------:R1:W5:Y:S02]  /*3a20*/  LDG.E R2, desc[UR4][R20.64+0x4] ;  /* 0x0000040414027981 */ /* 0x000364000c1e1900 */
.L_x_93:
[----:B---3--:R-:W-:Y:S05]  /*3a30*/  BSYNC.RECONVERGENT B2 ;  /* 0x0000000000027941 */ /* 0x008fea0003800200 */
.L_x_92:
[----:B------:R-:W-:Y:S01]  /*3a40*/  VIMNMX R4, PT, PT, R6, R31, PT ;  /* 0x0000001f06047248 */ /* 0x000fe20003fe0100 */
[----:B------:R-:W-:Y:S01]  /*3a50*/  BSSY.RECONVERGENT B2, `(.L_x_107) ;  /* 0x000005b000027945 */ /* 0x000fe20003800200 */
[----:B------:R-:W-:Y:S02]  /*3a60*/  IMAD.IADD R5, R25, 0x1, R16 ;  /* 0x0000000119057824 */ /* 0x000fe400078e0210 */
[----:B------:R-:W-:-:S13]  /*3a70*/  ISETP.GE.AND P0, PT, R7, R4, PT ;  /* 0x000000040700720c */ /* 0x000fda0003f06270 */
[----:B------:R-:W-:Y:S05]  /*3a80*/  @P0 BRA `(.L_x_108) ;  /* 0x00000004005c0947 */ /* 0x000fea0003800000 */
[----:B------:R2:W5:Y:S01]  /*3a90*/  LDG.E R9, desc[UR4][R20.64+0x8] ;  /* 0x0000080414097981 */ /* 0x000562000c1e1900 */
[----:B------:R-:W-:Y:S01]  /*3aa0*/  BSSY.RECONVERGENT B3, `(.L_x_109) ;  /* 0x0000054000037945 */ /* 0x000fe20003800200 */
[----:B-----5:R-:W-:Y:S01]  /*3ab0*/  VIMNMX R4, PT, PT, R2, R5, PT ;  /* 0x0000000502047248 */ /* 0x020fe20003fe0100 */
[----:B------:R-:W-:Y:S01]  /*3ac0*/  IMAD.MOV.U32 R10, RZ, RZ, R7 ;  /* 0x000000ffff0a7224 */ /* 0x000fe200078e0007 */
[----:B------:R-:W-:-:S07]  /*3ad0*/  VIADDMNMX R3, R29, -R16, RZ, !PT ;  /* 0x800000101d037246 */ /* 0x000fce00078001ff */
.L_x_121:
[----:B------:R-:W-:Y:S01]  /*3ae0*/  IADD3 R2, PT, PT, R29, 0x1, R16 ;  /* 0x000000011d027810 */ /* 0x000fe20007ffe010 */
[----:B------:R-:W-:Y:S03]  /*3af0*/  BSSY.RECONVERGENT B4, `(.L_x_110) ;  /* 0x000004a000047945 */ /* 0x000fe60003800200 */
[----:B------:R-:W-:-:S04]  /*3b00*/  VIMNMX R2, PT, PT, R2, R9, PT ;  /* 0x0000000902027248 */ /* 0x000fc80003fe0100 */
[----:B------:R-:W-:-:S13]  /*3b10*/  ISETP.GE.AND P0, PT, R3, R2, PT ;  /* 0x000000020300720c */ /* 0x000fda0003f06270 */
[----:B---3--:R-:W-:Y:S05]  /*3b20*/  @P0 BRA `(.L_x_111) ;  /* 0x0000000400180947 */ /* 0x008fea0003800000 */
[----:B------:R-:W-:Y:S01]  /*3b30*/  BSSY.RECONVERGENT B5, `(.L_x_112) ;  /* 0x0000043000057945 */ /* 0x000fe20003800200 */
[----:B------:R-:W-:-:S07]  /*3b40*/  IMAD.MOV.U32 R8, RZ, RZ, R3 ;  /* 0x000000ffff087224 */ /* 0x000fce00078e0003 */
.L_x_120:
[----:B0--3--:R-:W0:Y:S01]  /*3b50*/  LDC.64 R30, c[0x0][0x388] ;  /* 0x0000e200ff1e7b82 */ /* 0x009e220000000a00 */
[----:B------:R-:W3:Y:S01]  /*3b60*/  LDCU.64 UR8, c[0x0][0x3a0] ;  /* 0x00007400ff0877ac */ /* 0x000ee20008000a00 */
[----:B0-----:R-:W4:Y:S04]  /*3b70*/  LDG.E R13, desc[UR4][R30.64+0x4] ;  /* 0x000004041e0d7981 */ /* 0x001f28000c1e1900 */
[----:B------:R-:W5:Y:S01]  /*3b80*/  LDG.E R11, desc[UR4][R30.64] ;  /* 0x000000041e0b7981 */ /* 0x000f62000c1e1900 */
[----:B----4-:R-:W-:-:S04]  /*3b90*/  IMAD R13, R13, R8, R4 ;  /* 0x000000080d0d7224 */ /* 0x010fc800078e0204 */
[----:B-----5:R-:W-:-:S05]  /*3ba0*/  IMAD R11, R11, R13, R10 ;  /* 0x0000000d0b0b7224 */ /* 0x020fca00078e020a */
[----:B---3--:R-:W-:-:S04]  /*3bb0*/  IADD3 R32, P0, PT, R11, UR8, RZ ;  /* 0x000000080b207c10 */ /* 0x008fc8000ff1e0ff */
[----:B------:R-:W-:-:S05]  /*3bc0*/  LEA.HI.X.SX32 R33, R11, UR9, 0x1, P0 ;  /* 0x000000090b217c11 */ /* 0x000fca00080f0eff */
[----:B------:R-:W3:Y:S01]  /*3bd0*/  LDG.E.U8 R32, desc[UR4][R32.64] ;  /* 0x0000000420207981 */ /* 0x000ee2000c1e1100 */
[----:B------:R-:W-:Y:S01]  /*3be0*/  BSSY.RECONVERGENT B6, `(.L_x_113) ;  /* 0x0000032000067945 */ /* 0x000fe20003800200 */
[----:B---3--:R-:W-:-:S13]  /*3bf0*/  ISETP.NE.AND P0, PT, R32, RZ, PT ;  /* 0x000000ff2000720c */ /* 0x008fda0003f05270 */
[----:B------:R-:W-:Y:S05]  /*3c00*/  @!P0 BRA `(.L_x_114) ;  /* 0x0000000000bc8947 */ /* 0x000fea0003800000 */
[----:B------:R-:W-:Y:S01]  /*3c10*/  IMAD.IADD R0, R27, 0x1, -R10 ;  /* 0x000000011b007824 */ /* 0x000fe200078e0a0a */
[----:B------:R-:W-:Y:S01]  /*3c20*/  IADD3 R2, PT, PT, R25, -R4, RZ ;  /* 0x8000000419027210 */ /* 0x000fe20007ffe0ff */
[----:B------:R-:W-:Y:S03]  /*3c30*/  BSSY.RECONVERGENT B0, `(.L_x_115) ;  /* 0x0000016000007945 */ /* 0x000fe60003800200 */
[----:B------:R-:W-:Y:S01]  /*3c40*/  IABS R11, R0 ;  /* 0x00000000000b7213 */ /* 0x000fe20000000000 */
[----:B------:R-:W-:Y:S01]  /*3c50*/  IMAD.IADD R0, R29, 0x1, -R8 ;  /* 0x000000011d007824 */ /* 0x000fe200078e0a08 */
[----:B------:R-:W-:-:S04]  /*3c60*/  IABS R2, R2 ;  /* 0x0000000200027213 */ /* 0x000fc80000000000 */
[----:B------:R-:W-:Y:S02]  /*3c70*/  IABS R13, R0 ;  /* 0x00000000000d7213 */ /* 0x000fe40000000000 */
[----:B------:R-:W-:Y:S02]  /*3c80*/  I2FP.F32.S32 R0, R11 ;  /* 0x0000000b00007245 */ /* 0x000fe40000201400 */
[----:B------:R-:W-:-:S03]  /*3c90*/  I2FP.F32.S32 R2, R2 ;  /* 0x0000000200027245 */ /* 0x000fc60000201400 */
[----:B------:R-:W-:Y:S01]  /*3ca0*/  FMUL R11, R0, R0 ;  /* 0x00000000000b7220 */ /* 0x000fe20000400000 */
[----:B------:R-:W-:-:S03]  /*3cb0*/  I2FP.F32.S32 R0, R13 ;  /* 0x0000000d00007245 */ /* 0x000fc60000201400 */
[----:B------:R-:W-:-:S04]  /*3cc0*/  FFMA R11, R2, R2, R11 ;  /* 0x00000002020b7223 */ /* 0x000fc8000000000b */
[----:B------:R-:W-:-:S04]  /*3cd0*/  FFMA R2, R0, R0, R11 ;  /* 0x0000000000027223 */ /* 0x000fc8000000000b */
[----:B------:R-:W-:Y:S01]  /*3ce0*/  VIADD R0, R2, 0xf3000000 ;  /* 0xf300000002007836 */ /* 0x000fe20000000000 */
[----:B------:R0:W3:Y:S04]  /*3cf0*/  MUFU.RSQ R11, R2 ;  /* 0x00000002000b7308 */ /* 0x0000e80000001400 */
[----:B------:R-:W-:-:S13]  /*3d00*/  ISETP.GT.U32.AND P0, PT, R0, 0x727fffff, PT ;  /* 0x727fffff0000780c */ /* 0x000fda0003f04070 */
[----:B0--3--:R-:W-:Y:S05]  /*3d10*/  @!P0 BRA `(.L_x_116) ;  /* 0x00000000000c8947 */ /* 0x009fea0003800000 */
[----:B------:R-:W-:-:S07]  /*3d20*/  MOV R0, 0x3d40 ;  /* 0x00003d4000007802 */ /* 0x000fce0000000f00 */
[----:B-12---:R-:W-:Y:S05]  /*3d30*/  CALL.REL.NOINC `($__internal_0_$__cuda_sm20_sqrt_rn_f32_slowpath) ;  /* 0x00000018004c7944 */ /* 0x006fea0003c00000 */
[----:B------:R-:W-:Y:S05]  /*3d40*/  BRA `(.L_x_117) ;  /* 0x0000000000107947 */ /* 0x000fea0003800000 */
.L_x_116:
[----:B------:R-:W-:Y:S01]  /*3d50*/  FMUL.FTZ R30, R2, R11 ;  /* 0x0000000b021e7220 */ /* 0x000fe20000410000 */
[----:B------:R-:W-:-:S03]  /*3d60*/  FMUL.FTZ R0, R11, 0.5 ;  /* 0x3f0000000b007820 */ /* 0x000fc60000410000 */
[----:B------:R-:W-:-:S04]  /*3d70*/  FFMA R11, -R30, R30, R2 ;  /* 0x0000001e1e0b7223 */ /* 0x000fc80000000102 */
[----:B------:R-:W-:-:S07]  /*3d80*/  FFMA R30, R11, R0, R30 ;  /* 0x000000000b1e7223 */ /* 0x000fce000000001e */
.L_x_117:
[----:B------:R-:W-:Y:S05]  /*3d90*/  BSYNC.RECONVERGENT B0 ;  /* 0x0000000000007941 */ /* 0x000fea0003800200 */
.L_x_115:
[----:B------:R-:W-:Y:S01]  /*3da0*/  I2FP.F32.U32 R31, R22 ;  /* 0x00000016001f7245 */ /* 0x000fe20000201000 */
[----:B------:R-:W-:Y:S03]  /*3db0*/  BSSY.RECONVERGENT B7, `(.L_x_118) ;  /* 0x000000d000077945 */ /* 0x000fe60003800200 */
[----:B------:R-:W0:Y:S08]  /*3dc0*/  MUFU.RCP R0, R31 ;  /* 0x0000001f00007308 */ /* 0x000e300000001000 */
[----:B------:R-:W3:Y:S01]  /*3dd0*/  FCHK P0, R30, R31 ;  /* 0x0000001f1e007302 */ /* 0x000ee20000000000 */
[----:B0-----:R-:W-:-:S04]  /*3de0*/  FFMA R11, -R31, R0, 1 ;  /* 0x3f8000001f0b7423 */ /* 0x001fc80000000100 */
[----:B------:R-:W-:-:S04]  /*3df0*/  FFMA R0, R0, R11, R0 ;  /* 0x0000000b00007223 */ /* 0x000fc80000000000 */
[----:B------:R-:W-:-:S04]  /*3e00*/  FFMA R11, R0, R30, RZ ;  /* 0x0000001e000b7223 */ /* 0x000fc800000000ff */
[----:B------:R-:W-:-:S04]  /*3e10*/  FFMA R2, -R31, R11, R30 ;  /* 0x0000000b1f027223 */ /* 0x000fc8000000011e */
[----:B------:R-:W-:Y:S01]  /*3e20*/  FFMA R2, R0, R2, R11 ;  /* 0x0000000200027223 */ /* 0x000fe2000000000b */
[----:B---3--:R-:W-:Y:S06]  /*3e30*/  @!P0 BRA `(.L_x_119) ;  /* 0x0000000000108947 */ /* 0x008fec0003800000 */
[----:B------:R-:W-:Y:S01]  /*3e40*/  IMAD.MOV.U32 R0, RZ, RZ, R30 ;  /* 0x000000ffff007224 */ /* 0x000fe200078e001e */
[----:B------:R-:W-:-:S07]  /*3e50*/  MOV R24, 0x3e70 ;  /* 0x00003e7000187802 */ /* 0x000fce0000000f00 */
[----:B-12---:R-:W-:Y:S05]  /*3e60*/  CALL.REL.NOINC `($__internal_1_$__cuda_sm3x_div_rn_noftz_f32_slowpath) ;  /* 0x0000001800587944 */ /* 0x006fea0003c00000 */
[----:B------:R-:W-:-:S07]  /*3e70*/  IMAD.MOV.U32 R2, RZ, RZ, R0 ;  /* 0x000000ffff027224 */ /* 0x000fce00078e0000 */
.L_x_119:
[----:B------:R-:W-:Y:S05]  /*3e80*/  BSYNC.RECONVERGENT B7 ;  /* 0x0000000000077941 */ /* 0x000fea0003800200 */
.L_x_118:
[----:B------:R-:W-:Y:S01]  /*3e90*/  FSETP.GEU.AND P0, PT, R2, |R12|, PT ;  /* 0x4000000c0200720b */ /* 0x000fe20003f0e000 */
[----:B------:R-:W-:-:S12]  /*3ea0*/  HFMA2 R0, -RZ, RZ, 0, 5.9604644775390625e-08 ;  /* 0x00000001ff007431 */ /* 0x000fd800000001ff */
[----:B------:R-:W-:Y:S05]  /*3eb0*/  @P0 BRA `(.L_x_114) ;  /* 0x0000000000100947 */ /* 0x000fea0003800000 */
[----:B------:R-:W0:Y:S01]  /*3ec0*/  LDC.64 R30, c[0x0][0x388] ;  /* 0x0000e200ff1e7b82 */ /* 0x000e220000000a00 */
[----:B------:R-:W-:-:S05]  /*3ed0*/  FMUL R12, R23, R2 ;  /* 0x00000002170c7220 */ /* 0x000fca0000400000 */
[----:B------:R3:W-:Y:S04]  /*3ee0*/  STG.E desc[UR4][R18.64], R12 ;  /* 0x0000000c12007986 */ /* 0x0007e8000c101904 */
[----:B0-----:R3:W5:Y:S02]  /*3ef0*/  LDG.E R9, desc[UR4][R30.64+0x8] ;  /* 0x000008041e097981 */ /* 0x001764000c1e1900 */
.L_x_114:
[----:B------:R-:W-:Y:S05]  /*3f00*/  BSYNC.RECONVERGENT B6 ;  /* 0x0000000000067941 */ /* 0x000fea0003800200 */
.L_x_113:
[----:B------:R-:W-:Y:S01]  /*3f10*/  IADD3 R2, PT, PT, R29, 0x1, R16 ;  /* 0x000000011d027810 */ /* 0x000fe20007ffe010 */
[----:B------:R-:W-:-:S03]  /*3f20*/  VIADD R8, R8, 0x1 ;  /* 0x0000000108087836 */ /* 0x000fc60000000000 */
[----:B-----5:R-:W-:-:S04]  /*3f30*/  VIMNMX R11, PT, PT, R2, R9, PT ;  /* 0x00000009020b7248 */ /* 0x020fc80003fe0100 */
[----:B------:R-:W-:-:S13]  /*3f40*/  ISETP.GE.AND P0, PT, R8, R11, PT ;  /* 0x0000000b0800720c */ /* 0x000fda0003f06270 */
[----:B------:R-:W-:Y:S05]  /*3f50*/  @!P0 BRA `(.L_x_120) ;  /* 0xfffffff800fc8947 */ /* 0x000fea000383ffff */
[----:B------:R-:W-:Y:S05]  /*3f60*/  BSYNC.RECONVERGENT B5 ;  /* 0x0000000000057941 */ /* 0x000fea0003800200 */
.L_x_112:
[----:B---3--:R-:W0:Y:S02]  /*3f70*/  LDC.64 R30, c[0x0][0x388] ;  /* 0x0000e200ff1e7b82 */ /* 0x008e240000000a00 */
[----:B0-----:R3:W5:Y:S02]  /*3f80*/  LDG.E R31, desc[UR4][R30.64] ;  /* 0x000000041e1f7981 */ /* 0x001764000c1e1900 */
.L_x_111:
[----:B------:R-:W-:Y:S05]  /*3f90*/  BSYNC.RECONVERGENT B4 ;  /* 0x0000000000047941 */ /* 0x000fea0003800200 */
.L_x_110:
[----:B------:R-:W-:Y:S01]  /*3fa0*/  VIADD R10, R10, 0x1 ;  /* 0x000000010a0a7836 */ /* 0x000fe20000000000 */
[----:B-----5:R-:W-:-:S04]  /*3fb0*/  VIMNMX R11, PT, PT, R6, R31, PT ;  /* 0x0000001f060b7248 */ /* 0x020fc80003fe0100 */
[----:B------:R-:W-:-:S13]  /*3fc0*/  ISETP.GE.AND P0, PT, R10, R11, PT ;  /* 0x0000000b0a00720c */ /* 0x000fda0003f06270 */
[----:B------:R-:W-:Y:S05]  /*3fd0*/  @!P0 BRA `(.L_x_121) ;  /* 0xfffffff800c08947 */ /* 0x000fea000383ffff */
[----:B------:R-:W-:Y:S05]  /*3fe0*/  BSYNC.RECONVERGENT B3 ;  /* 0x0000000000037941 */ /* 0x000fea0003800200 */
.L_x_109:
[----:B------:R4:W5:Y:S02]  /*3ff0*/  LDG.E R2, desc[UR4][R20.64+0x4] ;  /* 0x0000040414027981 */ /* 0x000964000c1e1900 */
.L_x_108:
[----:B------:R-:W-:Y:S05]  /*4000*/  BSYNC.RECONVERGENT B2 ;  /* 0x0000000000027941 */ /* 0x000fea0003800200 */
.L_x_107:
[----:B------:R-:W-:Y:S01]  /*4010*/  VIADD R5, R5, 0x1 ;  /* 0x0000000105057836 */ /* 0x000fe20000000000 */
[----:B------:R-:W-:Y:S04]  /*4020*/  BSSY.RECONVERGENT B2, `(.L_x_122) ;  /* 0x000005a000027945 */ /* 0x000fe80003800200 */
[----:B-----5:R-:W-:-:S04]  /*4030*/  VIMNMX R11, PT, PT, R2, R5, PT ;  /* 0x00000005020b7248 */ /* 0x020fc80003fe0100 */
[----:B------:R-:W-:-:S13]  /*4040*/  ISETP.GE.AND P0, PT, R14, R11, PT ;  /* 0x0000000b0e00720c */ /* 0x000fda0003f06270 */
[----:B------:R-:W-:Y:S05]  /*4050*/  @P0 BRA `(.L_x_123) ;  /* 0x0000000400580947 */ /* 0x000fea0003800000 */
[----:B------:R0:W5:Y:S01]  /*4060*/  LDG.E R10, desc[UR4][R20.64+0x8] ;  /* 0x00000804140a7981 */ /* 0x000162000c1e1900 */
[-C--:B------:R-:W-:Y:S01]  /*4070*/  VIMNMX R3, PT, PT, R27, R16.reuse, PT ;  /* 0x000000101b037248 */ /* 0x080fe20003fe0100 */
[----:B------:R-:W-:Y:S01]  /*4080*/  BSSY.RECONVERGENT B3, `(.L_x_124) ;  /* 0x0000052000037945 */ /* 0x000fe20003800200 */
[----:B------:R-:W-:Y:S02]  /*4090*/  IMAD.MOV.U32 R9, RZ, RZ, R14 ;  /* 0x000000ffff097224 */ /* 0x000fe400078e000e */
[----:B------:R-:W-:Y:S02]  /*40a0*/  IABS R4, R3 ;  /* 0x0000000300047213 */ /* 0x000fe40000000000 */
[----:B------:R-:W-:Y:S02]  /*40b0*/  VIADDMNMX R3, R29, -R16, RZ, !PT ;  /* 0x800000101d037246 */ /* 0x000fe400078001ff */
[----:B------:R-:W-:-:S05]  /*40c0*/  I2FP.F32.S32 R4, R4 ;  /* 0x0000000400047245 */ /* 0x000fca0000201400 */
[----:B0-----:R-:W-:-:S07]  /*40d0*/  FMUL R4, R4, R4 ;  /* 0x0000000404047220 */ /* 0x001fce0000400000 */
.L_x_136:
[----:B------:R-:W-:Y:S01]  /*40e0*/  IADD3 R11, PT, PT, R29, 0x1, R16 ;  /* 0x000000011d0b7810 */ /* 0x000fe20007ffe010 */
[----:B------:R-:W-:Y:S03]  /*40f0*/  BSSY.RECONVERGENT B4, `(.L_x_125) ;  /* 0x0000046000047945 */ /* 0x000fe60003800200 */
[----:B-----5:R-:W-:-:S04]  /*4100*/  VIMNMX R8, PT, PT, R11, R10, PT ;  /* 0x0000000a0b087248 */ /* 0x020fc80003fe0100 */
[----:B------:R-:W-:-:S13]  /*4110*/  ISETP.GE.AND P0, PT, R3, R8, PT ;  /* 0x000000080300720c */ /* 0x000fda0003f06270 */
[----:B0-----:R-:W-:Y:S05]  /*4120*/  @P0 BRA `(.L_x_126) ;  /* 0x0000000400080947 */ /* 0x001fea0003800000 */
[----:B------:R-:W-:Y:S01]  /*4130*/  BSSY.RECONVERGENT B5, `(.L_x_127) ;  /* 0x000003f000057945 */ /* 0x000fe20003800200 */
[----:B------:R-:W-:-:S07]  /*4140*/  MOV R8, R3 ;  /* 0x0000000300087202 */ /* 0x000fce0000000f00 */
.L_x_135:
[----:B---3--:R-:W0:Y:S01]  /*4150*/  LDC.64 R30, c[0x0][0x388] ;  /* 0x0000e200ff1e7b82 */ /* 0x008e220000000a00 */
[----:B------:R-:W3:Y:S01]  /*4160*/  LDCU.64 UR8, c[0x0][0x3a0] ;  /* 0x00007400ff0877ac */ /* 0x000ee20008000a00 */
[----:B0-----:R-:W5:Y:S04]  /*4170*/  LDG.E R11, desc[UR4][R30.64+0x4] ;  /* 0x000004041e0b7981 */ /* 0x001f68000c1e1900 */
[----:B------:R-:W2:Y:S01]  /*4180*/  LDG.E R2, desc[UR4][R30.64] ;  /* 0x000000041e027981 */ /* 0x000ea2000c1e1900 */
[----:B-----5:R-:W-:-:S04]  /*4190*/  IMAD R11, R11, R8, R9 ;  /* 0x000000080b0b7224 */ /* 0x020fc800078e0209 */
[----:B--2---:R-:W-:-:S05]  /*41a0*/  IMAD R2, R2, R11, R7 ;  /* 0x0000000b02027224 */ /* 0x004fca00078e0207 */
[----:B---3--:R-:W-:-:S04]  /*41b0*/  IADD3 R32, P0, PT, R2, UR8, RZ ;  /* 0x0000000802207c10 */ /* 0x008fc8000ff1e0ff */
[----:B------:R-:W-:-:S05]  /*41c0*/  LEA.HI.X.SX32 R33, R2, UR9, 0x1, P0 ;  /* 0x0000000902217c11 */ /* 0x000fca00080f0eff */
[----:B------:R-:W2:Y:S01]  /*41d0*/  LDG.E.U8 R32, desc[UR4][R32.64] ;  /* 0x0000000420207981 */ /* 0x000ea2000c1e1100 */
[----:B------:R-:W-:Y:S01]  /*41e0*/  BSSY.RECONVERGENT B6, `(.L_x_128) ;  /* 0x000002e000067945 */ /* 0x000fe20003800200 */
[----:B--2---:R-:W-:-:S13]  /*41f0*/  ISETP.NE.AND P0, PT, R32, RZ, PT ;  /* 0x000000ff2000720c */ /* 0x004fda0003f05270 */
[----:B------:R-:W-:Y:S05]  /*4200*/  @!P0 BRA `(.L_x_129) ;  /* 0x0000000000ac8947 */ /* 0x000fea0003800000 */
[----:B------:R-:W-:Y:S01]  /*4210*/  IMAD.IADD R2, R25, 0x1, -R9 ;  /* 0x0000000119027824 */ /* 0x000fe200078e0a09 */
[----:B------:R-:W-:Y:S01]  /*4220*/  BSSY.RECONVERGENT B0, `(.L_x_130) ;  /* 0x0000013000007945 */ /* 0x000fe20003800200 */
[----:B------:R-:W-:-:S03]  /*4230*/  IMAD.IADD R0, R29, 0x1, -R8 ;  /* 0x000000011d007824 */ /* 0x000fc600078e0a08 */
[----:B------:R-:W-:Y:S02]  /*4240*/  IABS R11, R2 ;  /* 0x00000002000b7213 */ /* 0x000fe40000000000 */
[----:B------:R-:W-:Y:S02]  /*4250*/  IABS R0, R0 ;  /* 0x0000000000007213 */ /* 0x000fe40000000000 */
[----:B------:R-:W-:Y:S02]  /*4260*/  I2FP.F32.S32 R11, R11 ;  /* 0x0000000b000b7245 */ /* 0x000fe40000201400 */
[----:B------:R-:W-:-:S03]  /*4270*/  I2FP.F32.S32 R0, R0 ;  /* 0x0000000000007245 */ /* 0x000fc60000201400 */
[----:B------:R-:W-:-:S04]  /*4280*/  FFMA R11, R11, R11, R4 ;  /* 0x0000000b0b0b7223 */ /* 0x000fc80000000004 */
[----:B------:R-:W-:-:S04]  /*4290*/  FFMA R2, R0, R0, R11 ;  /* 0x0000000000027223 */ /* 0x000fc8000000000b */
[----:B------:R-:W-:Y:S01]  /*42a0*/  VIADD R0, R2, 0xf3000000 ;  /* 0xf300000002007836 */ /* 0x000fe20000000000 */
[----:B------:R0:W2:Y:S04]  /*42b0*/  MUFU.RSQ R11, R2 ;  /* 0x00000002000b7308 */ /* 0x0000a80000001400 */
[----:B------:R-:W-:-:S13]  /*42c0*/  ISETP.GT.U32.AND P0, PT, R0, 0x727fffff, PT ;  /* 0x727fffff0000780c */ /* 0x000fda0003f04070 */
[----:B0-2---:R-:W-:Y:S05]  /*42d0*/  @!P0 BRA `(.L_x_131) ;  /* 0x00000000000c8947 */ /* 0x005fea0003800000 */
[----:B------:R-:W-:-:S07]  /*42e0*/  MOV R0, 0x4300 ;  /* 0x0000430000007802 */ /* 0x000fce0000000f00 */
[----:B-1--4-:R-:W-:Y:S05]  /*42f0*/  CALL.REL.NOINC `($__internal_0_$__cuda_sm20_sqrt_rn_f32_slowpath) ;  /* 0x0000001000dc7944 */ /* 0x012fea0003c00000 */
[----:B------:R-:W-:Y:S05]  /*4300*/  BRA `(.L_x_132) ;  /* 0x0000000000107947 */ /* 0x000fea0003800000 */
.L_x_131:
[----:B------:R-:W-:Y:S01]  /*4310*/  FMUL.FTZ R30, R2, R11 ;  /* 0x0000000b021e7220 */ /* 0x000fe20000410000 */
[----:B------:R-:W-:-:S03]  /*4320*/  FMUL.FTZ R0, R11, 0.5 ;  /* 0x3f0000000b007820 */ /* 0x000fc60000410000 */
[----:B------:R-:W-:-:S04]  /*4330*/  FFMA R11, -R30, R30, R2 ;  /* 0x0000001e1e0b7223 */ /* 0x000fc80000000102 */
[----:B------:R-:W-:-:S07]  /*4340*/  FFMA R30, R11, R0, R30 ;  /* 0x000000000b1e7223 */ /* 0x000fce000000001e */
.L_x_132:
[----:B------:R-:W-:Y:S05]  /*4350*/  BSYNC.RECONVERGENT B0 ;  /* 0x0000000000007941 */ /* 0x000fea0003800200 */
.L_x_130:
[----:B------:R-:W-:Y:S01]  /*4360*/  I2FP.F32.U32 R31, R22 ;  /* 0x00000016001f7245 */ /* 0x000fe20000201000 */
[----:B------:R-:W-:Y:S03]  /*4370*/  BSSY.RECONVERGENT B7, `(.L_x_133) ;  /* 0x000000d000077945 */ /* 0x000fe60003800200 */
[----:B------:R-:W0:Y:S08]  /*4380*/  MUFU.RCP R0, R31 ;  /* 0x0000001f00007308 */ /* 0x000e300000001000 */
[----:B------:R-:W2:Y:S01]  /*4390*/  FCHK P0, R30, R31 ;  /* 0x0000001f1e007302 */ /* 0x000ea20000000000 */
[----:B0-----:R-:W-:-:S04]  /*43a0*/  FFMA R11, -R31, R0, 1 ;  /* 0x3f8000001f0b7423 */ /* 0x001fc80000000100 */
[----:B------:R-:W-:-:S04]  /*43b0*/  FFMA R0, R0, R11, R0 ;  /* 0x0000000b00007223 */ /* 0x000fc80000000000 */
[----:B------:R-:W-:-:S04]  /*43c0*/  FFMA R11, R0, R30, RZ ;  /* 0x0000001e000b7223 */ /* 0x000fc800000000ff */
[----:B------:R-:W-:-:S04]  /*43d0*/  FFMA R2, -R31, R11, R30 ;  /* 0x0000000b1f027223 */ /* 0x000fc8000000011e */
[----:B------:R-:W-:Y:S01]  /*43e0*/  FFMA R2, R0, R2, R11 ;  /* 0x0000000200027223 */ /* 0x000fe2000000000b */
[----:B--2---:R-:W-:Y:S06]  /*43f0*/  @!P0 BRA `(.L_x_134) ;  /* 0x0000000000108947 */ /* 0x004fec0003800000 */
[----:B------:R-:W-:Y:S01]  /*4400*/  IMAD.MOV.U32 R0, RZ, RZ, R30 ;  /* 0x000000ffff007224 */ /* 0x000fe200078e001e */
[----:B------:R-:W-:-:S07]  /*4410*/  MOV R24, 0x4430 ;  /* 0x0000443000187802 */ /* 0x000fce0000000f00 */
[----:B-1--4-:R-:W-:Y:S05]  /*4420*/  CALL.REL.NOINC `($__internal_1_$__cuda_sm3x_div_rn_noftz_f32_slowpath) ;  /* 0x0000001000e87944 */ /* 0x012fea0003c00000 */
[----:B------:R-:W-:-:S07]  /*4430*/  MOV R2, R0 ;  /* 0x0000000000027202 */ /* 0x000fce0000000f00 */
.L_x_134:
[----:B------:R-:W-:Y:S05]  /*4440*/  BSYNC.RECONVERGENT B7 ;  /* 0x0000000000077941 */ /* 0x000fea0003800200 */
.L_x_133:
[----:B------:R-:W-:Y:S01]  /*4450*/  FSETP.GEU.AND P0, PT, R2, |R12|, PT ;  /* 0x4000000c0200720b */ /* 0x000fe20003f0e000 */
[----:B------:R-:W-:-:S12]  /*4460*/  IMAD.MOV.U32 R0, RZ, RZ, 0x1 ;  /* 0x00000001ff007424 */ /* 0x000fd800078e00ff */
[----:B------:R-:W-:Y:S05]  /*4470*/  @P0 BRA `(.L_x_129) ;  /* 0x0000000000100947 */ /* 0x000fea0003800000 */
[----:B------:R-:W0:Y:S01]  /*4480*/  LDC.64 R10, c[0x0][0x388] ;  /* 0x0000e200ff0a7b82 */ /* 0x000e220000000a00 */
[----:B------:R-:W-:-:S05]  /*4490*/  FMUL R12, R23, R2 ;  /* 0x00000002170c7220 */ /* 0x000fca0000400000 */
[----:B------:R2:W-:Y:S04]  /*44a0*/  STG.E desc[UR4][R18.64], R12 ;  /* 0x0000000c12007986 */ /* 0x0005e8000c101904 */
[----:B0-----:R2:W5:Y:S02]  /*44b0*/  LDG.E R10, desc[UR4][R10.64+0x8] ;  /* 0x000008040a0a7981 */ /* 0x001564000c1e1900 */
.L_x_129:
[----:B------:R-:W-:Y:S05]  /*44c0*/  BSYNC.RECONVERGENT B6 ;  /* 0x0000000000067941 */ /* 0x000fea0003800200 */
.L_x_128:
[----:B--2---:R-:W-:Y:S01]  /*44d0*/  IADD3 R11, PT, PT, R29, 0x1, R16 ;  /* 0x000000011d0b7810 */ /* 0x004fe20007ffe010 */
[----:B------:R-:W-:-:S03]  /*44e0*/  VIADD R8, R8, 0x1 ;  /* 0x0000000108087836 */ /* 0x000fc60000000000 */
[----:B-----5:R-:W-:-:S04]  /*44f0*/  VIMNMX R11, PT, PT, R11, R10, PT ;  /* 0x0000000a0b0b7248 */ /* 0x020fc80003fe0100 */
[----:B------:R-:W-:-:S13]  /*4500*/  ISETP.GE.AND P0, PT, R8, R11, PT ;  /* 0x0000000b0800720c */ /* 0x000fda0003f06270 */
[----:B------:R-:W-:Y:S05]  /*4510*/  @!P0 BRA `(.L_x_135) ;  /* 0xfffffffc000c8947 */ /* 0x000fea000383ffff */
[----:B------:R-:W-:Y:S05]  /*4520*/  BSYNC.RECONVERGENT B5 ;  /* 0x0000000000057941 */ /* 0x000fea0003800200 */
.L_x_127:
[----:B------:R-:W0:Y:S02]  /*4530*/  LDC.64 R30, c[0x0][0x388] ;  /* 0x0000e200ff1e7b82 */ /* 0x000e240000000a00 */
[----:B0-----:R0:W5:Y:S02]  /*4540*/  LDG.E R2, desc[UR4][R30.64+0x4] ;  /* 0x000004041e027981 */ /* 0x001164000c1e1900 */
.L_x_126:
[----:B------:R-:W-:Y:S05]  /*4550*/  BSYNC.RECONVERGENT B4 ;  /* 0x0000000000047941 */ /* 0x000fea0003800200 */
.L_x_125:
[----:B------:R-:W-:Y:S01]  /*4560*/  VIADD R9, R9, 0x1 ;  /* 0x0000000109097836 */ /* 0x000fe20000000000 */
[----:B-----5:R-:W-:-:S04]  /*4570*/  VIMNMX R11, PT, PT, R2, R5, PT ;  /* 0x00000005020b7248 */ /* 0x020fc80003fe0100 */
[----:B------:R-:W-:-:S13]  /*4580*/  ISETP.GE.AND P0, PT, R9, R11, PT ;  /* 0x0000000b0900720c */ /* 0x000fda0003f06270 */
[----:B------:R-:W-:Y:S05]  /*4590*/  @!P0 BRA `(.L_x_136) ;  /* 0xfffffff800d08947 */ /* 0x000fea000383ffff */
[----:B------:R-:W-:Y:S05]  /*45a0*/  BSYNC.RECONVERGENT B3 ;  /* 0x0000000000037941 */ /* 0x000fea0003800200 */
.L_x_124:
[----:B0-----:R0:W5:Y:S02]  /*45b0*/  LDG.E R31, desc[UR4][R20.64] ;  /* 0x00000004141f7981 */ /* 0x001164000c1e1900 */
.L_x_123:
[----:B------:R-:W-:Y:S05]  /*45c0*/  BSYNC.RECONVERGENT B2 ;  /* 0x0000000000027941 */ /* 0x000fea0003800200 */
.L_x_122:
[----:B------:R-:W-:Y:S01]  /*45d0*/  ISETP.GE.AND P0, PT, R14, R11, PT ;  /* 0x0000000b0e00720c */ /* 0x000fe20003f06270 */
[----:B------:R-:W-:-:S12]  /*45e0*/  BSSY.RECONVERGENT B2, `(.L_x_137) ;  /* 0x00000ad000027945 */ /* 0x000fd80003800200 */
[----:B------:R-:W-:Y:S05]  /*45f0*/  @P0 BRA `(.L_x_138) ;  /* 0x0000000800ac0947 */ /* 0x000fea0003800000 */
[----:B012-4-:R0:W5:Y:S01]  /*4600*/  LDG.E R20, desc[UR4][R20.64+0x8] ;  /* 0x0000080414147981 */ /* 0x017162000c1e1900 */
[----:B------:R-:W-:Y:S01]  /*4610*/  BSSY.RECONVERGENT B3, `(.L_x_139) ;  /* 0x0000055000037945 */ /* 0x000fe20003800200 */
[----:B-----5:R-:W-:Y:S01]  /*4620*/  VIADDMNMX R4, R16, R27, R31, PT ;  /* 0x0000001b10047246 */ /* 0x020fe2000380011f */
[----:B------:R-:W-:Y:S01]  /*4630*/  IMAD.MOV.U32 R9, RZ, RZ, R14 ;  /* 0x000000ffff097224 */ /* 0x000fe200078e000e */
[----:B------:R-:W-:-:S07]  /*4640*/  VIADDMNMX R3, R29, -R16, RZ, !PT ;  /* 0x800000101d037246 */ /* 0x000fce00078001ff */
.L_x_151:
[----:B------:R-:W-:Y:S01]  /*4650*/  IADD3 R11, PT, PT, R29, 0x1, R16 ;  /* 0x000000011d0b7810 */ /* 0x000fe20007ffe010 */
[----:B------:R-:W-:Y:S03]  /*4660*/  BSSY.RECONVERGENT B4, `(.L_x_140) ;  /* 0x000004b000047945 */ /* 0x000fe60003800200 */
[----:B------:R-:W-:-:S04]  /*4670*/  VIMNMX R8, PT, PT, R11, R20, PT ;  /* 0x000000140b087248 */ /* 0x000fc80003fe0100 */
[----:B------:R-:W-:-:S13]  /*4680*/  ISETP.GE.AND P0, PT, R3, R8, PT ;  /* 0x000000080300720c */ /* 0x000fda0003f06270 */
[----:B-1----:R-:W-:Y:S05]  /*4690*/  @P0 BRA `(.L_x_141) ;  /* 0x00000004001c0947 */ /* 0x002fea0003800000 */
[----:B------:R-:W-:Y:S01]  /*46a0*/  BSSY.RECONVERGENT B5, `(.L_x_142) ;  /* 0x0000044000057945 */ /* 0x000fe20003800200 */
[----:B------:R-:W-:-:S07]  /*46b0*/  MOV R8, R3 ;  /* 0x0000000300087202 */ /* 0x000fce0000000f00 */
.L_x_150:
[----:B-1----:R-:W1:Y:S01]  /*46c0*/  LDC.64 R10, c[0x0][0x388] ;  /* 0x0000e200ff0a7b82 */ /* 0x002e620000000a00 */
[----:B------:R-:W3:Y:S01]  /*46d0*/  LDCU.64 UR8, c[0x0][0x3a0] ;  /* 0x00007400ff0877ac */ /* 0x000ee20008000a00 */
[----:B-1----:R-:W2:Y:S04]  /*46e0*/  LDG.E R2, desc[UR4][R10.64+0x4] ;  /* 0x000004040a027981 */ /* 0x002ea8000c1e1900 */
        /* <DEDUP_REMOVED lines=12> */
[----:B------:R-:W-:Y:S01]  /*47b0*/  IABS R10, R0 ;  /* 0x00000000000a7213 */ /* 0x000fe20000000000 */
[----:B------:R-:W-:Y:S01]  /*47c0*/  IMAD.IADD R0, R29, 0x1, -R8 ;  /* 0x000000011d007824 */ /* 0x000fe200078e0a08 */
[----:B------:R-:W-:-:S04]  /*47d0*/  IABS R2, R2 ;  /* 0x0000000200027213 */ /* 0x000fc80000000000 */
[----:B------:R-:W-:Y:S02]  /*47e0*/  IABS R11, R0 ;  /* 0x00000000000b7213 */ /* 0x000fe40000000000 */
[----:B------:R-:W-:Y:S02]  /*47f0*/  I2FP.F32.S32 R0, R10 ;  /* 0x0000000a00007245 */ /* 0x000fe40000201400 */
[----:B------:R-:W-:Y:S01]  /*4800*/  I2FP.F32.S32 R2, R2 ;  /* 0x0000000200027245 */ /* 0x000fe20000201400 */
[----:B------:R-:W-:Y:S02]  /*4810*/  IMAD.MOV.U32 R10, RZ, RZ, R11 ;  /* 0x000000ffff0a7224 */ /* 0x000fe400078e000b */
[----:B------:R-:W-:-:S03]  /*4820*/  FMUL R11, R0, R0 ;  /* 0x00000000000b7220 */ /* 0x000fc60000400000 */
[----:B------:R-:W-:Y:S01]  /*4830*/  I2FP.F32.S32 R0, R10 ;  /* 0x0000000a00007245 */ /* 0x000fe20000201400 */
[----:B------:R-:W-:-:S04]  /*4840*/  FFMA R11, R2, R2, R11 ;  /* 0x00000002020b7223 */ /* 0x000fc8000000000b */
[----:B------:R-:W-:-:S04]  /*4850*/  FFMA R2, R0, R0, R11 ;  /* 0x0000000000027223 */ /* 0x000fc8000000000b */
[----:B------:R1:W2:Y:S01]  /*4860*/  MUFU.RSQ R11, R2 ;  /* 0x00000002000b7308 */ /* 0x0002a20000001400 */
[----:B------:R-:W-:-:S04]  /*4870*/  IADD3 R0, PT, PT, R2, -0xd000000, RZ ;  /* 0xf300000002007810 */ /* 0x000fc80007ffe0ff */
[----:B------:R-:W-:-:S13]  /*4880*/  ISETP.GT.U32.AND P0, PT, R0, 0x727fffff, PT ;  /* 0x727fffff0000780c */ /* 0x000fda0003f04070 */
[----:B-12---:R-:W-:Y:S05]  /*4890*/  @!P0 BRA `(.L_x_146) ;  /* 0x00000000000c8947 */ /* 0x006fea0003800000 */
[----:B------:R-:W-:-:S07]  /*48a0*/  MOV R0, 0x48c0 ;  /* 0x000048c000007802 */ /* 0x000fce0000000f00 */
[----:B0-----:R-:W-:Y:S05]  /*48b0*/  CALL.REL.NOINC `($__internal_0_$__cuda_sm20_sqrt_rn_f32_slowpath) ;  /* 0x0000000c006c7944 */ /* 0x001fea0003c00000 */
[----:B------:R-:W-:Y:S05]  /*48c0*/  BRA `(.L_x_147) ;  /* 0x0000000000107947 */ /* 0x000fea0003800000 */
.L_x_146:
[----:B------:R-:W-:Y:S01]  /*48d0*/  FMUL.FTZ R30, R2, R11 ;  /* 0x0000000b021e7220 */ /* 0x000fe20000410000 */
[----:B------:R-:W-:-:S03]  /*48e0*/  FMUL.FTZ R0, R11, 0.5 ;  /* 0x3f0000000b007820 */ /* 0x000fc60000410000 */
[----:B------:R-:W-:-:S04]  /*48f0*/  FFMA R11, -R30, R30, R2 ;  /* 0x0000001e1e0b7223 */ /* 0x000fc80000000102 */
[----:B------:R-:W-:-:S07]  /*4900*/  FFMA R30, R11, R0, R30 ;  /* 0x000000000b1e7223 */ /* 0x000fce000000001e */
.L_x_147:
[----:B------:R-:W-:Y:S05]  /*4910*/  BSYNC.RECONVERGENT B0 ;  /* 0x0000000000007941 */ /* 0x000fea0003800200 */
.L_x_145:
[----:B------:R-:W-:Y:S01]  /*4920*/  I2FP.F32.U32 R31, R22 ;  /* 0x00000016001f7245 */ /* 0x000fe20000201000 */
[----:B------:R-:W-:Y:S03]  /*4930*/  BSSY.RECONVERGENT B7, `(.L_x_148) ;  /* 0x000000d000077945 */ /* 0x000fe60003800200 */
[----:B------:R-:W1:Y:S08]  /*4940*/  MUFU.RCP R0, R31 ;  /* 0x0000001f00007308 */ /* 0x000e700000001000 */
        /* <DEDUP_REMOVED lines=8> */
[----:B------:R-:W-:-:S07]  /*49d0*/  MOV R24, 0x49f0 ;  /* 0x000049f000187802 */ /* 0x000fce0000000f00 */
[----:B0-----:R-:W-:Y:S05]  /*49e0*/  CALL.REL.NOINC `($__internal_1_$__cuda_sm3x_div_rn_noftz_f32_slowpath) ;  /* 0x0000000c00787944 */ /* 0x001fea0003c00000 */
[----:B------:R-:W-:-:S07]  /*49f0*/  IMAD.MOV.U32 R2, RZ, RZ, R0 ;  /* 0x000000ffff027224 */ /* 0x000fce00078e0000 */
.L_x_149:
[----:B------:R-:W-:Y:S05]  /*4a00*/  BSYNC.RECONVERGENT B7 ;  /* 0x0000000000077941 */ /* 0x000fea0003800200 */
.L_x_148:
[----:B------:R-:W-:Y:S01]  /*4a10*/  FSETP.GEU.AND P0, PT, R2, |R12|, PT ;  /* 0x4000000c0200720b */ /* 0x000fe20003f0e000 */
[----:B------:R-:W-:-:S12]  /*4a20*/  IMAD.MOV.U32 R0, RZ, RZ, 0x1 ;  /* 0x00000001ff007424 */ /* 0x000fd800078e00ff */
[----:B------:R-:W-:Y:S05]  /*4a30*/  @P0 BRA `(.L_x_144) ;  /* 0x0000000000100947 */ /* 0x000fea0003800000 */
[----:B0-----:R-:W0:Y:S01]  /*4a40*/  LDC.64 R20, c[0x0][0x388] ;  /* 0x0000e200ff147b82 */ /* 0x001e220000000a00 */
[----:B------:R-:W-:-:S05]  /*4a50*/  FMUL R12, R23, R2 ;  /* 0x00000002170c7220 */ /* 0x000fca0000400000 */
[----:B------:R1:W-:Y:S04]  /*4a60*/  STG.E desc[UR4][R18.64], R12 ;  /* 0x0000000c12007986 */ /* 0x0003e8000c101904 */
[----:B0-----:R1:W5:Y:S02]  /*4a70*/  LDG.E R20, desc[UR4][R20.64+0x8] ;  /* 0x0000080414147981 */ /* 0x001364000c1e1900 */
.L_x_144:
[----:B------:R-:W-:Y:S05]  /*4a80*/  BSYNC.RECONVERGENT B6 ;  /* 0x0000000000067941 */ /* 0x000fea0003800200 */
.L_x_143:
[----:B------:R-:W-:Y:S01]  /*4a90*/  IADD3 R11, PT, PT, R29, 0x1, R16 ;  /* 0x000000011d0b7810 */ /* 0x000fe20007ffe010 */
[----:B------:R-:W-:-:S03]  /*4aa0*/  VIADD R8, R8, 0x1 ;  /* 0x0000000108087836 */ /* 0x000fc60000000000 */
[----:B-----5:R-:W-:-:S04]  /*4ab0*/  VIMNMX R11, PT, PT, R11, R20, PT ;  /* 0x000000140b0b7248 */ /* 0x020fc80003fe0100 */
[----:B------:R-:W-:-:S13]  /*4ac0*/  ISETP.GE.AND P0, PT, R8, R11, PT ;  /* 0x0000000b0800720c */ /* 0x000fda0003f06270 */
[----:B------:R-:W-:Y:S05]  /*4ad0*/  @!P0 BRA `(.L_x_150) ;  /* 0xfffffff800f88947 */ /* 0x000fea000383ffff */
[----:B------:R-:W-:Y:S05]  /*4ae0*/  BSYNC.RECONVERGENT B5 ;  /* 0x0000000000057941 */ /* 0x000fea0003800200 */
.L_x_142:
[----:B------:R-:W2:Y:S02]  /*4af0*/  LDC.64 R10, c[0x0][0x388] ;  /* 0x0000e200ff0a7b82 */ /* 0x000ea40000000a00 */
[----:B--2---:R2:W5:Y:S02]  /*4b00*/  LDG.E R2, desc[UR4][R10.64+0x4] ;  /* 0x000004040a027981 */ /* 0x004564000c1e1900 */
.L_x_141:
[----:B------:R-:W-:Y:S05]  /*4b10*/  BSYNC.RECONVERGENT B4 ;  /* 0x0000000000047941 */ /* 0x000fea0003800200 */
.L_x_140:
[----:B------:R-:W-:Y:S02]  /*4b20*/  IADD3 R9, PT, PT, R9, 0x1, RZ ;  /* 0x0000000109097810 */ /* 0x000fe40007ffe0ff */
[----:B--2--5:R-:W-:-:S04]  /*4b30*/  VIMNMX R11, PT, PT, R2, R5, PT ;  /* 0x00000005020b7248 */ /* 0x024fc80003fe0100 */
[----:B------:R-:W-:-:S13]  /*4b40*/  ISETP.GE.AND P0, PT, R9, R11, PT ;  /* 0x0000000b0900720c */ /* 0x000fda0003f06270 */
[----:B------:R-:W-:Y:S05]  /*4b50*/  @!P0 BRA `(.L_x_151) ;  /* 0xfffffff800bc8947 */ /* 0x000fea000383ffff */
[----:B------:R-:W-:Y:S05]  /*4b60*/  BSYNC.RECONVERGENT B3 ;  /* 0x0000000000037941 */ /* 0x000fea0003800200 */
.L_x_139:
[----:B------:R-:W-:-:S13]  /*4b70*/  ISETP.GE.AND P0, PT, R14, R11, PT ;  /* 0x0000000b0e00720c */ /* 0x000fda0003f06270 */
[----:B------:R-:W-:Y:S05]  /*4b80*/  @P0 BRA `(.L_x_138) ;  /* 0x0000000400480947 */ /* 0x000fea0003800000 */
[----:B------:R-:W2:Y:S02]  /*4b90*/  LDC.64 R8, c[0x0][0x388] ;  /* 0x0000e200ff087b82 */ /* 0x000ea40000000a00 */
[----:B--2---:R2:W5:Y:S01]  /*4ba0*/  LDG.E R9, desc[UR4][R8.64] ;  /* 0x0000000408097981 */ /* 0x004562000c1e1900 */
[----:B------:R-:W-:Y:S01]  /*4bb0*/  VIMNMX R3, PT, PT, R29, R16, PT ;  /* 0x000000101d037248 */ /* 0x000fe20003fe0100 */
[----:B------:R-:W-:-:S03]  /*4bc0*/  IMAD.MOV.U32 R10, RZ, RZ, R14 ;  /* 0x000000ffff0a7224 */ /* 0x000fc600078e000e */
[----:B------:R-:W-:Y:S02]  /*4bd0*/  IABS R4, R3 ;  /* 0x0000000300047213 */ /* 0x000fe40000000000 */
[----:B------:R-:W-:Y:S02]  /*4be0*/  VIADDMNMX R3, R29, -R16, RZ, !PT ;  /* 0x800000101d037246 */ /* 0x000fe400078001ff */
[----:B------:R-:W-:-:S05]  /*4bf0*/  I2FP.F32.S32 R4, R4 ;  /* 0x0000000400047245 */ /* 0x000fca0000201400 */
[----:B--2---:R-:W-:-:S07]  /*4c00*/  FMUL R4, R4, R4 ;  /* 0x0000000404047220 */ /* 0x004fce0000400000 */
.L_x_163:
[----:B-----5:R-:W-:Y:S01]  /*4c10*/  VIMNMX R8, PT, PT, R6, R9, PT ;  /* 0x0000000906087248 */ /* 0x020fe20003fe0100 */
[----:B------:R-:W-:Y:S03]  /*4c20*/  BSSY.RECONVERGENT B3, `(.L_x_152) ;  /* 0x0000044000037945 */ /* 0x000fe60003800200 */
[----:B------:R-:W-:-:S13]  /*4c30*/  ISETP.GE.AND P0, PT, R7, R8, PT ;  /* 0x000000080700720c */ /* 0x000fda0003f06270 */
[----:B--2---:R-:W-:Y:S05]  /*4c40*/  @P0 BRA `(.L_x_153) ;  /* 0x0000000400040947 */ /* 0x004fea0003800000 */
[----:B------:R-:W-:Y:S01]  /*4c50*/  BSSY.RECONVERGENT B4, `(.L_x_154) ;  /* 0x000003e000047945 */ /* 0x000fe20003800200 */
[----:B------:R-:W-:-:S07]  /*4c60*/  IMAD.MOV.U32 R8, RZ, RZ, R7 ;  /* 0x000000ffff087224 */ /* 0x000fce00078e0007 */
.L_x_162:
[----:B01----:R-:W0:Y:S01]  /*4c70*/  LDC.64 R20, c[0x0][0x388] ;  /* 0x0000e200ff147b82 */ /* 0x003e220000000a00 */
[----:B------:R-:W3:Y:S01]  /*4c80*/  LDCU.64 UR8, c[0x0][0x3a0] ;  /* 0x00007400ff0877ac */ /* 0x000ee20008000a00 */
[----:B0-----:R-:W2:Y:S02]  /*4c90*/  LDG.E R20, desc[UR4][R20.64+0x4] ;  /* 0x0000040414147981 */ /* 0x001ea4000c1e1900 */
[----:B--2---:R-:W-:-:S04]  /*4ca0*/  IMAD R2, R3, R20, R10 ;  /* 0x0000001403027224 */ /* 0x004fc800078e020a */
[----:B------:R-:W-:-:S05]  /*4cb0*/  IMAD R2, R9, R2, R8 ;  /* 0x0000000209027224 */ /* 0x000fca00078e0208 */
        /* <DEDUP_REMOVED lines=13> */
[----:B------:R-:W-:-:S04]  /*4d90*/  FMUL R0, R0, R0 ;  /* 0x0000000000007220 */ /* 0x000fc80000400000 */
        /* <DEDUP_REMOVED lines=9> */
.L_x_158:
[----:B------:R-:W-:Y:S01]  /*4e30*/  FMUL.FTZ R30, R2, R11 ;  /* 0x0000000b021e7220 */ /* 0x000fe20000410000 */
[----:B------:R-:W-:-:S03]  /*4e40*/  FMUL.FTZ R0, R11, 0.5 ;  /* 0x3f0000000b007820 */ /* 0x000fc60000410000 */
[----:B------:R-:W-:-:S04]  /*4e50*/  FFMA R11, -R30, R30, R2 ;  /* 0x0000001e1e0b7223 */ /* 0x000fc80000000102 */
[----:B------:R-:W-:-:S07]  /*4e60*/  FFMA R30, R11, R0, R30 ;  /* 0x000000000b1e7223 */ /* 0x000fce000000001e */
.L_x_159:
[----:B------:R-:W-:Y:S05]  /*4e70*/  BSYNC.RECONVERGENT B0 ;  /* 0x0000000000007941 */ /* 0x000fea0003800200 */
.L_x_157:
        /* <DEDUP_REMOVED lines=11> */
[----:B------:R-:W-:-:S07]  /*4f30*/  MOV R24, 0x4f50 ;  /* 0x00004f5000187802 */ /* 0x000fce0000000f00 */
[----:B------:R-:W-:Y:S05]  /*4f40*/  CALL.REL.NOINC `($__internal_1_$__cuda_sm3x_div_rn_noftz_f32_slowpath) ;  /* 0x0000000800207944 */ /* 0x000fea0003c00000 */
[----:B------:R-:W-:-:S07]  /*4f50*/  IMAD.MOV.U32 R2, RZ, RZ, R0 ;  /* 0x000000ffff027224 */ /* 0x000fce00078e0000 */
.L_x_161:
[----:B------:R-:W-:Y:S05]  /*4f60*/  BSYNC.RECONVERGENT B6 ;  /* 0x0000000000067941 */ /* 0x000fea0003800200 */
.L_x_160:
[----:B------:R-:W-:Y:S01]  /*4f70*/  FSETP.GEU.AND P0, PT, R2, |R12|, PT ;  /* 0x4000000c0200720b */ /* 0x000fe20003f0e000 */
[----:B------:R-:W-:-:S12]  /*4f80*/  IMAD.MOV.U32 R0, RZ, RZ, 0x1 ;  /* 0x00000001ff007424 */ /* 0x000fd800078e00ff */
[----:B------:R-:W-:Y:S05]  /*4f90*/  @P0 BRA `(.L_x_156) ;  /* 0x0000000000100947 */ /* 0x000fea0003800000 */
[----:B------:R-:W0:Y:S01]  /*4fa0*/  LDC.64 R20, c[0x0][0x388] ;  /* 0x0000e200ff147b82 */ /* 0x000e220000000a00 */
[----:B------:R-:W-:-:S05]  /*4fb0*/  FMUL R12, R23, R2 ;  /* 0x00000002170c7220 */ /* 0x000fca0000400000 */
[----:B------:R1:W-:Y:S04]  /*4fc0*/  STG.E desc[UR4][R18.64], R12 ;  /* 0x0000000c12007986 */ /* 0x0003e8000c101904 */
[----:B0-----:R1:W5:Y:S02]  /*4fd0*/  LDG.E R9, desc[UR4][R20.64] ;  /* 0x0000000414097981 */ /* 0x001364000c1e1900 */
.L_x_156:
[----:B------:R-:W-:Y:S05]  /*4fe0*/  BSYNC.RECONVERGENT B5 ;  /* 0x0000000000057941 */ /* 0x000fea0003800200 */
.L_x_155:
[----:B------:R-:W-:Y:S01]  /*4ff0*/  VIADD R8, R8, 0x1 ;  /* 0x0000000108087836 */ /* 0x000fe20000000000 */
[----:B-----5:R-:W-:-:S04]  /*5000*/  VIMNMX R11, PT, PT, R6, R9, PT ;  /* 0x00000009060b7248 */ /* 0x020fc80003fe0100 */
[----:B------:R-:W-:-:S13]  /*5010*/  ISETP.GE.AND P0, PT, R8, R11, PT ;  /* 0x0000000b0800720c */ /* 0x000fda0003f06270 */
[----:B------:R-:W-:Y:S05]  /*5020*/  @!P0 BRA `(.L_x_162) ;  /* 0xfffffffc00108947 */ /* 0x000fea000383ffff */
[----:B------:R-:W-:Y:S05]  /*5030*/  BSYNC.RECONVERGENT B4 ;  /* 0x0000000000047941 */ /* 0x000fea0003800200 */
.L_x_154:
[----:B-1----:R-:W0:Y:S02]  /*5040*/  LDC.64 R20, c[0x0][0x388] ;  /* 0x0000e200ff147b82 */ /* 0x002e240000000a00 */
[----:B0-----:R2:W5:Y:S02]  /*5050*/  LDG.E R2, desc[UR4][R20.64+0x4] ;  /* 0x0000040414027981 */ /* 0x001564000c1e1900 */
.L_x_153:
[----:B------:R-:W-:Y:S05]  /*5060*/  BSYNC.RECONVERGENT B3 ;  /* 0x0000000000037941 */ /* 0x000fea0003800200 */
.L_x_152:
[----:B------:R-:W-:Y:S02]  /*5070*/  IADD3 R10, PT, PT, R10, 0x1, RZ ;  /* 0x000000010a0a7810 */ /* 0x000fe40007ffe0ff */
[----:B-----5:R-:W-:-:S04]  /*5080*/  VIMNMX R11, PT, PT, R2, R5, PT ;  /* 0x00000005020b7248 */ /* 0x020fc80003fe0100 */
[----:B------:R-:W-:-:S13]  /*5090*/  ISETP.GE.AND P0, PT, R10, R11, PT ;  /* 0x0000000b0a00720c */ /* 0x000fda0003f06270 */
[----:B------:R-:W-:Y:S05]  /*50a0*/  @!P0 BRA `(.L_x_163) ;  /* 0xfffffff800d88947 */ /* 0x000fea000383ffff */
.L_x_138:
[----:B------:R-:W-:Y:S05]  /*50b0*/  BSYNC.RECONVERGENT B2 ;  /* 0x0000000000027941 */ /* 0x000fea0003800200 */
.L_x_137:
[----:B------:R-:W-:Y:S01]  /*50c0*/  ISETP.GE.AND P0, PT, R14, R11, PT ;  /* 0x0000000b0e00720c */ /* 0x000fe20003f06270 */
[----:B------:R-:W-:-:S12]  /*50d0*/  BSSY.RECONVERGENT B2, `(.L_x_164) ;  /* 0x0000054000027945 */ /* 0x000fd80003800200 */
[----:B------:R-:W-:Y:S05]  /*50e0*/  @P0 BRA `(.L_x_165) ;  /* 0x0000000400480947 */ /* 0x000fea0003800000 */
[----:B------:R-:W0:Y:S02]  /*50f0*/  LDC.64 R10, c[0x0][0x388] ;  /* 0x0000e200ff0a7b82 */ /* 0x000e240000000a00 */
[----:B0-----:R-:W2:Y:S04]  /*5100*/  LDG.E R3, desc[UR4][R10.64+0x8] ;  /* 0x000008040a037981 */ /* 0x001ea8000c1e1900 */
[----:B------:R0:W5:Y:S02]  /*5110*/  LDG.E R9, desc[UR4][R10.64] ;  /* 0x000000040a097981 */ /* 0x000164000c1e1900 */
[----:B0-2---:R-:W-:-:S07]  /*5120*/  VIADDMNMX R3, R16, R29, R3, PT ;  /* 0x0000001d10037246 */ /* 0x005fce0003800103 */
.L_x_177:
[----:B-----5:R-:W-:Y:S01]  /*5130*/  VIMNMX R4, PT, PT, R6, R9, PT ;  /* 0x0000000906047248 */ /* 0x020fe20003fe0100 */
[----:B------:R-:W-:Y:S03]  /*5140*/  BSSY.RECONVERGENT B3, `(.L_x_166) ;  /* 0x0000048000037945 */ /* 0x000fe60003800200 */
[----:B------:R-:W-:-:S13]  /*5150*/  ISETP.GE.AND P0, PT, R7, R4, PT ;  /* 0x000000040700720c */ /* 0x000fda0003f06270 */
[----:B-1----:R-:W-:Y:S05]  /*5160*/  @P0 BRA `(.L_x_167) ;  /* 0x0000000400140947 */ /* 0x002fea0003800000 */
[----:B------:R-:W-:Y:S01]  /*5170*/  BSSY.RECONVERGENT B4, `(.L_x_168) ;  /* 0x0000042000047945 */ /* 0x000fe20003800200 */
[----:B------:R-:W-:-:S07]  /*5180*/  IMAD.MOV.U32 R4, RZ, RZ, R7 ;  /* 0x000000ffff047224 */ /* 0x000fce00078e0007 */
.L_x_176:
[----:B-1--4-:R-:W0:Y:S01]  /*5190*/  LDC.64 R20, c[0x0][0x388] ;  /* 0x0000e200ff147b82 */ /* 0x012e220000000a00 */
        /* <DEDUP_REMOVED lines=15> */
[----:B------:R-:W-:Y:S02]  /*5290*/  IABS R11, R2 ;  /* 0x00000002000b7213 */ /* 0x000fe40000000000 */
[----:B------:R-:W-:Y:S02]  /*52a0*/  MOV R2, R8 ;  /* 0x0000000800027202 */ /* 0x000fe40000000f00 */
[----:B------:R-:W-:Y:S02]  /*52b0*/  IABS R13, R0 ;  /* 0x00000000000d7213 */ /* 0x000fe40000000000 */
[----:B------:R-:W-:Y:S02]  /*52c0*/  I2FP.F32.S32 R0, R2 ;  /* 0x0000000200007245 */ /* 0x000fe40000201400 */
[----:B------:R-:W-:-:S02]  /*52d0*/  I2FP.F32.S32 R11, R11 ;  /* 0x0000000b000b7245 */ /* 0x000fc40000201400 */
[----:B------:R-:W-:Y:S01]  /*52e0*/  I2FP.F32.S32 R13, R13 ;  /* 0x0000000d000d7245 */ /* 0x000fe20000201400 */
[----:B------:R-:W-:-:S04]  /*52f0*/  FMUL R0, R0, R0 ;  /* 0x0000000000007220 */ /* 0x000fc80000400000 */
[----:B------:R-:W-:-:S04]  /*5300*/  FFMA R0, R11, R11, R0 ;  /* 0x0000000b0b007223 */ /* 0x000fc80000000000 */
[----:B------:R-:W-:-:S04]  /*5310*/  FFMA R2, R13, R13, R0 ;  /* 0x0000000d0d027223 */ /* 0x000fc80000000000 */
[----:B------:R-:W-:Y:S01]  /*5320*/  VIADD R0, R2, 0xf3000000 ;  /* 0xf300000002007836 */ /* 0x000fe20000000000 */
[----:B------:R0:W1:Y:S04]  /*5330*/  MUFU.RSQ R11, R2 ;  /* 0x00000002000b7308 */ /* 0x0000680000001400 */
[----:B------:R-:W-:-:S13]  /*5340*/  ISETP.GT.U32.AND P0, PT, R0, 0x727fffff, PT ;  /* 0x727fffff0000780c */ /* 0x000fda0003f04070 */
[----:B01----:R-:W-:Y:S05]  /*5350*/  @!P0 BRA `(.L_x_172) ;  /* 0x00000000000c8947 */ /* 0x003fea0003800000 */
[----:B------:R-:W-:-:S07]  /*5360*/  MOV R0, 0x5380 ;  /* 0x0000538000007802 */ /* 0x000fce0000000f00 */
[----:B---3--:R-:W-:Y:S05]  /*5370*/  CALL.REL.NOINC `($__internal_0_$__cuda_sm20_sqrt_rn_f32_slowpath) ;  /* 0x0000000000bc7944 */ /* 0x008fea0003c00000 */
[----:B------:R-:W-:Y:S05]  /*5380*/  BRA `(.L_x_173) ;  /* 0x0000000000107947 */ /* 0x000fea0003800000 */
.L_x_172:
[----:B---3--:R-:W-:Y:S01]  /*5390*/  FMUL.FTZ R30, R2, R11 ;  /* 0x0000000b021e7220 */ /* 0x008fe20000410000 */
[----:B------:R-:W-:-:S03]  /*53a0*/  FMUL.FTZ R0, R11, 0.5 ;  /* 0x3f0000000b007820 */ /* 0x000fc60000410000 */
[----:B------:R-:W-:-:S04]  /*53b0*/  FFMA R11, -R30, R30, R2 ;  /* 0x0000001e1e0b7223 */ /* 0x000fc80000000102 */
[----:B------:R-:W-:-:S07]  /*53c0*/  FFMA R30, R11, R0, R30 ;  /* 0x000000000b1e7223 */ /* 0x000fce000000001e */
.L_x_173:
[----:B------:R-:W-:Y:S05]  /*53d0*/  BSYNC.RECONVERGENT B0 ;  /* 0x0000000000007941 */ /* 0x000fea0003800200 */
.L_x_171:
        /* <DEDUP_REMOVED lines=14> */
.L_x_175:
[----:B------:R-:W-:Y:S05]  /*54c0*/  BSYNC.RECONVERGENT B6 ;  /* 0x0000000000067941 */ /* 0x000fea0003800200 */
.L_x_174:
[----:B------:R-:W-:Y:S01]  /*54d0*/  FSETP.GEU.AND P0, PT, R2, |R12|, PT ;  /* 0x4000000c0200720b */ /* 0x000fe20003f0e000 */
[----:B------:R-:W-:-:S12]  /*54e0*/  IMAD.MOV.U32 R0, RZ, RZ, 0x1 ;  /* 0x00000001ff007424 */ /* 0x000fd800078e00ff */
[----:B------:R-:W-:Y:S05]  /*54f0*/  @P0 BRA `(.L_x_170) ;  /* 0x0000000000100947 */ /* 0x000fea0003800000 */
[----:B------:R-:W0:Y:S01]  /*5500*/  LDC.64 R8, c[0x0][0x388] ;  /* 0x0000e200ff087b82 */ /* 0x000e220000000a00 */
[----:B------:R-:W-:-:S05]  /*5510*/  FMUL R12, R23, R2 ;  /* 0x00000002170c7220 */ /* 0x000fca0000400000 */
[----:B------:R1:W-:Y:S04]  /*5520*/  STG.E desc[UR4][R18.64], R12 ;  /* 0x0000000c12007986 */ /* 0x0003e8000c101904 */
[----:B0-----:R1:W5:Y:S02]  /*5530*/  LDG.E R9, desc[UR4][R8.64] ;  /* 0x0000000408097981 */ /* 0x001364000c1e1900 */
.L_x_170:
[----:B------:R-:W-:Y:S05]  /*5540*/  BSYNC.RECONVERGENT B5 ;  /* 0x0000000000057941 */ /* 0x000fea0003800200 */
.L_x_169:
[----:B------:R-:W-:Y:S02]  /*5550*/  IADD3 R4, PT, PT, R4, 0x1, RZ ;  /* 0x0000000104047810 */ /* 0x000fe40007ffe0ff */
[----:B-----5:R-:W-:-:S04]  /*5560*/  VIMNMX R11, PT, PT, R6, R9, PT ;  /* 0x00000009060b7248 */ /* 0x020fc80003fe0100 */
[----:B------:R-:W-:-:S13]  /*5570*/  ISETP.GE.AND P0, PT, R4, R11, PT ;  /* 0x0000000b0400720c */ /* 0x000fda0003f06270 */
[----:B------:R-:W-:Y:S05]  /*5580*/  @!P0 BRA `(.L_x_176) ;  /* 0xfffffffc00008947 */ /* 0x000fea000383ffff */
[----:B------:R-:W-:Y:S05]  /*5590*/  BSYNC.RECONVERGENT B4 ;  /* 0x0000000000047941 */ /* 0x000fea0003800200 */
.L_x_168:
[----:B------:R-:W0:Y:S02]  /*55a0*/  LDC.64 R10, c[0x0][0x388] ;  /* 0x0000e200ff0a7b82 */ /* 0x000e240000000a00 */
[----:B0-----:R0:W5:Y:S02]  /*55b0*/  LDG.E R2, desc[UR4][R10.64+0x4] ;  /* 0x000004040a027981 */ /* 0x001164000c1e1900 */
.L_x_167:
[----:B------:R-:W-:Y:S05]  /*55c0*/  BSYNC.RECONVERGENT B3 ;  /* 0x0000000000037941 */ /* 0x000fea0003800200 */
.L_x_166:
[----:B------:R-:W-:Y:S01]  /*55d0*/  VIADD R14, R14, 0x1 ;  /* 0x000000010e0e7836 */ /* 0x000fe20000000000 */
[----:B0----5:R-:W-:-:S04]  /*55e0*/  VIMNMX R11, PT, PT, R2, R5, PT ;  /* 0x00000005020b7248 */ /* 0x021fc80003fe0100 */
[----:B------:R-:W-:-:S13]  /*55f0*/  ISETP.GE.AND P0, PT, R14, R11, PT ;  /* 0x0000000b0e00720c */ /* 0x000fda0003f06270 */
[----:B------:R-:W-:Y:S05]  /*5600*/  @!P0 BRA `(.L_x_177) ;  /* 0xfffffff800c88947 */ /* 0x000fea000383ffff */
.L_x_165:
[----:B------:R-:W-:Y:S05]  /*5610*/  BSYNC.RECONVERGENT B2 ;  /* 0x0000000000027941 */ /* 0x000fea0003800200 */
.L_x_164:
[----:B------:R-:W-:Y:S01]  /*5620*/  VIADD R16, R16, 0x1 ;  /* 0x0000000110107836 */ /* 0x000fe20000000000 */
[----:B------:R-:W-:-:S04]  /*5630*/  ISETP.EQ.AND P1, PT, R0, RZ, PT ;  /* 0x000000ff0000720c */ /* 0x000fc80003f22270 */
[----:B------:R-:W-:-:S13]  /*5640*/  ISETP.GE.AND P0, PT, R16, R22, PT ;  /* 0x000000161000720c */ /* 0x000fda0003f06270 */
[----:B------:R-:W-:Y:S05]  /*5650*/  @!P0 BRA P1, `(.L_x_178) ;  /* 0xffffffdc00708947 */ /* 0x000fea000083ffff */
[----:B------:R-:W-:Y:S05]  /*5660*/  EXIT ;  /* 0x000000000000794d */ /* 0x000fea0003800000 */
        .weak           $__internal_0_$__cuda_sm20_sqrt_rn_f32_slowpath
        .type           $__internal_0_$__cuda_sm20_sqrt_rn_f32_slowpath,@function
        .size           $__internal_0_$__cuda_sm20_sqrt_rn_f32_slowpath,($__internal_1_$__cuda_sm3x_div_rn_noftz_f32_slowpath - $__internal_0_$__cuda_sm20_sqrt_rn_f32_slowpath)
$__internal_0_$__cuda_sm20_sqrt_rn_f32_slowpath:
[----:B------:R-:W-:-:S13]  /*5670*/  LOP3.LUT P0, RZ, R2, 0x7fffffff, RZ, 0xc0, !PT ;  /* 0x7fffffff02ff7812 */ /* 0x000fda000780c0ff */
[----:B------:R-:W-:Y:S01]  /*5680*/  @!P0 IMAD.MOV.U32 R30, RZ, RZ, R2 ;  /* 0x000000ffff1e8224 */ /* 0x000fe200078e0002 */
[----:B------:R-:W-:Y:S06]  /*5690*/  @!P0 BRA `(.L_x_179) ;  /* 0x0000000000408947 */ /* 0x000fec0003800000 */
[----:B------:R-:W-:-:S13]  /*56a0*/  FSETP.GEU.FTZ.AND P0, PT, R2, RZ, PT ;  /* 0x000000ff0200720b */ /* 0x000fda0003f1e000 */
[----:B------:R-:W-:Y:S01]  /*56b0*/  @!P0 IMAD.MOV.U32 R30, RZ, RZ, 0x7fffffff ;  /* 0x7fffffffff1e8424 */ /* 0x000fe200078e00ff */
[----:B------:R-:W-:Y:S06]  /*56c0*/  @!P0 BRA `(.L_x_179) ;  /* 0x0000000000348947 */ /* 0x000fec0003800000 */
[----:B------:R-:W-:-:S13]  /*56d0*/  FSETP.GTU.FTZ.AND P0, PT, |R2|, +INF , PT ;  /* 0x7f8000000200780b */ /* 0x000fda0003f1c200 */
[----:B------:R-:W-:Y:S01]  /*56e0*/  @P0 FADD.FTZ R30, R2, 1 ;  /* 0x3f800000021e0421 */ /* 0x000fe20000010000 */
[----:B------:R-:W-:Y:S06]  /*56f0*/  @P0 BRA `(.L_x_179) ;  /* 0x0000000000280947 */ /* 0x000fec0003800000 */
[----:B------:R-:W-:-:S13]  /*5700*/  FSETP.NEU.FTZ.AND P0, PT, |R2|, +INF , PT ;  /* 0x7f8000000200780b */ /* 0x000fda0003f1d200 */
[----:B------:R-:W-:Y:S01]  /*5710*/  @P0 FFMA R28, R2, 1.84467440737095516160e+19, RZ ;  /* 0x5f800000021c0823 */ /* 0x000fe200000000ff */
[----:B------:R-:W-:-:S03]  /*5720*/  @!P0 MOV R30, R2 ;  /* 0x00000002001e8202 */ /* 0x000fc60000000f00 */
[----:B------:R-:W0:Y:S02]  /*5730*/  @P0 MUFU.RSQ R33, R28 ;  /* 0x0000001c00210308 */ /* 0x000e240000001400 */
[----:B0-----:R-:W-:Y:S01]  /*5740*/  @P0 FMUL.FTZ R31, R28, R33 ;  /* 0x000000211c1f0220 */ /* 0x001fe20000410000 */
[----:B------:R-:W-:-:S03]  /*5750*/  @P0 FMUL.FTZ R24, R33, 0.5 ;  /* 0x3f00000021180820 */ /* 0x000fc60000410000 */
[----:B------:R-:W-:-:S04]  /*5760*/  @P0 FADD.FTZ R26, -R31, -RZ ;  /* 0x800000ff1f1a0221 */ /* 0x000fc80000010100 */
[----:B------:R-:W-:-:S04]  /*5770*/  @P0 FFMA R26, R31, R26, R28 ;  /* 0x0000001a1f1a0223 */ /* 0x000fc8000000001c */
[----:B------:R-:W-:-:S04]  /*5780*/  @P0 FFMA R24, R26, R24, R31 ;  /* 0x000000181a180223 */ /* 0x000fc8000000001f */
[----:B------:R-:W-:-:S07]  /*5790*/  @P0 FMUL.FTZ R30, R24, 2.3283064365386962891e-10 ;  /* 0x2f800000181e0820 */ /* 0x000fce0000410000 */
.L_x_179:
[----:B------:R-:W-:Y:S02]  /*57a0*/  IMAD.MOV.U32 R34, RZ, RZ, R0 ;  /* 0x000000ffff227224 */ /* 0x000fe400078e0000 */
[----:B------:R-:W-:-:S04]  /*57b0*/  IMAD.MOV.U32 R35, RZ, RZ, 0x0 ;  /* 0x00000000ff237424 */ /* 0x000fc800078e00ff */
[----:B------:R-:W-:Y:S05]  /*57c0*/  RET.REL.NODEC R34 `(_Z24SquaredDistanceTransformPfPiS_S_PhS_S_) ;  /* 0xffffffa8220c7950 */ /* 0x000fea0003c3ffff */
        .weak           $__internal_1_$__cuda_sm3x_div_rn_noftz_f32_slowpath
        .type           $__internal_1_$__cuda_sm3x_div_rn_noftz_f32_slowpath,@function
        .size           $__internal_1_$__cuda_sm3x_div_rn_noftz_f32_slowpath,(.L_x_461 - $__internal_1_$__cuda_sm3x_div_rn_noftz_f32_slowpath)
$__internal_1_$__cuda_sm3x_div_rn_noftz_f32_slowpath:
[----:B------:R-:W-:Y:S01]  /*57d0*/  SHF.R.U32.HI R2, RZ, 0x17, R31 ;  /* 0x00000017ff027819 */ /* 0x000fe2000001161f */
[----:B------:R-:W-:Y:S01]  /*57e0*/  BSSY.RECONVERGENT B0, `(.L_x_180) ;  /* 0x0000062000007945 */ /* 0x000fe20003800200 */
[----:B------:R-:W-:Y:S02]  /*57f0*/  SHF.R.U32.HI R33, RZ, 0x17, R0 ;  /* 0x00000017ff217819 */ /* 0x000fe40000011600 */
[----:B------:R-:W-:Y:S02]  /*5800*/  LOP3.LUT R2, R2, 0xff, RZ, 0xc0, !PT ;  /* 0x000000ff02027812 */ /* 0x000fe400078ec0ff */
[----:B------:R-:W-:-:S03]  /*5810*/  LOP3.LUT R33, R33, 0xff, RZ, 0xc0, !PT ;  /* 0x000000ff21217812 */ /* 0x000fc600078ec0ff */
[----:B------:R-:W-:Y:S02]  /*5820*/  VIADD R28, R2, 0xffffffff ;  /* 0xffffffff021c7836 */ /* 0x000fe40000000000 */
[----:B------:R-:W-:-:S03]  /*5830*/  VIADD R30, R33, 0xffffffff ;  /* 0xffffffff211e7836 */ /* 0x000fc60000000000 */
[----:B------:R-:W-:-:S04]  /*5840*/  ISETP.GT.U32.AND P0, PT, R28, 0xfd, PT ;  /* 0x000000fd1c00780c */ /* 0x000fc80003f04070 */
[----:B------:R-:W-:-:S13]  /*5850*/  ISETP.GT.U32.OR P0, PT, R30, 0xfd, P0 ;  /* 0x000000fd1e00780c */ /* 0x000fda0000704470 */
[----:B------:R-:W-:Y:S01]  /*5860*/  @!P0 MOV R26, RZ ;  /* 0x000000ff001a8202 */ /* 0x000fe20000000f00 */
[----:B------:R-:W-:Y:S06]  /*5870*/  @!P0 BRA `(.L_x_181) ;  /* 0x00000000005c8947 */ /* 0x000fec0003800000 */
[----:B------:R-:W-:Y:S02]  /*5880*/  FSETP.GTU.FTZ.AND P0, PT, |R0|, +INF , PT ;  /* 0x7f8000000000780b */ /* 0x000fe40003f1c200 */
[----:B------:R-:W-:-:S04]  /*5890*/  FSETP.GTU.FTZ.AND P2, PT, |R31|, +INF , PT ;  /* 0x7f8000001f00780b */ /* 0x000fc80003f5c200 */
[----:B------:R-:W-:-:S13]  /*58a0*/  PLOP3.LUT P0, PT, P0, P2, PT, 0xf8, 0x8f ;  /* 0x00000000008f781c */ /* 0x000fda0000705f70 */
[----:B------:R-:W-:Y:S05]  /*58b0*/  @P0 BRA `(.L_x_182) ;  /* 0x00000004004c0947 */ /* 0x000fea0003800000 */
[----:B------:R-:W-:-:S13]  /*58c0*/  LOP3.LUT P0, RZ, R31, 0x7fffffff, R0, 0xc8, !PT ;  /* 0x7fffffff1fff7812 */ /* 0x000fda000780c800 */
[----:B------:R-:W-:Y:S05]  /*58d0*/  @!P0 BRA `(.L_x_183) ;  /* 0x00000004003c8947 */ /* 0x000fea0003800000 */
[C---:B------:R-:W-:Y:S02]  /*58e0*/  FSETP.NEU.FTZ.AND P2, PT, |R0|.reuse, +INF , PT ;  /* 0x7f8000000000780b */ /* 0x040fe40003f5d200 */
[----:B------:R-:W-:Y:S02]  /*58f0*/  FSETP.NEU.FTZ.AND P3, PT, |R31|, +INF , PT ;  /* 0x7f8000001f00780b */ /* 0x000fe40003f7d200 */
[----:B------:R-:W-:-:S11]  /*5900*/  FSETP.NEU.FTZ.AND P0, PT, |R0|, +INF , PT ;  /* 0x7f8000000000780b */ /* 0x000fd60003f1d200 */
[----:B------:R-:W-:Y:S05]  /*5910*/  @!P3 BRA !P2, `(.L_x_183) ;  /* 0x00000004002cb947 */ /* 0x000fea0005000000 */
[----:B------:R-:W-:-:S04]  /*5920*/  LOP3.LUT P2, RZ, R0, 0x7fffffff, RZ, 0xc0, !PT ;  /* 0x7fffffff00ff7812 */ /* 0x000fc8000784c0ff */
[----:B------:R-:W-:-:S13]  /*5930*/  PLOP3.LUT P2, PT, P3, P2, PT, 0x2f, 0xf2 ;  /* 0x0000000000f2781c */ /* 0x000fda0001f44577 */
[----:B------:R-:W-:Y:S05]  /*5940*/  @P2 BRA `(.L_x_184) ;  /* 0x0000000400182947 */ /* 0x000fea0003800000 */
[----:B------:R-:W-:-:S04]  /*5950*/  LOP3.LUT P2, RZ, R31, 0x7fffffff, RZ, 0xc0, !PT ;  /* 0x7fffffff1fff7812 */ /* 0x000fc8000784c0ff */
[----:B------:R-:W-:-:S13]  /*5960*/  PLOP3.LUT P0, PT, P0, P2, PT, 0x2f, 0xf2 ;  /* 0x0000000000f2781c */ /* 0x000fda0000704577 */
[----:B------:R-:W-:Y:S05]  /*5970*/  @P0 BRA `(.L_x_185) ;  /* 0x0000000400000947 */ /* 0x000fea0003800000 */
[----:B------:R-:W-:Y:S02]  /*5980*/  ISETP.GE.AND P0, PT, R30, RZ, PT ;  /* 0x000000ff1e00720c */ /* 0x000fe40003f06270 */
[----:B------:R-:W-:-:S11]  /*5990*/  ISETP.GE.AND P2, PT, R28, RZ, PT ;  /* 0x000000ff1c00720c */ /* 0x000fd60003f46270 */
[----:B------:R-:W-:Y:S02]  /*59a0*/  @P0 IMAD.MOV.U32 R26, RZ, RZ, RZ ;  /* 0x000000ffff1a0224 */ /* 0x000fe400078e00ff */
[----:B------:R-:W-:Y:S01]  /*59b0*/  @!P0 FFMA R0, R0, 1.84467440737095516160e+19, RZ ;  /* 0x5f80000000008823 */ /* 0x000fe200000000ff */
[----:B------:R-:W-:Y:S02]  /*59c0*/  @!P0 IMAD.MOV.U32 R26, RZ, RZ, -0x40 ;  /* 0xffffffc0ff1a8424 */ /* 0x000fe400078e00ff */
[----:B------:R-:W-:Y:S02]  /*59d0*/  @!P2 FFMA R31, R31, 1.84467440737095516160e+19, RZ ;  /* 0x5f8000001f1fa823 */ /* 0x000fe400000000ff */
[----:B------:R-:W-:-:S07]  /*59e0*/  @!P2 VIADD R26, R26, 0x40 ;  /* 0x000000401a1aa836 */ /* 0x000fce0000000000 */
.L_x_181:
[----:B------:R-:W-:Y:S01]  /*59f0*/  LEA R34, R2, 0xc0800000, 0x17 ;  /* 0xc080000002227811 */ /* 0x000fe200078eb8ff */
[----:B------:R-:W-:Y:S01]  /*5a00*/  VIADD R33, R33, 0xffffff81 ;  /* 0xffffff8121217836 */ /* 0x000fe20000000000 */
[----:B------:R-:W-:Y:S02]  /*5a10*/  BSSY.RECONVERGENT B1, `(.L_x_186) ;  /* 0x0000035000017945 */ /* 0x000fe40003800200 */
[----:B------:R-:W-:Y:S01]  /*5a20*/  IADD3 R34, PT, PT, -R34, R31, RZ ;  /* 0x0000001f22227210 */ /* 0x000fe20007ffe1ff */
[C---:B------:R-:W-:Y:S01]  /*5a30*/  IMAD R0, R33.reuse, -0x800000, R0 ;  /* 0xff80000021007824 */ /* 0x040fe200078e0200 */
[----:B------:R-:W-:Y:S02]  /*5a40*/  IADD3 R33, PT, PT, R33, 0x7f, -R2 ;  /* 0x0000007f21217810 */ /* 0x000fe40007ffe802 */
[----:B------:R-:W0:Y:S01]  /*5a50*/  MUFU.RCP R28, R34 ;  /* 0x00000022001c7308 */ /* 0x000e220000001000 */
[----:B------:R-:W-:Y:S02]  /*5a60*/  FADD.FTZ R31, -R34, -RZ ;  /* 0x800000ff221f7221 */ /* 0x000fe40000010100 */
[----:B------:R-:W-:-:S02]  /*5a70*/  IMAD.IADD R33, R33, 0x1, R26 ;  /* 0x0000000121217824 */ /* 0x000fc400078e021a */
[----:B0-----:R-:W-:-:S04]  /*5a80*/  FFMA R35, R28, R31, 1 ;  /* 0x3f8000001c237423 */ /* 0x001fc8000000001f */
[----:B------:R-:W-:-:S04]  /*5a90*/  FFMA R35, R28, R35, R28 ;  /* 0x000000231c237223 */ /* 0x000fc8000000001c */
[----:B------:R-:W-:-:S04]  /*5aa0*/  FFMA R28, R0, R35, RZ ;  /* 0x00000023001c7223 */ /* 0x000fc800000000ff */
[----:B------:R-:W-:-:S04]  /*5ab0*/  FFMA R30, R31, R28, R0 ;  /* 0x0000001c1f1e7223 */ /* 0x000fc80000000000 */
[----:B------:R-:W-:-:S04]  /*5ac0*/  FFMA R30, R35, R30, R28 ;  /* 0x0000001e231e7223 */ /* 0x000fc8000000001c */
[----:B------:R-:W-:-:S04]  /*5ad0*/  FFMA R31, R31, R30, R0 ;  /* 0x0000001e1f1f7223 */ /* 0x000fc80000000000 */
[----:B------:R-:W-:-:S05]  /*5ae0*/  FFMA R0, R35, R31, R30 ;  /* 0x0000001f23007223 */ /* 0x000fca000000001e */
[----:B------:R-:W-:-:S04]  /*5af0*/  SHF.R.U32.HI R2, RZ, 0x17, R0 ;  /* 0x00000017ff027819 */ /* 0x000fc80000011600 */
[----:B------:R-:W-:-:S05]  /*5b00*/  LOP3.LUT R2, R2, 0xff, RZ, 0xc0, !PT ;  /* 0x000000ff02027812 */ /* 0x000fca00078ec0ff */
[----:B------:R-:W-:-:S05]  /*5b10*/  IMAD.IADD R2, R2, 0x1, R33 ;  /* 0x0000000102027824 */ /* 0x000fca00078e0221 */
[----:B------:R-:W-:-:S04]  /*5b20*/  IADD3 R26, PT, PT, R2, -0x1, RZ ;  /* 0xffffffff021a7810 */ /* 0x000fc80007ffe0ff */
[----:B------:R-:W-:-:S13]  /*5b30*/  ISETP.GE.U32.AND P0, PT, R26, 0xfe, PT ;  /* 0x000000fe1a00780c */ /* 0x000fda0003f06070 */
[----:B------:R-:W-:Y:S05]  /*5b40*/  @!P0 BRA `(.L_x_187) ;  /* 0x0000000000808947 */ /* 0x000fea0003800000 */
[----:B------:R-:W-:-:S13]  /*5b50*/  ISETP.GT.AND P0, PT, R2, 0xfe, PT ;  /* 0x000000fe0200780c */ /* 0x000fda0003f04270 */
[----:B------:R-:W-:Y:S05]  /*5b60*/  @P0 BRA `(.L_x_188) ;  /* 0x00000000006c0947 */ /* 0x000fea0003800000 */
[----:B------:R-:W-:-:S13]  /*5b70*/  ISETP.GE.AND P0, PT, R2, 0x1, PT ;  /* 0x000000010200780c */ /* 0x000fda0003f06270 */
[----:B------:R-:W-:Y:S05]  /*5b80*/  @P0 BRA `(.L_x_189) ;  /* 0x0000000000740947 */ /* 0x000fea0003800000 */
[----:B------:R-:W-:Y:S02]  /*5b90*/  ISETP.GE.AND P0, PT, R2, -0x18, PT ;  /* 0xffffffe80200780c */ /* 0x000fe40003f06270 */
[----:B------:R-:W-:-:S11]  /*5ba0*/  LOP3.LUT R0, R0, 0x80000000, RZ, 0xc0, !PT ;  /* 0x8000000000007812 */ /* 0x000fd600078ec0ff */
[----:B------:R-:W-:Y:S05]  /*5bb0*/  @!P0 BRA `(.L_x_189) ;  /* 0x0000000000688947 */ /* 0x000fea0003800000 */
[CCC-:B------:R-:W-:Y:S01]  /*5bc0*/  FFMA.RZ R26, R35.reuse, R31.reuse, R30.reuse ;  /* 0x0000001f231a7223 */ /* 0x1c0fe2000000c01e */
[CCC-:B------:R-:W-:Y:S01]  /*5bd0*/  FFMA.RP R28, R35.reuse, R31.reuse, R30.reuse ;  /* 0x0000001f231c7223 */ /* 0x1c0fe2000000801e */
[----:B------:R-:W-:Y:S01]  /*5be0*/  FFMA.RM R31, R35, R31, R30 ;  /* 0x0000001f231f7223 */ /* 0x000fe2000000401e */
[C---:B------:R-:W-:Y:S01]  /*5bf0*/  VIADD R30, R2.reuse, 0x20 ;  /* 0x00000020021e7836 */ /* 0x040fe20000000000 */
[----:B------:R-:W-:Y:S02]  /*5c00*/  ISETP.NE.AND P3, PT, R2, RZ, PT ;  /* 0x000000ff0200720c */ /* 0x000fe40003f65270 */
[----:B------:R-:W-:Y:S02]  /*5c10*/  LOP3.LUT R26, R26, 0x7fffff, RZ, 0xc0, !PT ;  /* 0x007fffff1a1a7812 */ /* 0x000fe400078ec0ff */
[----:B------:R-:W-:Y:S01]  /*5c20*/  ISETP.NE.AND P2, PT, R2, RZ, PT ;  /* 0x000000ff0200720c */ /* 0x000fe20003f45270 */
[----:B------:R-:W-:Y:S01]  /*5c30*/  IMAD.MOV R2, RZ, RZ, -R2 ;  /* 0x000000ffff027224 */ /* 0x000fe200078e0a02 */
[----:B------:R-:W-:-:S02]  /*5c40*/  LOP3.LUT R33, R26, 0x800000, RZ, 0xfc, !PT ;  /* 0x008000001a217812 */ /* 0x000fc400078efcff */
[----:B------:R-:W-:Y:S02]  /*5c50*/  FSETP.NEU.FTZ.AND P0, PT, R28, R31, PT ;  /* 0x0000001f1c00720b */ /* 0x000fe40003f1d000 */
[----:B------:R-:W-:Y:S02]  /*5c60*/  SHF.L.U32 R30, R33, R30, RZ ;  /* 0x0000001e211e7219 */ /* 0x000fe400000006ff */
[----:B------:R-:W-:Y:S02]  /*5c70*/  SEL R2, R2, RZ, P3 ;  /* 0x000000ff02027207 */ /* 0x000fe40001800000 */
[----:B------:R-:W-:Y:S02]  /*5c80*/  ISETP.NE.AND P2, PT, R30, RZ, P2 ;  /* 0x000000ff1e00720c */ /* 0x000fe40001745270 */
[----:B------:R-:W-:Y:S02]  /*5c90*/  SHF.R.U32.HI R33, RZ, R2, R33 ;  /* 0x00000002ff217219 */ /* 0x000fe40000011621 */
[----:B------:R-:W-:-:S02]  /*5ca0*/  PLOP3.LUT P0, PT, P0, P2, PT, 0xf8, 0x8f ;  /* 0x00000000008f781c */ /* 0x000fc40000705f70 */
[----:B------:R-:W-:Y:S02]  /*5cb0*/  SHF.R.U32.HI R26, RZ, 0x1, R33 ;  /* 0x00000001ff1a7819 */ /* 0x000fe40000011621 */
[----:B------:R-:W-:-:S04]  /*5cc0*/  SEL R31, RZ, 0x1, !P0 ;  /* 0x00000001ff1f7807 */ /* 0x000fc80004000000 */
[----:B------:R-:W-:-:S04]  /*5cd0*/  LOP3.LUT R2, R31, 0x1, R26, 0xf8, !PT ;  /* 0x000000011f027812 */ /* 0x000fc800078ef81a */
[----:B------:R-:W-:-:S05]  /*5ce0*/  LOP3.LUT R33, R2, R33, RZ, 0xc0, !PT ;  /* 0x0000002102217212 */ /* 0x000fca00078ec0ff */
[----:B------:R-:W-:-:S05]  /*5cf0*/  IMAD.IADD R33, R26, 0x1, R33 ;  /* 0x000000011a217824 */ /* 0x000fca00078e0221 */
[----:B------:R-:W-:Y:S01]  /*5d00*/  LOP3.LUT R0, R33, R0, RZ, 0xfc, !PT ;  /* 0x0000000021007212 */ /* 0x000fe200078efcff */
[----:B------:R-:W-:Y:S06]  /*5d10*/  BRA `(.L_x_189) ;  /* 0x0000000000107947 */ /* 0x000fec0003800000 */
.L_x_188:
[----:B------:R-:W-:-:S04]  /*5d20*/  LOP3.LUT R0, R0, 0x80000000, RZ, 0xc0, !PT ;  /* 0x8000000000007812 */ /* 0x000fc800078ec0ff */
[----:B------:R-:W-:Y:S01]  /*5d30*/  LOP3.LUT R0, R0, 0x7f800000, RZ, 0xfc, !PT ;  /* 0x7f80000000007812 */ /* 0x000fe200078efcff */
[----:B------:R-:W-:Y:S06]  /*5d40*/  BRA `(.L_x_189) ;  /* 0x0000000000047947 */ /* 0x000fec0003800000 */
.L_x_187:
[----:B------:R-:W-:-:S07]  /*5d50*/  LEA R0, R33, R0, 0x17 ;  /* 0x0000000021007211 */ /* 0x000fce00078eb8ff */
.L_x_189:
[----:B------:R-:W-:Y:S05]  /*5d60*/  BSYNC.RECONVERGENT B1 ;  /* 0x0000000000017941 */ /* 0x000fea0003800200 */
.L_x_186:
[----:B------:R-:W-:Y:S05]  /*5d70*/  BRA `(.L_x_190) ;  /* 0x0000000000207947 */ /* 0x000fea0003800000 */
.L_x_185:
[----:B------:R-:W-:-:S04]  /*5d80*/  LOP3.LUT R0, R31, 0x80000000, R0, 0x48, !PT ;  /* 0x800000001f007812 */ /* 0x000fc800078e4800 */
[----:B------:R-:W-:Y:S01]  /*5d90*/  LOP3.LUT R0, R0, 0x7f800000, RZ, 0xfc, !PT ;  /* 0x7f80000000007812 */ /* 0x000fe200078efcff */
[----:B------:R-:W-:Y:S06]  /*5da0*/  BRA `(.L_x_190) ;  /* 0x0000000000147947 */ /* 0x000fec0003800000 */
.L_x_184:
[----:B------:R-:W-:Y:S01]  /*5db0*/  LOP3.LUT R0, R31, 0x80000000, R0, 0x48, !PT ;  /* 0x800000001f007812 */ /* 0x000fe200078e4800 */
[----:B------:R-:W-:Y:S06]  /*5dc0*/  BRA `(.L_x_190) ;  /* 0x00000000000c7947 */ /* 0x000fec0003800000 */
.L_x_183:
[----:B------:R-:W0:Y:S01]  /*5dd0*/  MUFU.RSQ R0, -QNAN ;  /* 0xffc0000000007908 */ /* 0x000e220000001400 */
[----:B------:R-:W-:Y:S05]  /*5de0*/  BRA `(.L_x_190) ;  /* 0x0000000000047947 */ /* 0x000fea0003800000 */
.L_x_182:
[----:B------:R-:W-:-:S07]  /*5df0*/  FADD.FTZ R0, R0, R31 ;  /* 0x0000001f00007221 */ /* 0x000fce0000010000 */
.L_x_190:
[----:B------:R-:W-:Y:S05]  /*5e00*/  BSYNC.RECONVERGENT B0 ;  /* 0x0000000000007941 */ /* 0x000fea0003800200 */
.L_x_180:
[----:B------:R-:W-:Y:S02]  /*5e10*/  IMAD.MOV.U32 R30, RZ, RZ, R24 ;  /* 0x000000ffff1e7224 */ /* 0x000fe400078e0018 */
[----:B------:R-:W-:-:S04]  /*5e20*/  IMAD.MOV.U32 R31, RZ, RZ, 0x0 ;  /* 0x00000000ff1f7424 */ /* 0x000fc800078e00ff */
[----:B0-----:R-:W-:Y:S05]  /*5e30*/  RET.REL.NODEC R30 `(_Z24SquaredDistanceTransformPfPiS_S_PhS_S_) ;  /* 0xffffffa01e707950 */ /* 0x001fea0003c3ffff */
.L_x_191:
[----:B------:R-:W-:-:S00]  /*5e40*/  BRA `(.L_x_191) ;  /* 0xfffffffc00fc7947 */ /* 0x000fc0000383ffff */
[----:B------:R-:W-:-:S00]  /*5e50*/  NOP ;  /* 0x0000000000007918 */ /* 0x000fc00000000000 */
        /* <DEDUP_REMOVED lines=10> */
.L_x_461:


//--------------------- .text._Z16depth2Grid_priorPfPiS_S0_S_S_PhS_S_S0_ --------------------------
	.section	.text._Z16depth2Grid_priorPfPiS_S0_S_S_PhS_S_S0_,"ax",@progbits
	.align	128
        .global         _Z16depth2Grid_priorPfPiS_S0_S_S_PhS_S_S0_
        .type           _Z16depth2Grid_priorPfPiS_S0_S_S_PhS_S_S0_,@function
        .size           _Z16depth2Grid_priorPfPiS_S0_S_S_PhS_S_S0_,(.L_x_462 - _Z16depth2Grid_priorPfPiS_S0_S_S_PhS_S_S0_)
        .other          _Z16depth2Grid_priorPfPiS_S0_S_S_PhS_S_S0_,@"STO_CUDA_ENTRY STV_DEFAULT"
_Z16depth2Grid_priorPfPiS_S0_S_S_PhS_S_S0_:
.text._Z16depth2Grid_priorPfPiS_S0_S_S_PhS_S_S0_:
[----:B------:R-:W-:Y:S08]  /*0000*/  LDC R1, c[0x0][0x37c] ;  /* 0x0000df00ff017b82 */ /* 0x000ff00000000800 */
[----:B------:R-:W0:Y:S01]  /*0010*/  LDC.64 R10, c[0x0][0x3c0] ;  /* 0x0000f000ff0a7b82 */ /* 0x000e220000000a00 */
[----:B------:R-:W0:Y:S02]  /*0020*/  LDCU.64 UR4, c[0x0][0x358] ;  /* 0x00006b00ff0477ac */ /* 0x000e240008000a00 */
[----:B0-----:R-:W2:Y:S04]  /*0030*/  LDG.E R2, desc[UR4][R10.64+0x28] ;  /* 0x000028040a027981 */ /* 0x001ea8000c1e1900 */
[----:B------:R-:W3:Y:S01]  /*0040*/  LDG.E R0, desc[UR4][R10.64+0x24] ;  /* 0x000024040a007981 */ /* 0x000ee2000c1e1900 */
[----:B------:R-:W0:Y:S01]  /*0050*/  S2UR UR6, SR_CTAID.X ;  /* 0x00000000000679c3 */ /* 0x000e220000002500 */
[----:B------:R-:W1:Y:S01]  /*0060*/  S2R R8, SR_TID.X ;  /* 0x0000000000087919 */ /* 0x000e620000002100 */
[----:B--2---:R-:W1:Y:S08]  /*0070*/  F2I.TRUNC.NTZ R5, R2 ;  /* 0x0000000200057305 */ /* 0x004e70000020f100 */
[----:B---3--:R-:W0:Y:S01]  /*0080*/  F2I.TRUNC.NTZ R3, R0 ;  /* 0x0000000000037305 */ /* 0x008e22000020f100 */
[----:B-1----:R-:W-:-:S04]  /*0090*/  ISETP.GE.AND P0, PT, R8, R5, PT ;  /* 0x000000050800720c */ /* 0x002fc80003f06270 */
[----:B0-----:R-:W-:-:S13]  /*00a0*/  ISETP.LE.OR P0, PT, R3, UR6, P0 ;  /* 0x0000000603007c0c */ /* 0x001fda0008703670 */
[----:B------:R-:W-:Y:S05]  /*00b0*/  @P0 EXIT ;  /* 0x000000000000094d */ /* 0x000fea0003800000 */
[----:B------:R-:W0:Y:S01]  /*00c0*/  LDC.64 R6, c[0x0][0x3a0] ;  /* 0x0000e800ff067b82 */ /* 0x000e220000000a00 */
[----:B------:R-:W2:Y:S01]  /*00d0*/  LDG.E R9, desc[UR4][R10.64] ;  /* 0x000000040a097981 */ /* 0x000ea2000c1e1900 */
[----:B------:R-:W-:-:S03]  /*00e0*/  IMAD R2, R3, R8, UR6 ;  /* 0x0000000603027e24 */ /* 0x000fc6000f8e0208 */
[----:B------:R-:W3:Y:S04]  /*00f0*/  LDG.E R3, desc[UR4][R10.64+0x8] ;  /* 0x000008040a037981 */ /* 0x000ee8000c1e1900 */
[----:B------:R1:W5:Y:S04]  /*0100*/  LDG.E R4, desc[UR4][R10.64+0x34] ;  /* 0x000034040a047981 */ /* 0x000368000c1e1900 */
[----:B------:R1:W5:Y:S01]  /*0110*/  LDG.E R5, desc[UR4][R10.64+0x2c] ;  /* 0x00002c040a057981 */ /* 0x000362000c1e1900 */
[----:B0-----:R-:W-:-:S06]  /*0120*/  IMAD.WIDE.U32 R6, R2, 0x4, R6 ;  /* 0x0000000402067825 */ /* 0x001fcc00078e0006 */
[----:B------:R-:W4:Y:S01]  /*0130*/  LDG.E R6, desc[UR4][R6.64] ;  /* 0x0000000406067981 */ /* 0x000f22000c1e1900 */
[----:B------:R-:W-:Y:S01]  /*0140*/  I2FP.F32.U32 R0, UR6 ;  /* 0x0000000600007c45 */ /* 0x000fe20008201000 */
[----:B------:R-:W-:Y:S01]  /*0150*/  BSSY.RECONVERGENT B0, `(.L_x_192) ;  /* 0x000000f000007945 */ /* 0x000fe20003800200 */
[----:B--2---:R-:W0:Y:S03]  /*0160*/  MUFU.RCP R12, R9 ;  /* 0x00000009000c7308 */ /* 0x004e260000001000 */
[----:B---3--:R-:W-:Y:S01]  /*0170*/  FADD R3, R0, -R3 ;  /* 0x8000000300037221 */ /* 0x008fe20000000000 */
[----:B0-----:R-:W-:-:S03]  /*0180*/  FFMA R13, -R9, R12, 1 ;  /* 0x3f800000090d7423 */ /* 0x001fc6000000010c */
[----:B----4-:R-:W-:-:S04]  /*0190*/  FMUL R0, R6, R3 ;  /* 0x0000000306007220 */ /* 0x010fc80000400000 */
[----:B------:R-:W0:Y:S01]  /*01a0*/  FCHK P0, R0, R9 ;  /* 0x0000000900007302 */ /* 0x000e220000000000 */
[----:B------:R-:W-:-:S04]  /*01b0*/  FFMA R13, R12, R13, R12 ;  /* 0x0000000d0c0d7223 */ /* 0x000fc8000000000c */
[----:B------:R-:W-:-:S04]  /*01c0*/  FFMA R12, R0, R13, RZ ;  /* 0x0000000d000c7223 */ /* 0x000fc800000000ff */
[----:B------:R-:W-:-:S04]  /*01d0*/  FFMA R7, -R9, R12, R0 ;  /* 0x0000000c09077223 */ /* 0x000fc80000000100 */
[----:B------:R-:W-:Y:S01]  /*01e0*/  FFMA R7, R13, R7, R12 ;  /* 0x000000070d077223 */ /* 0x000fe2000000000c */
[----:B01----:R-:W-:Y:S06]  /*01f0*/  @!P0 BRA `(.L_x_193) ;  /* 0x0000000000108947 */ /* 0x003fec0003800000 */
[----:B------:R-:W-:Y:S02]  /*0200*/  MOV R3, R9 ;  /* 0x0000000900037202 */ /* 0x000fe40000000f00 */
[----:B------:R-:W-:-:S07]  /*0210*/  MOV R12, 0x230 ;  /* 0x00000230000c7802 */ /* 0x000fce0000000f00 */
[----:B-----5:R-:W-:Y:S05]  /*0220*/  CALL.REL.NOINC `($__internal_2_$__cuda_sm3x_div_rn_noftz_f32_slowpath) ;  /* 0x0000000800947944 */ /* 0x020fea0003c00000 */
[----:B------:R-:W-:-:S07]  /*0230*/  IMAD.MOV.U32 R7, RZ, RZ, R0 ;  /* 0x000000ffff077224 */ /* 0x000fce00078e0000 */
.L_x_193:
[----:B------:R-:W-:Y:S05]  /*0240*/  BSYNC.RECONVERGENT B0 ;  /* 0x0000000000007941 */ /* 0x000fea0003800200 */
.L_x_192:
[----:B------:R-:W0:Y:S02]  /*0250*/  LDC.64 R10, c[0x0][0x3c0] ;  /* 0x0000f000ff0a7b82 */ /* 0x000e240000000a00 */
[----:B0-----:R-:W2:Y:S04]  /*0260*/  LDG.E R9, desc[UR4][R10.64+0x10] ;  /* 0x000010040a097981 */ /* 0x001ea8000c1e1900 */
[----:B------:R-:W3:Y:S01]  /*0270*/  LDG.E R3, desc[UR4][R10.64+0x14] ;  /* 0x000014040a037981 */ /* 0x000ee2000c1e1900 */
[----:B------:R-:W-:Y:S01]  /*0280*/  I2FP.F32.U32 R8, R8 ;  /* 0x0000000800087245 */ /* 0x000fe20000201000 */
[----:B------:R-:W-:Y:S01]  /*0290*/  BSSY.RECONVERGENT B0, `(.L_x_194) ;  /* 0x000000f000007945 */ /* 0x000fe20003800200 */
[----:B--2---:R-:W0:Y:S03]  /*02a0*/  MUFU.RCP R12, R9 ;  /* 0x00000009000c7308 */ /* 0x004e260000001000 */
[----:B---3--:R-:W-:-:S04]  /*02b0*/  FADD R3, R8, -R3 ;  /* 0x8000000308037221 */ /* 0x008fc80000000000 */
[----:B------:R-:W-:-:S04]  /*02c0*/  FMUL R0, R6, R3 ;  /* 0x0000000306007220 */ /* 0x000fc80000400000 */
        /* <DEDUP_REMOVED lines=9> */
[----:B-----5:R-:W-:Y:S05]  /*0360*/  CALL.REL.NOINC `($__internal_2_$__cuda_sm3x_div_rn_noftz_f32_slowpath) ;  /* 0x0000000800447944 */ /* 0x020fea0003c00000 */
[----:B------:R-:W-:-:S07]  /*0370*/  IMAD.MOV.U32 R12, RZ, RZ, R0 ;  /* 0x000000ffff0c7224 */ /* 0x000fce00078e0000 */
.L_x_195:
[----:B------:R-:W-:Y:S05]  /*0380*/  BSYNC.RECONVERGENT B0 ;  /* 0x0000000000007941 */ /* 0x000fea0003800200 */
.L_x_194:
[----:B------:R-:W0:Y:S08]  /*0390*/  LDC.64 R8, c[0x0][0x380] ;  /* 0x0000e000ff087b82 */ /* 0x000e300000000a00 */
[----:B------:R-:W1:Y:S01]  /*03a0*/  LDC.64 R18, c[0x0][0x390] ;  /* 0x0000e400ff127b82 */ /* 0x000e620000000a00 */
[----:B0-----:R-:W2:Y:S04]  /*03b0*/  LDG.E R17, desc[UR4][R8.64+0x4] ;  /* 0x0000040408117981 */ /* 0x001ea8000c1e1900 */
[----:B------:R-:W3:Y:S04]  /*03c0*/  LDG.E R0, desc[UR4][R8.64] ;  /* 0x0000000408007981 */ /* 0x000ee8000c1e1900 */
[----:B------:R-:W4:Y:S04]  /*03d0*/  LDG.E R20, desc[UR4][R8.64+0x8] ;  /* 0x0000080408147981 */ /* 0x000f28000c1e1900 */
[----:B------:R-:W4:Y:S04]  /*03e0*/  LDG.E R22, desc[UR4][R8.64+0xc] ;  /* 0x00000c0408167981 */ /* 0x000f28000c1e1900 */
[----:B-1----:R-:W4:Y:S04]  /*03f0*/  LDG.E R19, desc[UR4][R18.64] ;  /* 0x0000000412137981 */ /* 0x002f28000c1e1900 */
[----:B------:R-:W4:Y:S04]  /*0400*/  LDG.E R21, desc[UR4][R8.64+0x14] ;  /* 0x0000140408157981 */ /* 0x000f28000c1e1900 */
[----:B------:R-:W4:Y:S04]  /*0410*/  LDG.E R15, desc[UR4][R8.64+0x24] ;  /* 0x00002404080f7981 */ /* 0x000f28000c1e1900 */
[----:B------:R-:W4:Y:S04]  /*0420*/  LDG.E R16, desc[UR4][R8.64+0x10] ;  /* 0x0000100408107981 */ /* 0x000f28000c1e1900 */
[----:B------:R-:W4:Y:S04]  /*0430*/  LDG.E R14, desc[UR4][R8.64+0x20] ;  /* 0x00002004080e7981 */ /* 0x000f28000c1e1900 */
[----:B------:R-:W4:Y:S04]  /*0440*/  LDG.E R13, desc[UR4][R8.64+0x18] ;  /* 0x00001804080d7981 */ /* 0x000f28000c1e1900 */
[----:B------:R-:W4:Y:S04]  /*0450*/  LDG.E R11, desc[UR4][R8.64+0x28] ;  /* 0x00002804080b7981 */ /* 0x000f28000c1e1900 */
[----:B------:R-:W4:Y:S04]  /*0460*/  LDG.E R3, desc[UR4][R8.64+0x1c] ;  /* 0x00001c0408037981 */ /* 0x000f28000c1e1900 */
[----:B------:R0:W4:Y:S01]  /*0470*/  LDG.E R10, desc[UR4][R8.64+0x2c] ;  /* 0x00002c04080a7981 */ /* 0x000122000c1e1900 */
[----:B-----5:R-:W1:Y:S01]  /*0480*/  MUFU.RCP R24, R5 ;  /* 0x0000000500187308 */ /* 0x020e620000001000 */
[----:B------:R-:W-:Y:S01]  /*0490*/  BSSY.RECONVERGENT B0, `(.L_x_196) ;  /* 0x0000019000007945 */ /* 0x000fe20003800200 */
[----:B--2---:R-:W-:-:S04]  /*04a0*/  FMUL R17, R17, R12 ;  /* 0x0000000c11117220 */ /* 0x004fc80000400000 */
[----:B---3--:R-:W-:-:S04]  /*04b0*/  FFMA R17, R0, R7, R17 ;  /* 0x0000000700117223 */ /* 0x008fc80000000011 */
[----:B----4-:R-:W-:-:S04]  /*04c0*/  FFMA R17, R6, R20, R17 ;  /* 0x0000001406117223 */ /* 0x010fc80000000011 */
[----:B------:R-:W-:-:S04]  /*04d0*/  FADD R0, R17, R22 ;  /* 0x0000001611007221 */ /* 0x000fc80000000000 */
[----:B------:R-:W-:Y:S01]  /*04e0*/  FADD R0, R0, -R19 ;  /* 0x8000001300007221 */ /* 0x000fe20000000000 */
[----:B-1----:R-:W-:-:S03]  /*04f0*/  FFMA R17, -R5, R24, 1 ;  /* 0x3f80000005117423 */ /* 0x002fc60000000118 */
[----:B------:R-:W1:Y:S01]  /*0500*/  FCHK P0, R0, R5 ;  /* 0x0000000500007302 */ /* 0x000e620000000000 */
[-C--:B------:R-:W-:Y:S01]  /*0510*/  FMUL R21, R21, R12.reuse ;  /* 0x0000000c15157220 */ /* 0x080fe20000400000 */
[----:B------:R-:W-:Y:S01]  /*0520*/  FFMA R17, R24, R17, R24 ;  /* 0x0000001118117223 */ /* 0x000fe20000000018 */
[----:B------:R-:W-:-:S03]  /*0530*/  FMUL R15, R15, R12 ;  /* 0x0000000c0f0f7220 */ /* 0x000fc60000400000 */
[----:B------:R-:W-:Y:S01]  /*0540*/  FFMA R12, R0, R17, RZ ;  /* 0x00000011000c7223 */ /* 0x000fe200000000ff */
[-C--:B------:R-:W-:Y:S01]  /*0550*/  FFMA R21, R16, R7.reuse, R21 ;  /* 0x0000000710157223 */ /* 0x080fe20000000015 */
[----:B------:R-:W-:-:S03]  /*0560*/  FFMA R14, R14, R7, R15 ;  /* 0x000000070e0e7223 */ /* 0x000fc6000000000f */
[C---:B0-----:R-:W-:Y:S01]  /*0570*/  FFMA R8, R6.reuse, R13, R21 ;  /* 0x0000000d06087223 */ /* 0x041fe20000000015 */
[----:B------:R-:W-:Y:S01]  /*0580*/  FFMA R11, R6, R11, R14 ;  /* 0x0000000b060b7223 */ /* 0x000fe2000000000e */
[----:B------:R-:W-:Y:S02]  /*0590*/  FFMA R6, -R5, R12, R0 ;  /* 0x0000000c05067223 */ /* 0x000fe40000000100 */
[----:B------:R-:W-:Y:S02]  /*05a0*/  FADD R7, R8, R3 ;  /* 0x0000000308077221 */ /* 0x000fe40000000000 */
[----:B------:R-:W-:Y:S01]  /*05b0*/  FFMA R6, R17, R6, R12 ;  /* 0x0000000611067223 */ /* 0x000fe2000000000c */
[----:B------:R-:W-:Y:S01]  /*05c0*/  FADD R10, R11, R10 ;  /* 0x0000000a0b0a7221 */ /* 0x000fe20000000000 */
[----:B-1----:R-:W-:Y:S06]  /*05d0*/  @!P0 BRA `(.L_x_197) ;  /* 0x0000000000108947 */ /* 0x002fec0003800000 */
[----:B------:R-:W-:Y:S02]  /*05e0*/  MOV R3, R5 ;  /* 0x0000000500037202 */ /* 0x000fe40000000f00 */
[----:B------:R-:W-:-:S07]  /*05f0*/  MOV R12, 0x610 ;  /* 0x00000610000c7802 */ /* 0x000fce0000000f00 */
[----:B------:R-:W-:Y:S05]  /*0600*/  CALL.REL.NOINC `($__internal_2_$__cuda_sm3x_div_rn_noftz_f32_slowpath) ;  /* 0x00000004009c7944 */ /* 0x000fea0003c00000 */
[----:B------:R-:W-:-:S07]  /*0610*/  IMAD.MOV.U32 R6, RZ, RZ, R0 ;  /* 0x000000ffff067224 */ /* 0x000fce00078e0000 */
.L_x_197:
[----:B------:R-:W-:Y:S05]  /*0620*/  BSYNC.RECONVERGENT B0 ;  /* 0x0000000000007941 */ /* 0x000fea0003800200 */
.L_x_196:
[----:B------:R-:W0:Y:S02]  /*0630*/  LDC.64 R8, c[0x0][0x390] ;  /* 0x0000e400ff087b82 */ /* 0x000e240000000a00 */
[----:B0-----:R-:W2:Y:S01]  /*0640*/  LDG.E R8, desc[UR4][R8.64+0x4] ;  /* 0x0000040408087981 */ /* 0x001ea2000c1e1900 */
[----:B------:R-:W0:Y:S01]  /*0650*/  MUFU.RCP R0, R5 ;  /* 0x0000000500007308 */ /* 0x000e220000001000 */
[----:B------:R-:W-:Y:S07]  /*0660*/  BSSY.RECONVERGENT B0, `(.L_x_198) ;  /* 0x000000f000007945 */ /* 0x000fee0003800200 */
[----:B------:R-:W-:Y:S01]  /*0670*/  F2I.FLOOR.NTZ R6, R6 ;  /* 0x0000000600067305 */ /* 0x000fe20000207100 */
[----:B0-----:R-:W-:-:S04]  /*0680*/  FFMA R3, -R5, R0, 1 ;  /* 0x3f80000005037423 */ /* 0x001fc80000000100 */
[----:B------:R-:W-:Y:S01]  /*0690*/  FFMA R0, R0, R3, R0 ;  /* 0x0000000300007223 */ /* 0x000fe20000000000 */
[----:B--2---:R-:W-:-:S04]  /*06a0*/  FADD R14, R7, -R8 ;  /* 0x80000008070e7221 */ /* 0x004fc80000000000 */
[----:B------:R-:W0:Y:S01]  /*06b0*/  FCHK P0, R14, R5 ;  /* 0x000000050e007302 */ /* 0x000e220000000000 */
[----:B------:R-:W-:-:S04]  /*06c0*/  FFMA R3, R0, R14, RZ ;  /* 0x0000000e00037223 */ /* 0x000fc800000000ff */
[----:B------:R-:W-:-:S04]  /*06d0*/  FFMA R12, -R5, R3, R14 ;  /* 0x00000003050c7223 */ /* 0x000fc8000000010e */
[----:B------:R-:W-:Y:S01]  /*06e0*/  FFMA R7, R0, R12, R3 ;  /* 0x0000000c00077223 */ /* 0x000fe20000000003 */
[----:B0-----:R-:W-:Y:S06]  /*06f0*/  @!P0 BRA `(.L_x_199) ;  /* 0x0000000000148947 */ /* 0x001fec0003800000 */
[----:B------:R-:W-:Y:S01]  /*0700*/  MOV R0, R14 ;  /* 0x0000000e00007202 */ /* 0x000fe20000000f00 */
[----:B------:R-:W-:Y:S01]  /*0710*/  IMAD.MOV.U32 R3, RZ, RZ, R5 ;  /* 0x000000ffff037224 */ /* 0x000fe200078e0005 */
[----:B------:R-:W-:-:S07]  /*0720*/  MOV R12, 0x740 ;  /* 0x00000740000c7802 */ /* 0x000fce0000000f00 */
[----:B------:R-:W-:Y:S05]  /*0730*/  CALL.REL.NOINC `($__internal_2_$__cuda_sm3x_div_rn_noftz_f32_slowpath) ;  /* 0x0000000400507944 */ /* 0x000fea0003c00000 */
[----:B------:R-:W-:-:S07]  /*0740*/  MOV R7, R0 ;  /* 0x0000000000077202 */ /* 0x000fce0000000f00 */
.L_x_199:
[----:B------:R-:W-:Y:S05]  /*0750*/  BSYNC.RECONVERGENT B0 ;  /* 0x0000000000007941 */ /* 0x000fea0003800200 */
.L_x_198:
        /* <DEDUP_REMOVED lines=13> */
[----:B------:R-:W-:Y:S01]  /*0830*/  IMAD.MOV.U32 R0, RZ, RZ, R12 ;  /* 0x000000ffff007224 */ /* 0x000fe200078e000c */
[----:B------:R-:W-:Y:S02]  /*0840*/  MOV R3, R5 ;  /* 0x0000000500037202 */ /* 0x000fe40000000f00 */
[----:B------:R-:W-:-:S07]  /*0850*/  MOV R12, 0x870 ;  /* 0x00000870000c7802 */ /* 0x000fce0000000f00 */
[----:B------:R-:W-:Y:S05]  /*0860*/  CALL.REL.NOINC `($__internal_2_$__cuda_sm3x_div_rn_noftz_f32_slowpath) ;  /* 0x0000000400047944 */ /* 0x000fea0003c00000 */
.L_x_201:
[----:B------:R-:W-:Y:S05]  /*0870*/  BSYNC.RECONVERGENT B0 ;  /* 0x0000000000007941 */ /* 0x000fea0003800200 */
.L_x_200:
[----:B------:R-:W-:-:S13]  /*0880*/  ISETP.GE.AND P0, PT, R7, RZ, PT ;  /* 0x000000ff0700720c */ /* 0x000fda0003f06270 */
[----:B------:R-:W0:Y:S02]  /*0890*/  @P0 LDC.64 R8, c[0x0][0x388] ;  /* 0x0000e200ff080b82 */ /* 0x000e240000000a00 */
[----:B0-----:R-:W2:Y:S01]  /*08a0*/  @P0 LDG.E R8, desc[UR4][R8.64] ;  /* 0x0000000408080981 */ /* 0x001ea2000c1e1900 */
[----:B------:R-:W-:Y:S01]  /*08b0*/  F2I.FLOOR.NTZ R0, R0 ;  /* 0x0000000000007305 */ /* 0x000fe20000207100 */
[----:B------:R-:W-:Y:S01]  /*08c0*/  BSSY.RECONVERGENT B0, `(.L_x_202) ;  /* 0x000000a000007945 */ /* 0x000fe20003800200 */
[----:B------:R-:W-:-:S06]  /*08d0*/  PLOP3.LUT P1, PT, PT, PT, PT, 0x8, 0x80 ;  /* 0x000000000080781c */ /* 0x000fcc0003f2e170 */
[----:B------:R-:W0:Y:S02]  /*08e0*/  F2I.TRUNC.NTZ R3, R4 ;  /* 0x0000000400037305 */ /* 0x000e24000020f100 */
[----:B0-----:R-:W-:Y:S01]  /*08f0*/  IMAD.IADD R15, R0, 0x1, R3 ;  /* 0x00000001000f7824 */ /* 0x001fe200078e0203 */
[----:B--2---:R-:W-:-:S04]  /*0900*/  ISETP.LT.AND P0, PT, R7, R8, P0 ;  /* 0x000000080700720c */ /* 0x004fc80000701270 */
[----:B------:R-:W-:-:S13]  /*0910*/  ISETP.LT.OR P0, PT, R15, RZ, !P0 ;  /* 0x000000ff0f00720c */ /* 0x000fda0004701670 */
[----:B------:R-:W-:Y:S05]  /*0920*/  @P0 BRA `(.L_x_203) ;  /* 0x00000000000c0947 */ /* 0x000fea0003800000 */
[----:B------:R-:W0:Y:S02]  /*0930*/  LDC.64 R4, c[0x0][0x388] ;  /* 0x0000e200ff047b82 */ /* 0x000e240000000a00 */
[----:B0-----:R-:W2:Y:S02]  /*0940*/  LDG.E R4, desc[UR4][R4.64+0x4] ;  /* 0x0000040404047981 */ /* 0x001ea4000c1e1900 */
[----:B--2---:R-:W-:-:S13]  /*0950*/  ISETP.LT.AND P1, PT, R15, R4, PT ;  /* 0x000000040f00720c */ /* 0x004fda0003f21270 */
.L_x_203:
[----:B------:R-:W-:Y:S05]  /*0960*/  BSYNC.RECONVERGENT B0 ;  /* 0x0000000000007941 */ /* 0x000fea0003800200 */
.L_x_202:
[----:B------:R-:W-:-:S13]  /*0970*/  ISETP.LT.OR P1, PT, R6, RZ, !P1 ;  /* 0x000000ff0600720c */ /* 0x000fda0004f21670 */
[----:B------:R-:W-:Y:S05]  /*0980*/  @P1 EXIT ;  /* 0x000000000000194d */ /* 0x000fea0003800000 */
[----:B------:R-:W0:Y:S02]  /*0990*/  LDC.64 R12, c[0x0][0x388] ;  /* 0x0000e200ff0c7b82 */ /* 0x000e240000000a00 */
[----:B0-----:R-:W2:Y:S02]  /*09a0*/  LDG.E R3, desc[UR4][R12.64+0x8] ;  /* 0x000008040c037981 */ /* 0x001ea4000c1e1900 */
[----:B--2---:R-:W-:-:S13]  /*09b0*/  ISETP.GE.AND P0, PT, R6, R3, PT ;  /* 0x000000030600720c */ /* 0x004fda0003f06270 */
[----:B------:R-:W-:Y:S05]  /*09c0*/  @P0 EXIT ;  /* 0x000000000000094d */ /* 0x000fea0003800000 */
[----:B------:R-:W2:Y:S01]  /*09d0*/  LDG.E R3, desc[UR4][R12.64+0x4] ;  /* 0x000004040c037981 */ /* 0x000ea2000c1e1900 */
[----:B------:R-:W0:Y:S01]  /*09e0*/  LDC.64 R4, c[0x0][0x3b8] ;  /* 0x0000ee00ff047b82 */ /* 0x000e220000000a00 */
[----:B------:R-:W1:Y:S02]  /*09f0*/  LDCU.64 UR6, c[0x0][0x3b0] ;  /* 0x00007600ff0677ac */ /* 0x000e640008000a00 */
[----:B------:R-:W3:Y:S01]  /*0a00*/  LDG.E R0, desc[UR4][R12.64] ;  /* 0x000000040c007981 */ /* 0x000ee2000c1e1900 */
[----:B------:R-:W-:-:S04]  /*0a10*/  IMAD.MOV.U32 R21, RZ, RZ, 0x3f800000 ;  /* 0x3f800000ff157424 */ /* 0x000fc800078e00ff */
[----:B------:R-:W4:Y:S08]  /*0a20*/  LDC.64 R10, c[0x0][0x3c8] ;  /* 0x0000f200ff0a7b82 */ /* 0x000f300000000a00 */
[----:B------:R-:W5:Y:S01]  /*0a30*/  LDC.64 R8, c[0x0][0x3a8] ;  /* 0x0000ea00ff087b82 */ /* 0x000f620000000a00 */
[----:B----4-:R-:W-:-:S04]  /*0a40*/  IMAD.WIDE R10, R2, 0x4, R10 ;  /* 0x00000004020a7825 */ /* 0x010fc800078e020a */
[----:B--2---:R-:W-:-:S04]  /*0a50*/  IMAD R6, R6, R3, R15 ;  /* 0x0000000306067224 */ /* 0x004fc800078e020f */
[----:B---3--:R-:W-:Y:S02]  /*0a60*/  IMAD R15, R0, R6, R7 ;  /* 0x00000006000f7224 */ /* 0x008fe400078e0207 */
[----:B------:R-:W-:Y:S02]  /*0a70*/  HFMA2 R0, -RZ, RZ, 0, 5.9604644775390625e-08 ;  /* 0x00000001ff007431 */ /* 0x000fe400000001ff */
[C---:B------:R-:W-:Y:S01]  /*0a80*/  IMAD R3, R15.reuse, 0xc, RZ ;  /* 0x0000000c0f037824 */ /* 0x040fe200078e02ff */
[----:B-1----:R-:W-:Y:S01]  /*0a90*/  IADD3 R6, P0, PT, R15, UR6, RZ ;  /* 0x000000060f067c10 */ /* 0x002fe2000ff1e0ff */
[----:B------:R1:W-:Y:S02]  /*0aa0*/  STG.E desc[UR4][R10.64], R15 ;  /* 0x0000000f0a007986 */ /* 0x0003e4000c101904 */
[----:B0-----:R-:W-:Y:S01]  /*0ab0*/  IMAD.WIDE R4, R3, 0x4, R4 ;  /* 0x0000000403047825 */ /* 0x001fe200078e0204 */
[----:B------:R-:W-:-:S03]  /*0ac0*/  LEA.HI.X.SX32 R7, R15, UR7, 0x1, P0 ;  /* 0x000000070f077c11 */ /* 0x000fc600080f0eff */
[----:B------:R-:W-:Y:S02]  /*0ad0*/  IMAD R3, R2, 0xb, RZ ;  /* 0x0000000b02037824 */ /* 0x000fe400078e02ff */
[----:B------:R0:W-:Y:S02]  /*0ae0*/  STG.E.U8 desc[UR4][R6.64], R0 ;  /* 0x0000000006007986 */ /* 0x0001e4000c101104 */
[----:B-----5:R-:W-:Y:S02]  /*0af0*/  IMAD.WIDE.U32 R2, R3, 0x4, R8 ;  /* 0x0000000403027825 */ /* 0x020fe400078e0008 */
[----:B------:R-:W-:Y:S04]  /*0b00*/  REDG.E.ADD.F32.FTZ.RN.STRONG.GPU desc[UR4][R4.64], R21 ;  /* 0x00000015040079a6 */ /* 0x000fe8000c12f304 */
[----:B------:R-:W2:Y:S04]  /*0b10*/  LDG.E R9, desc[UR4][R2.64] ;  /* 0x0000000402097981 */ /* 0x000ea8000c1e1900 */
[----:B--2---:R2:W-:Y:S04]  /*0b20*/  REDG.E.ADD.F32.FTZ.RN.STRONG.GPU desc[UR4][R4.64+0x4], R9 ;  /* 0x00000409040079a6 */ /* 0x0045e8000c12f304 */
[----:B------:R-:W3:Y:S04]  /*0b30*/  LDG.E R13, desc[UR4][R2.64+0x4] ;  /* 0x00000404020d7981 */ /* 0x000ee8000c1e1900 */
[----:B---3--:R3:W-:Y:S04]  /*0b40*/  REDG.E.ADD.F32.FTZ.RN.STRONG.GPU desc[UR4][R4.64+0x8], R13 ;  /* 0x0000080d040079a6 */ /* 0x0087e8000c12f304 */
[----:B------:R-:W4:Y:S04]  /*0b50*/  LDG.E R17, desc[UR4][R2.64+0x8] ;  /* 0x0000080402117981 */ /* 0x000f28000c1e1900 */
[----:B----4-:R4:W-:Y:S04]  /*0b60*/  REDG.E.ADD.F32.FTZ.RN.STRONG.GPU desc[UR4][R4.64+0xc], R17 ;  /* 0x00000c11040079a6 */ /* 0x0109e8000c12f304 */
[----:B------:R-:W5:Y:S04]  /*0b70*/  LDG.E R19, desc[UR4][R2.64+0xc] ;  /* 0x00000c0402137981 */ /* 0x000f68000c1e1900 */
[----:B-----5:R-:W-:Y:S04]  /*0b80*/  REDG.E.ADD.F32.FTZ.RN.STRONG.GPU desc[UR4][R4.64+0x10], R19 ;  /* 0x00001013040079a6 */ /* 0x020fe8000c12f304 */
[----:B-1----:R-:W5:Y:S04]  /*0b90*/  LDG.E R11, desc[UR4][R2.64+0x10] ;  /* 0x00001004020b7981 */ /* 0x002f68000c1e1900 */
[----:B-----5:R1:W-:Y:S04]  /*0ba0*/  REDG.E.ADD.F32.FTZ.RN.STRONG.GPU desc[UR4][R4.64+0x14], R11 ;  /* 0x0000140b040079a6 */ /* 0x0203e8000c12f304 */
[----:B0-----:R-:W5:Y:S04]  /*0bb0*/  LDG.E R7, desc[UR4][R2.64+0x14] ;  /* 0x0000140402077981 */ /* 0x001f68000c1e1900 */
[----:B-----5:R-:W-:Y:S04]  /*0bc0*/  REDG.E.ADD.F32.FTZ.RN.STRONG.GPU desc[UR4][R4.64+0x18], R7 ;  /* 0x00001807040079a6 */ /* 0x020fe8000c12f304 */
[----:B--2---:R-:W2:Y:S04]  /*0bd0*/  LDG.E R9, desc[UR4][R2.64+0x18] ;  /* 0x0000180402097981 */ /* 0x004ea8000c1e1900 */
[----:B--2---:R-:W-:Y:S04]  /*0be0*/  REDG.E.ADD.F32.FTZ.RN.STRONG.GPU desc[UR4][R4.64+0x1c], R9 ;  /* 0x00001c09040079a6 */ /* 0x004fe8000c12f304 */
[----:B---3--:R-:W2:Y:S04]  /*0bf0*/  LDG.E R13, desc[UR4][R2.64+0x1c] ;  /* 0x00001c04020d7981 */ /* 0x008ea8000c1e1900 */
[----:B--2---:R-:W-:Y:S04]  /*0c00*/  REDG.E.ADD.F32.FTZ.RN.STRONG.GPU desc[UR4][R4.64+0x20], R13 ;  /* 0x0000200d040079a6 */ /* 0x004fe8000c12f304 */
[----:B------:R-:W2:Y:S04]  /*0c10*/  LDG.E R15, desc[UR4][R2.64+0x20] ;  /* 0x00002004020f7981 */ /* 0x000ea8000c1e1900 */
[----:B--2---:R-:W-:Y:S04]  /*0c20*/  REDG.E.ADD.F32.FTZ.RN.STRONG.GPU desc[UR4][R4.64+0x24], R15 ;  /* 0x0000240f040079a6 */ /* 0x004fe8000c12f304 */
[----:B----4-:R-:W2:Y:S04]  /*0c30*/  LDG.E R17, desc[UR4][R2.64+0x24] ;  /* 0x0000240402117981 */ /* 0x010ea8000c1e1900 */
[----:B--2---:R-:W-:Y:S04]  /*0c40*/  REDG.E.ADD.F32.FTZ.RN.STRONG.GPU desc[UR4][R4.64+0x28], R17 ;  /* 0x00002811040079a6 */ /* 0x004fe8000c12f304 */
[----:B-1----:R-:W2:Y:S04]  /*0c50*/  LDG.E R11, desc[UR4][R2.64+0x28] ;  /* 0x00002804020b7981 */ /* 0x002ea8000c1e1900 */
[----:B--2---:R-:W-:Y:S01]  /*0c60*/  REDG.E.ADD.F32.FTZ.RN.STRONG.GPU desc[UR4][R4.64+0x2c], R11 ;  /* 0x00002c0b040079a6 */ /* 0x004fe2000c12f304 */
[----:B------:R-:W-:Y:S05]  /*0c70*/  EXIT ;  /* 0x000000000000794d */ /* 0x000fea0003800000 */
        .weak           $__internal_2_$__cuda_sm3x_div_rn_noftz_f32_slowpath
        .type           $__internal_2_$__cuda_sm3x_div_rn_noftz_f32_slowpath,@function
        .size           $__internal_2_$__cuda_sm3x_div_rn_noftz_f32_slowpath,(.L_x_462 - $__internal_2_$__cuda_sm3x_div_rn_noftz_f32_slowpath)
$__internal_2_$__cuda_sm3x_div_rn_noftz_f32_slowpath:
[----:B------:R-:W-:Y:S01]  /*0c80*/  SHF.R.U32.HI R11, RZ, 0x17, R3 ;  /* 0x00000017ff0b7819 */ /* 0x000fe20000011603 */
[----:B------:R-:W-:Y:S01]  /*0c90*/  BSSY.RECONVERGENT B1, `(.L_x_204) ;  /* 0x0000062000017945 */ /* 0x000fe20003800200 */
[----:B------:R-:W-:Y:S02]  /*0ca0*/  SHF.R.U32.HI R9, RZ, 0x17, R0 ;  /* 0x00000017ff097819 */ /* 0x000fe40000011600 */
[----:B------:R-:W-:Y:S02]  /*0cb0*/  LOP3.LUT R11, R11, 0xff, RZ, 0xc0, !PT ;  /* 0x000000ff0b0b7812 */ /* 0x000fe400078ec0ff */
[----:B------:R-:W-:Y:S02]  /*0cc0*/  LOP3.LUT R13, R9, 0xff, RZ, 0xc0, !PT ;  /* 0x000000ff090d7812 */ /* 0x000fe400078ec0ff */
[----:B------:R-:W-:-:S03]  /*0cd0*/  IADD3 R15, PT, PT, R11, -0x1, RZ ;  /* 0xffffffff0b0f7810 */ /* 0x000fc60007ffe0ff */
[----:B------:R-:W-:Y:S01]  /*0ce0*/  VIADD R14, R13, 0xffffffff ;  /* 0xffffffff0d0e7836 */ /* 0x000fe20000000000 */
        /* <DEDUP_REMOVED lines=22> */
[----:B------:R-:W-:Y:S01]  /*0e50*/  @P0 IMAD.MOV.U32 R9, RZ, RZ, RZ ;  /* 0x000000ffff090224 */ /* 0x000fe200078e00ff */
[----:B------:R-:W-:Y:S01]  /*0e60*/  @!P0 MOV R9, 0xffffffc0 ;  /* 0xffffffc000098802 */ /* 0x000fe20000000f00 */
[----:B------:R-:W-:Y:S01]  /*0e70*/  @!P0 FFMA R0, R0, 1.84467440737095516160e+19, RZ ;  /* 0x5f80000000008823 */ /* 0x000fe200000000ff */
[----:B------:R-:W-:-:S03]  /*0e80*/  @!P1 FFMA R3, R3, 1.84467440737095516160e+19, RZ ;  /* 0x5f80000003039823 */ /* 0x000fc600000000ff */
[----:B------:R-:W-:-:S07]  /*0e90*/  @!P1 VIADD R9, R9, 0x40 ;  /* 0x0000004009099836 */ /* 0x000fce0000000000 */
.L_x_205:
[----:B------:R-:W-:Y:S01]  /*0ea0*/  LEA R14, R11, 0xc0800000, 0x17 ;  /* 0xc08000000b0e7811 */ /* 0x000fe200078eb8ff */
[----:B------:R-:W-:Y:S01]  /*0eb0*/  VIADD R13, R13, 0xffffff81 ;  /* 0xffffff810d0d7836 */ /* 0x000fe20000000000 */
[----:B------:R-:W-:Y:S02]  /*0ec0*/  BSSY.RECONVERGENT B2, `(.L_x_210) ;  /* 0x0000035000027945 */ /* 0x000fe40003800200 */
[----:B------:R-:W-:Y:S01]  /*0ed0*/  IADD3 R14, PT, PT, -R14, R3, RZ ;  /* 0x000000030e0e7210 */ /* 0x000fe20007ffe1ff */
[----:B------:R-:W-:-:S03]  /*0ee0*/  IMAD R0, R13, -0x800000, R0 ;  /* 0xff8000000d007824 */ /* 0x000fc600078e0200 */
[----:B------:R0:W1:Y:S01]  /*0ef0*/  MUFU.RCP R3, R14 ;  /* 0x0000000e00037308 */ /* 0x0000620000001000 */
[----:B------:R-:W-:Y:S01]  /*0f00*/  FADD.FTZ R15, -R14, -RZ ;  /* 0x800000ff0e0f7221 */ /* 0x000fe20000010100 */
[----:B0-----:R-:W-:-:S04]  /*0f10*/  IADD3 R14, PT, PT, R13, 0x7f, -R11 ;  /* 0x0000007f0d0e7810 */ /* 0x001fc80007ffe80b */
[----:B------:R-:W-:Y:S01]  /*0f20*/  IADD3 R14, PT, PT, R14, R9, RZ ;  /* 0x000000090e0e7210 */ /* 0x000fe20007ffe0ff */
[----:B-1----:R-:W-:-:S04]  /*0f30*/  FFMA R16, R3, R15, 1 ;  /* 0x3f80000003107423 */ /* 0x002fc8000000000f */
        /* <DEDUP_REMOVED lines=20> */
[-CC-:B------:R-:W-:Y:S01]  /*1080*/  FFMA.RM R14, R3, R15.reuse, R16.reuse ;  /* 0x0000000f030e7223 */ /* 0x180fe20000004010 */
[C---:B------:R-:W-:Y:S02]  /*1090*/  ISETP.NE.AND P2, PT, R13.reuse, RZ, PT ;  /* 0x000000ff0d00720c */ /* 0x040fe40003f45270 */
[----:B------:R-:W-:Y:S02]  /*10a0*/  ISETP.NE.AND P1, PT, R13, RZ, PT ;  /* 0x000000ff0d00720c */ /* 0x000fe40003f25270 */
[----:B------:R-:W-:Y:S01]  /*10b0*/  LOP3.LUT R11, R9, 0x7fffff, RZ, 0xc0, !PT ;  /* 0x007fffff090b7812 */ /* 0x000fe200078ec0ff */
[----:B------:R-:W-:Y:S01]  /*10c0*/  FFMA.RP R9, R3, R15, R16 ;  /* 0x0000000f03097223 */ /* 0x000fe20000008010 */
[C---:B------:R-:W-:Y:S01]  /*10d0*/  VIADD R16, R13.reuse, 0x20 ;  /* 0x000000200d107836 */ /* 0x040fe20000000000 */
[----:B------:R-:W-:Y:S02]  /*10e0*/  IADD3 R3, PT, PT, -R13, RZ, RZ ;  /* 0x000000ff0d037210 */ /* 0x000fe40007ffe1ff */
        /* <DEDUP_REMOVED lines=14> */
.L_x_212:
[----:B------:R-:W-:-:S04]  /*11d0*/  LOP3.LUT R0, R0, 0x80000000, RZ, 0xc0, !PT ;  /* 0x8000000000007812 */ /* 0x000fc800078ec0ff */
[----:B------:R-:W-:Y:S01]  /*11e0*/  LOP3.LUT R0, R0, 0x7f800000, RZ, 0xfc, !PT ;  /* 0x7f80000000007812 */ /* 0x000fe200078efcff */
[----:B------:R-:W-:Y:S06]  /*11f0*/  BRA `(.L_x_213) ;  /* 0x0000000000047947 */ /* 0x000fec0003800000 */
.L_x_211:
[----:B------:R-:W-:-:S07]  /*1200*/  LEA R0, R14, R0, 0x17 ;  /* 0x000000000e007211 */ /* 0x000fce00078eb8ff */
.L_x_213:
[----:B------:R-:W-:Y:S05]  /*1210*/  BSYNC.RECONVERGENT B2 ;  /* 0x0000000000027941 */ /* 0x000fea0003800200 */
.L_x_210:
[----:B------:R-:W-:Y:S05]  /*1220*/  BRA `(.L_x_214) ;  /* 0x0000000000207947 */ /* 0x000fea0003800000 */
.L_x_209:
[----:B------:R-:W-:-:S04]  /*1230*/  LOP3.LUT R0, R3, 0x80000000, R0, 0x48, !PT ;  /* 0x8000000003007812 */ /* 0x000fc800078e4800 */
[----:B------:R-:W-:Y:S01]  /*1240*/  LOP3.LUT R0, R0, 0x7f800000, RZ, 0xfc, !PT ;  /* 0x7f80000000007812 */ /* 0x000fe200078efcff */
[----:B------:R-:W-:Y:S06]  /*1250*/  BRA `(.L_x_214) ;  /* 0x0000000000147947 */ /* 0x000fec0003800000 */
.L_x_208:
[----:B------:R-:W-:Y:S01]  /*1260*/  LOP3.LUT R0, R3, 0x80000000, R0, 0x48, !PT ;  /* 0x8000000003007812 */ /* 0x000fe200078e4800 */
[----:B------:R-:W-:Y:S06]  /*1270*/  BRA `(.L_x_214) ;  /* 0x00000000000c7947 */ /* 0x000fec0003800000 */
.L_x_207:
[----:B------:R-:W0:Y:S01]  /*1280*/  MUFU.RSQ R0, -QNAN ;  /* 0xffc0000000007908 */ /* 0x000e220000001400 */
[----:B------:R-:W-:Y:S05]  /*1290*/  BRA `(.L_x_214) ;  /* 0x0000000000047947 */ /* 0x000fea0003800000 */
.L_x_206:
[----:B------:R-:W-:-:S07]  /*12a0*/  FADD.FTZ R0, R0, R3 ;  /* 0x0000000300007221 */ /* 0x000fce0000010000 */
.L_x_214:
[----:B------:R-:W-:Y:S05]  /*12b0*/  BSYNC.RECONVERGENT B1 ;  /* 0x0000000000017941 */ /* 0x000fea0003800200 */
.L_x_204:
[----:B------:R-:W-:-:S04]  /*12c0*/  HFMA2 R13, -RZ, RZ, 0, 0 ;  /* 0x00000000ff0d7431 */ /* 0x000fc800000001ff */
[----:B0-----:R-:W-:Y:S05]  /*12d0*/  RET.REL.NODEC R12 `(_Z16depth2Grid_priorPfPiS_S0_S_S_PhS_S_S0_) ;  /* 0xffffffec0c487950 */ /* 0x001fea0003c3ffff */
.L_x_215:
        /* <DEDUP_REMOVED lines=10> */
.L_x_462:


//--------------------- .text._Z16getNormalsKernelPfPiS_S_PhS1_S1_S1_S_ --------------------------
	.section	.text._Z16getNormalsKernelPfPiS_S_PhS1_S1_S1_S_,"ax",@progbits
	.align	128
        .global         _Z16getNormalsKernelPfPiS_S_PhS1_S1_S1_S_
        .type           _Z16getNormalsKernelPfPiS_S_PhS1_S1_S1_S_,@function
        .size           _Z16getNormalsKernelPfPiS_S_PhS1_S1_S1_S_,(.L_x_465 - _Z16getNormalsKernelPfPiS_S_PhS1_S1_S1_S_)
        .other          _Z16getNormalsKernelPfPiS_S_PhS1_S1_S1_S_,@"STO_CUDA_ENTRY STV_DEFAULT"
_Z16getNormalsKernelPfPiS_S_PhS1_S1_S1_S_:
.text._Z16getNormalsKernelPfPiS_S_PhS1_S1_S1_S_:
[----:B------:R-:W0:Y:S08]  /*0000*/  LDC R1, c[0x0][0x37c] ;  /* 0x0000df00ff017b82 */ /* 0x000e300000000800 */
[----:B------:R-:W1:Y:S01]  /*0010*/  LDC.64 R6, c[0x0][0x3c0] ;  /* 0x0000f000ff067b82 */ /* 0x000e620000000a00 */
[----:B------:R-:W1:Y:S01]  /*0020*/  LDCU.64 UR6, c[0x0][0x358] ;  /* 0x00006b00ff0677ac */ /* 0x000e620008000a00 */
[----:B0-----:R-:W-:Y:S01]  /*0030*/  VIADD R1, R1, 0xffffec60 ;  /* 0xffffec6001017836 */ /* 0x001fe20000000000 */
[----:B-1----:R-:W2:Y:S04]  /*0040*/  LDG.E R50, desc[UR6][R6.64+0x28] ;  /* 0x0000280606327981 */ /* 0x002ea8000c1e1900 */
        /* <DEDUP_REMOVED lines=12> */
[----:B------:R1:W5:Y:S01]  /*0110*/  LDG.E R49, desc[UR6][R6.64+0x2c] ;  /* 0x00002c0606317981 */ /* 0x000362000c1e1900 */
[----:B0-----:R-:W-:-:S05]  /*0120*/  IMAD.WIDE.U32 R2, R48, 0x4, R2 ;  /* 0x0000000430027825 */ /* 0x001fca00078e0002 */
        /* <DEDUP_REMOVED lines=13> */
[----:B------:R-:W-:-:S07]  /*0200*/  MOV R6, 0x220 ;  /* 0x0000022000067802 */ /* 0x000fce0000000f00 */
[----:B-----5:R-:W-:Y:S05]  /*0210*/  CALL.REL.NOINC `($__internal_4_$__cuda_sm3x_div_rn_noftz_f32_slowpath) ;  /* 0x000000e4005c7944 */ /* 0x020fea0003c00000 */
[----:B------:R-:W-:-:S07]  /*0220*/  IMAD.MOV.U32 R0, RZ, RZ, R4 ;  /* 0x000000ffff007224 */ /* 0x000fce00078e0004 */
.L_x_217:
[----:B------:R-:W-:Y:S05]  /*0230*/  BSYNC.RECONVERGENT B2 ;  /* 0x0000000000027941 */ /* 0x000fea0003800200 */
.L_x_216:
        /* <DEDUP_REMOVED lines=17> */
[----:B-----5:R-:W-:Y:S05]  /*0350*/  CALL.REL.NOINC `($__internal_4_$__cuda_sm3x_div_rn_noftz_f32_slowpath) ;  /* 0x000000e4000c7944 */ /* 0x020fea0003c00000 */
.L_x_219:
[----:B------:R-:W-:Y:S05]  /*0360*/  BSYNC.RECONVERGENT B2 ;  /* 0x0000000000027941 */ /* 0x000fea0003800200 */
.L_x_218:
[----:B------:R-:W0:Y:S08]  /*0370*/  LDC.64 R6, c[0x0][0x380] ;  /* 0x0000e000ff067b82 */ /* 0x000e300000000a00 */
[----:B------:R-:W1:Y:S01]  /*0380*/  LDC.64 R2, c[0x0][0x390] ;  /* 0x0000e400ff027b82 */ /* 0x000e620000000a00 */
[----:B0-----:R-:W2:Y:S04]  /*0390*/  LDG.E R9, desc[UR6][R6.64+0x4] ;  /* 0x0000040606097981 */ /* 0x001ea8000c1e1900 */
[----:B------:R-:W3:Y:S04]  /*03a0*/  LDG.E R5, desc[UR6][R6.64] ;  /* 0x0000000606057981 */ /* 0x000ee8000c1e1900 */
[----:B------:R-:W4:Y:S04]  /*03b0*/  LDG.E R10, desc[UR6][R6.64+0x8] ;  /* 0x00000806060a7981 */ /* 0x000f28000c1e1900 */
[----:B------:R-:W4:Y:S04]  /*03c0*/  LDG.E R21, desc[UR6][R6.64+0xc] ;  /* 0x00000c0606157981 */ /* 0x000f28000c1e1900 */
[----:B-1----:R0:W4:Y:S04]  /*03d0*/  LDG.E R14, desc[UR6][R2.64] ;  /* 0x00000006020e7981 */ /* 0x002128000c1e1900 */
        /* <DEDUP_REMOVED lines=13> */
[----:B0-----:R-:W-:-:S04]  /*04b0*/  FADD R3, R8, R21 ;  /* 0x0000001508037221 */ /* 0x001fc80000000000 */
[----:B------:R-:W-:Y:S01]  /*04c0*/  FADD R5, R3, -R14 ;  /* 0x8000000e03057221 */ /* 0x000fe20000000000 */
[----:B-1----:R-:W-:-:S03]  /*04d0*/  FFMA R9, -R49, R16, 1 ;  /* 0x3f80000031097423 */ /* 0x002fc60000000110 */
[----:B------:R-:W0:Y:S01]  /*04e0*/  FCHK P0, R5, R49 ;  /* 0x0000003105007302 */ /* 0x000e220000000000 */
[-C--:B------:R-:W-:Y:S01]  /*04f0*/  FMUL R2, R13, R4.reuse ;  /* 0x000000040d027220 */ /* 0x080fe20000400000 */
[----:B------:R-:W-:Y:S01]  /*0500*/  FFMA R16, R16, R9, R16 ;  /* 0x0000000910107223 */ /* 0x000fe20000000010 */
[----:B------:R-:W-:-:S03]  /*0510*/  FMUL R4, R17, R4 ;  /* 0x0000000411047220 */ /* 0x000fc60000400000 */
[----:B------:R-:W-:Y:S01]  /*0520*/  FFMA R7, R5, R16, RZ ;  /* 0x0000001005077223 */ /* 0x000fe200000000ff */
[-C--:B------:R-:W-:Y:S01]  /*0530*/  FFMA R2, R11, R0.reuse, R2 ;  /* 0x000000000b027223 */ /* 0x080fe20000000002 */
[----:B------:R-:W-:-:S03]  /*0540*/  FFMA R4, R15, R0, R4 ;  /* 0x000000000f047223 */ /* 0x000fc60000000004 */
[C---:B------:R-:W-:Y:S01]  /*0550*/  FFMA R0, R47.reuse, R12, R2 ;  /* 0x0000000c2f007223 */ /* 0x040fe20000000002 */
[----:B------:R-:W-:Y:S01]  /*0560*/  FFMA R2, R47, R19, R4 ;  /* 0x000000132f027223 */ /* 0x000fe20000000004 */
[----:B------:R-:W-:Y:S02]  /*0570*/  FFMA R4, -R49, R7, R5 ;  /* 0x0000000731047223 */ /* 0x000fe40000000105 */
[----:B------:R-:W-:Y:S02]  /*0580*/  FADD R0, R0, R23 ;  /* 0x0000001700007221 */ /* 0x000fe40000000000 */
[----:B------:R-:W-:Y:S01]  /*0590*/  FFMA R4, R16, R4, R7 ;  /* 0x0000000410047223 */ /* 0x000fe20000000007 */
[----:B------:R-:W-:Y:S01]  /*05a0*/  FADD R2, R2, R25 ;  /* 0x0000001902027221 */ /* 0x000fe20000000000 */
[----:B0-----:R-:W-:Y:S06]  /*05b0*/  @!P0 BRA `(.L_x_221) ;  /* 0x00000000000c8947 */ /* 0x001fec0003800000 */
[----:B------:R-:W-:Y:S01]  /*05c0*/  IMAD.MOV.U32 R4, RZ, RZ, R49 ;  /* 0x000000ffff047224 */ /* 0x000fe200078e0031 */
[----:B------:R-:W-:-:S07]  /*05d0*/  MOV R6, 0x5f0 ;  /* 0x000005f000067802 */ /* 0x000fce0000000f00 */
[----:B------:R-:W-:Y:S05]  /*05e0*/  CALL.REL.NOINC `($__internal_4_$__cuda_sm3x_div_rn_noftz_f32_slowpath) ;  /* 0x000000e000687944 */ /* 0x000fea0003c00000 */
.L_x_221:
[----:B------:R-:W-:Y:S05]  /*05f0*/  BSYNC.RECONVERGENT B2 ;  /* 0x0000000000027941 */ /* 0x000fea0003800200 */
.L_x_220:
[----:B------:R-:W0:Y:S02]  /*0600*/  LDC.64 R6, c[0x0][0x390] ;  /* 0x0000e400ff067b82 */ /* 0x000e240000000a00 */
[----:B0-----:R-:W2:Y:S01]  /*0610*/  LDG.E R7, desc[UR6][R6.64+0x4] ;  /* 0x0000040606077981 */ /* 0x001ea2000c1e1900 */
[----:B------:R-:W0:Y:S01]  /*0620*/  MUFU.RCP R8, R49 ;  /* 0x0000003100087308 */ /* 0x000e220000001000 */
[----:B------:R-:W-:Y:S07]  /*0630*/  BSSY.RECONVERGENT B2, `(.L_x_222) ;  /* 0x000000f000027945 */ /* 0x000fee0003800200 */
[----:B------:R1:W-:Y:S01]  /*0640*/  F2I.FLOOR.NTZ R13, R4 ;  /* 0x00000004000d7305 */ /* 0x0003e20000207100 */
[----:B0-----:R-:W-:-:S04]  /*0650*/  FFMA R5, -R49, R8, 1 ;  /* 0x3f80000031057423 */ /* 0x001fc80000000108 */
[----:B-1----:R-:W-:Y:S01]  /*0660*/  FFMA R4, R8, R5, R8 ;  /* 0x0000000508047223 */ /* 0x002fe20000000008 */
[----:B--2---:R-:W-:-:S04]  /*0670*/  FADD R10, R0, -R7 ;  /* 0x80000007000a7221 */ /* 0x004fc80000000000 */
[----:B------:R-:W0:Y:S01]  /*0680*/  FCHK P0, R10, R49 ;  /* 0x000000310a007302 */ /* 0x000e220000000000 */
[----:B------:R-:W-:-:S04]  /*0690*/  FFMA R5, R4, R10, RZ ;  /* 0x0000000a04057223 */ /* 0x000fc800000000ff */
[----:B------:R-:W-:-:S04]  /*06a0*/  FFMA R8, -R49, R5, R10 ;  /* 0x0000000531087223 */ /* 0x000fc8000000010a */
[----:B------:R-:W-:Y:S01]  /*06b0*/  FFMA R12, R4, R8, R5 ;  /* 0x00000008040c7223 */ /* 0x000fe20000000005 */
[----:B0-----:R-:W-:Y:S06]  /*06c0*/  @!P0 BRA `(.L_x_223) ;  /* 0x0000000000148947 */ /* 0x001fec0003800000 */
[----:B------:R-:W-:Y:S01]  /*06d0*/  IMAD.MOV.U32 R5, RZ, RZ, R10 ;  /* 0x000000ffff057224 */ /* 0x000fe200078e000a */
[----:B------:R-:W-:Y:S01]  /*06e0*/  MOV R6, 0x710 ;  /* 0x0000071000067802 */ /* 0x000fe20000000f00 */
[----:B------:R-:W-:-:S07]  /*06f0*/  IMAD.MOV.U32 R4, RZ, RZ, R49 ;  /* 0x000000ffff047224 */ /* 0x000fce00078e0031 */
[----:B------:R-:W-:Y:S05]  /*0700*/  CALL.REL.NOINC `($__internal_4_$__cuda_sm3x_div_rn_noftz_f32_slowpath) ;  /* 0x000000e000207944 */ /* 0x000fea0003c00000 */
[----:B------:R-:W-:-:S07]  /*0710*/  IMAD.MOV.U32 R12, RZ, RZ, R4 ;  /* 0x000000ffff0c7224 */ /* 0x000fce00078e0004 */
.L_x_223:
[----:B------:R-:W-:Y:S05]  /*0720*/  BSYNC.RECONVERGENT B2 ;  /* 0x0000000000027941 */ /* 0x000fea0003800200 */
.L_x_222:
[----:B------:R-:W0:Y:S02]  /*0730*/  LDC.64 R6, c[0x0][0x390] ;  /* 0x0000e400ff067b82 */ /* 0x000e240000000a00 */
[----:B0-----:R-:W2:Y:S01]  /*0740*/  LDG.E R7, desc[UR6][R6.64+0x8] ;  /* 0x0000080606077981 */ /* 0x001ea2000c1e1900 */
[----:B------:R-:W0:Y:S01]  /*0750*/  MUFU.RCP R4, R49 ;  /* 0x0000003100047308 */ /* 0x000e220000001000 */
[----:B------:R-:W-:Y:S01]  /*0760*/  BSSY.RECONVERGENT B2, `(.L_x_224) ;  /* 0x0000010000027945 */ /* 0x000fe20003800200 */
[----:B------:R-:W-:-:S06]  /*0770*/  VIADD R14, R1, 0x400 ;  /* 0x00000400010e7836 */ /* 0x000fcc0000000000 */
        /* <DEDUP_REMOVED lines=14> */
.L_x_225:
[----:B------:R-:W-:Y:S05]  /*0860*/  BSYNC.RECONVERGENT B2 ;  /* 0x0000000000027941 */ /* 0x000fea0003800200 */
.L_x_224:
[----:B------:R-:W0:Y:S01]  /*0870*/  LDC.64 R6, c[0x0][0x388] ;  /* 0x0000e200ff067b82 */ /* 0x000e220000000a00 */
[----:B------:R1:W-:Y:S04]  /*0880*/  STL.128 [R1+0x400], RZ ;  /* 0x000400ff01007387 */ /* 0x0003e80000100c00 */
        /* <DEDUP_REMOVED lines=200> */
[----:B0-----:R-:W2:Y:S01]  /*1510*/  LDG.E R5, desc[UR6][R6.64] ;  /* 0x0000000606057981 */ /* 0x001ea2000c1e1900 */
[----:B------:R-:W-:Y:S01]  /*1520*/  VIMNMX R4, PT, PT, R12, 0x1, !PT ;  /* 0x000000010c047848 */ /* 0x000fe20007fe0100 */
[----:B------:R-:W-:Y:S01]  /*1530*/  BSSY.RECONVERGENT B0, `(.L_x_226) ;  /* 0x000006d000007945 */ /* 0x000fe20003800200 */
[----:B------:R-:W-:Y:S01]  /*1540*/  VIADD R8, R1, 0x410 ;  /* 0x0000041001087836 */ /* 0x000fe20000000000 */
[----:B------:R1:W-:Y:S01]  /*1550*/  STL.128 [R1+0x1090], RZ ;  /* 0x001090ff01007387 */ /* 0x0003e20000100c00 */
[----:B------:R-:W-:-:S02]  /*1560*/  IMAD.MOV.U32 R9, RZ, RZ, RZ ;  /* 0x000000ffff097224 */ /* 0x000fc400078e00ff */
[----:B------:R-:W-:Y:S01]  /*1570*/  VIADD R4, R4, 0xffffffff ;  /* 0xffffffff04047836 */ /* 0x000fe20000000000 */
        /* <DEDUP_REMOVED lines=47> */
[----:B------:R1:W-:Y:S01]  /*1870*/  STL.128 [R1+0x1390], RZ ;  /* 0x001390ff01007387 */ /* 0x0003e20000100c00 */
[----:B--2---:R-:W-:-:S04]  /*1880*/  VIADDMNMX R11, R12, 0x2, R5, PT ;  /* 0x000000020c0b7846 */ /* 0x004fc80003800105 */
[----:B------:R-:W-:-:S13]  /*1890*/  ISETP.GE.AND P0, PT, R4, R11, PT ;  /* 0x0000000b0400720c */ /* 0x000fda0003f06270 */
[----:B-1----:R-:W-:Y:S05]  /*18a0*/  @P0 BRA `(.L_x_227) ;  /* 0x0000000000d40947 */ /* 0x002fea0003800000 */
[----:B------:R-:W2:Y:S01]  /*18b0*/  LDG.E R16, desc[UR6][R6.64+0x4] ;  /* 0x0000040606107981 */ /* 0x000ea2000c1e1900 */
[----:B------:R-:W0:Y:S01]  /*18c0*/  F2I.FLOOR.NTZ R10, R10 ;  /* 0x0000000a000a7305 */ /* 0x000e220000207100 */
[----:B------:R-:W-:Y:S01]  /*18d0*/  IMAD.MOV.U32 R12, RZ, RZ, R4 ;  /* 0x000000ffff0c7224 */ /* 0x000fe200078e0004 */
[C---:B------:R-:W-:Y:S01]  /*18e0*/  VIMNMX R20, PT, PT, R13.reuse, 0x1, !PT ;  /* 0x000000010d147848 */ /* 0x040fe20007fe0100 */
[----:B------:R-:W-:Y:S02]  /*18f0*/  VIADD R21, R13, 0x2 ;  /* 0x000000020d157836 */ /* 0x000fe40000000000 */
[----:B------:R-:W-:Y:S01]  /*1900*/  IMAD.MOV.U32 R13, RZ, RZ, RZ ;  /* 0x000000ffff0d7224 */ /* 0x000fe200078e00ff */
[C---:B0-----:R-:W-:Y:S01]  /*1910*/  VIMNMX R4, PT, PT, R10.reuse, 0x1, !PT ;  /* 0x000000010a047848 */ /* 0x041fe20007fe0100 */
[----:B------:R-:W-:-:S04]  /*1920*/  VIADD R15, R10, 0x2 ;  /* 0x000000020a0f7836 */ /* 0x000fc80000000000 */
[----:B------:R-:W-:Y:S01]  /*1930*/  VIADD R19, R4, 0xffffffff ;  /* 0xffffffff04137836 */ /* 0x000fe20000000000 */
[----:B--2---:R-:W-:-:S07]  /*1940*/  VIMNMX R22, PT, PT, R15, R16, PT ;  /* 0x000000100f167248 */ /* 0x004fce0003fe0100 */
.L_x_237:
[----:B------:R-:W-:Y:S01]  /*1950*/  ISETP.GE.AND P0, PT, R19, R22, PT ;  /* 0x000000161300720c */ /* 0x000fe20003f06270 */
[----:B------:R-:W-:-:S12]  /*1960*/  BSSY.RECONVERGENT B1, `(.L_x_228) ;  /* 0x0000026000017945 */ /* 0x000fd80003800200 */
[----:B01----:R-:W-:Y:S05]  /*1970*/  @P0 BRA `(.L_x_229) ;  /* 0x0000000000900947 */ /* 0x003fea0003800000 */
[----:B------:R-:W0:Y:S02]  /*1980*/  LDC.64 R6, c[0x0][0x388] ;  /* 0x0000e200ff067b82 */ /* 0x000e240000000a00 */
[----:B0-----:R-:W2:Y:S01]  /*1990*/  LDG.E R6, desc[UR6][R6.64+0x8] ;  /* 0x0000080606067981 */ /* 0x001ea2000c1e1900 */
[----:B------:R-:W-:Y:S02]  /*19a0*/  IMAD R4, R5, R16, RZ ;  /* 0x0000001005047224 */ /* 0x000fe400078e02ff */
[----:B------:R-:W-:Y:S01]  /*19b0*/  IMAD.MOV.U32 R15, RZ, RZ, R19 ;  /* 0x000000ffff0f7224 */ /* 0x000fe200078e0013 */
[----:B--2---:R-:W-:-:S07]  /*19c0*/  VIMNMX R23, PT, PT, R21, R6, PT ;  /* 0x0000000615177248 */ /* 0x004fce0003fe0100 */
.L_x_236:
[----:B------:R-:W-:Y:S01]  /*19d0*/  VIADD R6, R20, 0xffffffff ;  /* 0xffffffff14067836 */ /* 0x000fe20000000000 */
[----:B------:R-:W-:Y:S03]  /*19e0*/  BSSY.RECONVERGENT B2, `(.L_x_230) ;  /* 0x000001c000027945 */ /* 0x000fe60003800200 */
[----:B-1----:R-:W-:Y:S01]  /*19f0*/  IMAD R7, R16, R6, R15 ;  /* 0x0000000610077224 */ /* 0x002fe200078e020f */
[----:B------:R-:W-:Y:S01]  /*1a00*/  ISETP.GE.AND P0, PT, R6, R23, PT ;  /* 0x000000170600720c */ /* 0x000fe20003f06270 */
[----:B------:R-:W-:-:S05]  /*1a10*/  VIADD R15, R15, 0x1 ;  /* 0x000000010f0f7836 */ /* 0x000fca0000000000 */
[----:B------:R-:W-:-:S07]  /*1a20*/  ISETP.GE.AND P1, PT, R15, R22, PT ;  /* 0x000000160f00720c */ /* 0x000fce0003f26270 */
[----:B0-----:R-:W-:Y:S06]  /*1a30*/  @P0 BRA `(.L_x_231) ;  /* 0x0000000000580947 */ /* 0x001fec0003800000 */
[----:B------:R-:W-:Y:S02]  /*1a40*/  IMAD R17, R5, R7, R12 ;  /* 0x0000000705117224 */ /* 0x000fe400078e020c */
[----:B------:R-:W-:-:S07]  /*1a50*/  IMAD.MOV.U32 R10, RZ, RZ, R20 ;  /* 0x000000ffff0a7224 */ /* 0x000fce00078e0014 */
.L_x_235:
[----:B0-----:R-:W0:Y:S02]  /*1a60*/  LDCU.64 UR8, c[0x0][0x3a0] ;  /* 0x00007400ff0877ac */ /* 0x001e240008000a00 */
[----:B0-----:R-:W-:-:S04]  /*1a70*/  IADD3 R6, P0, PT, R17, UR8, RZ ;  /* 0x0000000811067c10 */ /* 0x001fc8000ff1e0ff */
[----:B-1----:R-:W-:-:S06]  /*1a80*/  LEA.HI.X.SX32 R7, R17, UR9, 0x1, P0 ;  /* 0x0000000911077c11 */ /* 0x002fcc00080f0eff */
[----:B------:R-:W2:Y:S01]  /*1a90*/  LDG.E.U8 R7, desc[UR6][R6.64] ;  /* 0x0000000606077981 */ /* 0x000ea2000c1e1100 */
[----:B------:R-:W-:Y:S01]  /*1aa0*/  BSSY.RECONVERGENT B3, `(.L_x_232) ;  /* 0x000000a000037945 */ /* 0x000fe20003800200 */
[----:B------:R-:W-:Y:S01]  /*1ab0*/  IMAD R18, R13, 0x4, R14 ;  /* 0x000000040d127824 */ /* 0x000fe200078e020e */
[----:B--2---:R-:W-:-:S13]  /*1ac0*/  ISETP.NE.AND P0, PT, R7, RZ, PT ;  /* 0x000000ff0700720c */ /* 0x004fda0003f05270 */
[----:B------:R-:W-:Y:S05]  /*1ad0*/  @!P0 BRA `(.L_x_233) ;  /* 0x0000000000148947 */ /* 0x000fea0003800000 */
[----:B------:R-:W-:-:S13]  /*1ae0*/  ISETP.NE.AND P0, PT, R7, 0xff, PT ;  /* 0x000000ff0700780c */ /* 0x000fda0003f05270 */
[----:B------:R1:W-:Y:S01]  /*1af0*/  @!P0 STL [R18], RZ ;  /* 0x000000ff12008387 */ /* 0x0003e20000100800 */
[----:B------:R-:W-:-:S03]  /*1b00*/  @P0 VIADD R9, R9, 0x1 ;  /* 0x0000000109090836 */ /* 0x000fc60000000000 */
[----:B------:R1:W-:Y:S01]  /*1b10*/  @P0 STL [R18], R7 ;  /* 0x0000000712000387 */ /* 0x0003e20000100800 */
[----:B------:R-:W-:Y:S05]  /*1b20*/  BRA `(.L_x_234) ;  /* 0x0000000000047947 */ /* 0x000fea0003800000 */
.L_x_233:
[----:B------:R0:W-:Y:S02]  /*1b30*/  STL [R18], RZ ;  /* 0x000000ff12007387 */ /* 0x0001e40000100800 */
.L_x_234:
[----:B------:R-:W-:Y:S05]  /*1b40*/  BSYNC.RECONVERGENT B3 ;  /* 0x0000000000037941 */ /* 0x000fea0003800200 */
.L_x_232:
[----:B------:R-:W-:Y:S01]  /*1b50*/  ISETP.GE.AND P0, PT, R10, R23, PT ;  /* 0x000000170a00720c */ /* 0x000fe20003f06270 */
[----:B------:R-:W-:Y:S02]  /*1b60*/  VIADD R13, R13, 0x1 ;  /* 0x000000010d0d7836 */ /* 0x000fe40000000000 */
[----:B------:R-:W-:Y:S02]  /*1b70*/  IMAD.IADD R17, R4, 0x1, R17 ;  /* 0x0000000104117824 */ /* 0x000fe400078e0211 */
[----:B------:R-:W-:-:S08]  /*1b80*/  VIADD R10, R10, 0x1 ;  /* 0x000000010a0a7836 */ /* 0x000fd00000000000 */
[----:B------:R-:W-:Y:S05]  /*1b90*/  @!P0 BRA `(.L_x_235) ;  /* 0xfffffffc00b08947 */ /* 0x000fea000383ffff */
.L_x_231:
[----:B------:R-:W-:Y:S05]  /*1ba0*/  BSYNC.RECONVERGENT B2 ;  /* 0x0000000000027941 */ /* 0x000fea0003800200 */
.L_x_230:
[----:B------:R-:W-:Y:S05]  /*1bb0*/  @!P1 BRA `(.L_x_236) ;  /* 0xfffffffc00849947 */ /* 0x000fea000383ffff */
.L_x_229:
[----:B------:R-:W-:Y:S05]  /*1bc0*/  BSYNC.RECONVERGENT B1 ;  /* 0x0000000000017941 */ /* 0x000fea0003800200 */
.L_x_228:
[----:B------:R-:W-:-:S05]  /*1bd0*/  VIADD R12, R12, 0x1 ;  /* 0x000000010c0c7836 */ /* 0x000fca0000000000 */
[----:B------:R-:W-:-:S13]  /*1be0*/  ISETP.GE.AND P0, PT, R12, R11, PT ;  /* 0x0000000b0c00720c */ /* 0x000fda0003f06270 */
[----:B------:R-:W-:Y:S05]  /*1bf0*/  @!P0 BRA `(.L_x_237) ;  /* 0xfffffffc00548947 */ /* 0x000fea000383ffff */
.L_x_227:
[----:B------:R-:W-:Y:S05]  /*1c00*/  BSYNC.RECONVERGENT B0 ;  /* 0x0000000000007941 */ /* 0x000fea0003800200 */
.L_x_226:
[----:B------:R-:W-:Y:S01]  /*1c10*/  ISETP.GE.AND P0, PT, R9, 0x2, PT ;  /* 0x000000020900780c */ /* 0x000fe20003f06270 */
[----:B------:R-:W-:-:S12]  /*1c20*/  BSSY.RECONVERGENT B0, `(.L_x_238) ;  /* 0x00007e9000007945 */ /* 0x000fd80003800200 */
[----:B------:R-:W-:Y:S05]  /*1c30*/  @!P0 BRA `(.L_x_239) ;  /* 0x0000003800dc8947 */ /* 0x000fea0003800000 */
[----:B------:R2:W-:Y:S01]  /*1c40*/  STL.128 [R1], RZ ;  /* 0x000000ff01007387 */ /* 0x0005e20000100c00 */
[----:B------:R-:W-:-:S03]  /*1c50*/  UMOV UR4, URZ ;  /* 0x000000ff00047c82 */ /* 0x000fc60008000000 */
        /* <DEDUP_REMOVED lines=62> */
[----:B------:R2:W-:Y:S02]  /*2040*/  STL.128 [R1+0x3f0], RZ ;  /* 0x0003f0ff01007387 */ /* 0x0005e40000100c00 */
.L_x_240:
[----:B----4-:R-:W3:Y:S02]  /*2050*/  LDL R4, [R8+-0x10] ;  /* 0xfffff00008047983 */ /* 0x010ee40000100800 */
[----:B---3--:R-:W-:-:S13]  /*2060*/  ISETP.GE.AND P0, PT, R4, 0x1, PT ;  /* 0x000000010400780c */ /* 0x008fda0003f06270 */
[----:B------:R-:W-:-:S05]  /*2070*/  @P0 IMAD R4, R4, 0x4, R1 ;  /* 0x0000000404040824 */ /* 0x000fca00078e0201 */
[----:B------:R-:W3:Y:S02]  /*2080*/  @P0 LDL R5, [R4] ;  /* 0x0000000004050983 */ /* 0x000ee40000100800 */
[----:B---3--:R-:W-:-:S05]  /*2090*/  @P0 VIADD R5, R5, 0x1 ;  /* 0x0000000105050836 */ /* 0x008fca0000000000 */
[----:B------:R3:W-:Y:S04]  /*20a0*/  @P0 STL [R4], R5 ;  /* 0x0000000504000387 */ /* 0x0007e80000100800 */
[----:B------:R-:W4:Y:S02]  /*20b0*/  LDL R6, [R8+-0xc] ;  /* 0xfffff40008067983 */ /* 0x000f240000100800 */
[----:B----4-:R-:W-:-:S13]  /*20c0*/  ISETP.GE.AND P0, PT, R6, 0x1, PT ;  /* 0x000000010600780c */ /* 0x010fda0003f06270 */
[----:B------:R-:W-:-:S05]  /*20d0*/  @P0 IMAD R6, R6, 0x4, R1 ;  /* 0x0000000406060824 */ /* 0x000fca00078e0201 */
[----:B-1----:R-:W4:Y:S02]  /*20e0*/  @P0 LDL R7, [R6] ;  /* 0x0000000006070983 */ /* 0x002f240000100800 */
[----:B----4-:R-:W-:-:S05]  /*20f0*/  @P0 VIADD R7, R7, 0x1 ;  /* 0x0000000107070836 */ /* 0x010fca0000000000 */
[----:B------:R1:W-:Y:S04]  /*2100*/  @P0 STL [R6], R7 ;  /* 0x0000000706000387 */ /* 0x0003e80000100800 */
[----:B------:R-:W4:Y:S02]  /*2110*/  LDL R10, [R8+-0x8] ;  /* 0xfffff800080a7983 */ /* 0x000f240000100800 */
[----:B----4-:R-:W-:-:S13]  /*2120*/  ISETP.GE.AND P0, PT, R10, 0x1, PT ;  /* 0x000000010a00780c */ /* 0x010fda0003f06270 */
[----:B------:R-:W-:-:S05]  /*2130*/  @P0 IMAD R9, R10, 0x4, R1 ;  /* 0x000000040a090824 */ /* 0x000fca00078e0201 */
[----:B------:R-:W4:Y:S02]  /*2140*/  @P0 LDL R10, [R9] ;  /* 0x00000000090a0983 */ /* 0x000f240000100800 */
[----:B----4-:R-:W-:-:S05]  /*2150*/  @P0 VIADD R10, R10, 0x1 ;  /* 0x000000010a0a0836 */ /* 0x010fca0000000000 */
[----:B------:R4:W-:Y:S04]  /*2160*/  @P0 STL [R9], R10 ;  /* 0x0000000a09000387 */ /* 0x0009e80000100800 */
[----:B---3--:R-:W3:Y:S02]  /*2170*/  LDL R4, [R8+-0x4] ;  /* 0xfffffc0008047983 */ /* 0x008ee40000100800 */
[----:B---3--:R-:W-:-:S13]  /*2180*/  ISETP.GE.AND P0, PT, R4, 0x1, PT ;  /* 0x000000010400780c */ /* 0x008fda0003f06270 */
[----:B------:R-:W-:-:S05]  /*2190*/  @P0 IMAD R4, R4, 0x4, R1 ;  /* 0x0000000404040824 */ /* 0x000fca00078e0201 */
[----:B------:R-:W3:Y:S02]  /*21a0*/  @P0 LDL R5, [R4] ;  /* 0x0000000004050983 */ /* 0x000ee40000100800 */
[----:B---3--:R-:W-:-:S05]  /*21b0*/  @P0 VIADD R5, R5, 0x1 ;  /* 0x0000000105050836 */ /* 0x008fca0000000000 */
[----:B------:R3:W-:Y:S04]  /*21c0*/  @P0 STL [R4], R5 ;  /* 0x0000000504000387 */ /* 0x0007e80000100800 */
[----:B-1----:R-:W5:Y:S02]  /*21d0*/  LDL R6, [R8] ;  /* 0x0000000008067983 */ /* 0x002f640000100800 */
[----:B-----5:R-:W-:-:S13]  /*21e0*/  ISETP.GE.AND P0, PT, R6, 0x1, PT ;  /* 0x000000010600780c */ /* 0x020fda0003f06270 */
[----:B------:R-:W-:-:S05]  /*21f0*/  @P0 IMAD R6, R6, 0x4, R1 ;  /* 0x0000000406060824 */ /* 0x000fca00078e0201 */
[----:B------:R-:W5:Y:S02]  /*2200*/  @P0 LDL R7, [R6] ;  /* 0x0000000006070983 */ /* 0x000f640000100800 */
[----:B-----5:R-:W-:-:S05]  /*2210*/  @P0 VIADD R7, R7, 0x1 ;  /* 0x0000000107070836 */ /* 0x020fca0000000000 */
[----:B------:R1:W-:Y:S04]  /*2220*/  @P0 STL [R6], R7 ;  /* 0x0000000706000387 */ /* 0x0003e80000100800 */
[----:B----4-:R-:W4:Y:S02]  /*2230*/  LDL R10, [R8+0x4] ;  /* 0x00000400080a7983 */ /* 0x010f240000100800 */
[----:B----4-:R-:W-:-:S13]  /*2240*/  ISETP.GE.AND P0, PT, R10, 0x1, PT ;  /* 0x000000010a00780c */ /* 0x010fda0003f06270 */
[----:B------:R-:W-:-:S05]  /*2250*/  @P0 IMAD R9, R10, 0x4, R1 ;  /* 0x000000040a090824 */ /* 0x000fca00078e0201 */
[----:B------:R-:W4:Y:S02]  /*2260*/  @P0 LDL R10, [R9] ;  /* 0x00000000090a0983 */ /* 0x000f240000100800 */
[----:B----4-:R-:W-:-:S05]  /*2270*/  @P0 VIADD R10, R10, 0x1 ;  /* 0x000000010a0a0836 */ /* 0x010fca0000000000 */
[----:B------:R4:W-:Y:S04]  /*2280*/  @P0 STL [R9], R10 ;  /* 0x0000000a09000387 */ /* 0x0009e80000100800 */
[----:B---3--:R-:W3:Y:S02]  /*2290*/  LDL R4, [R8+0x8] ;  /* 0x0000080008047983 */ /* 0x008ee40000100800 */
[----:B---3--:R-:W-:-:S13]  /*22a0*/  ISETP.GE.AND P0, PT, R4, 0x1, PT ;  /* 0x000000010400780c */ /* 0x008fda0003f06270 */
[----:B------:R-:W-:-:S05]  /*22b0*/  @P0 IMAD R4, R4, 0x4, R1 ;  /* 0x0000000404040824 */ /* 0x000fca00078e0201 */
[----:B------:R-:W3:Y:S02]  /*22c0*/  @P0 LDL R5, [R4] ;  /* 0x0000000004050983 */ /* 0x000ee40000100800 */
[----:B---3--:R-:W-:-:S05]  /*22d0*/  @P0 VIADD R5, R5, 0x1 ;  /* 0x0000000105050836 */ /* 0x008fca0000000000 */
[----:B------:R4:W-:Y:S04]  /*22e0*/  @P0 STL [R4], R5 ;  /* 0x0000000504000387 */ /* 0x0009e80000100800 */
[----:B-1----:R-:W3:Y:S02]  /*22f0*/  LDL R6, [R8+0xc] ;  /* 0x00000c0008067983 */ /* 0x002ee40000100800 */
[----:B---3--:R-:W-:-:S13]  /*2300*/  ISETP.GE.AND P0, PT, R6, 0x1, PT ;  /* 0x000000010600780c */ /* 0x008fda0003f06270 */
[----:B------:R-:W-:-:S05]  /*2310*/  @P0 IMAD R6, R6, 0x4, R1 ;  /* 0x0000000406060824 */ /* 0x000fca00078e0201 */
[----:B------:R-:W3:Y:S01]  /*2320*/  @P0 LDL R7, [R6] ;  /* 0x0000000006070983 */ /* 0x000ee20000100800 */
[----:B------:R-:W-:Y:S01]  /*2330*/  UIADD3 UR4, UPT, UPT, UR4, 0x8, URZ ;  /* 0x0000000804047890 */ /* 0x000fe2000fffe0ff */
[----:B------:R-:W-:-:S03]  /*2340*/  VIADD R8, R8, 0x20 ;  /* 0x0000002008087836 */ /* 0x000fc60000000000 */
[----:B------:R-:W-:Y:S01]  /*2350*/  UISETP.NE.AND UP0, UPT, UR4, 0x3e8, UPT ;  /* 0x000003e80400788c */ /* 0x000fe2000bf05270 */
[----:B---3--:R-:W-:-:S05]  /*2360*/  @P0 VIADD R7, R7, 0x1 ;  /* 0x0000000107070836 */ /* 0x008fca0000000000 */
[----:B------:R4:W-:Y:S03]  /*2370*/  @P0 STL [R6], R7 ;  /* 0x0000000706000387 */ /* 0x0009e60000100800 */
[----:B------:R-:W-:Y:S05]  /*2380*/  BRA.U UP0, `(.L_x_240) ;  /* 0xfffffffd00307547 */ /* 0x000fea000b83ffff */
[----:B------:R-:W3:Y:S01]  /*2390*/  LDL R26, [R1+0x4] ;  /* 0x00000400011a7983 */ /* 0x000ee20000100800 */
[----:B------:R-:W1:Y:S03]  /*23a0*/  LDCU.64 UR8, c[0x0][0x3b8] ;  /* 0x00007700ff0877ac */ /* 0x000e660008000a00 */
[----:B------:R-:W5:Y:S04]  /*23b0*/  LDL.64 R24, [R1+0x8] ;  /* 0x0000080001187983 */ /* 0x000f680000100a00 */
[----:B----4-:R-:W4:Y:S04]  /*23c0*/  LDL.128 R8, [R1+0x10] ;  /* 0x0000100001087983 */ /* 0x010f280000100c00 */
[----:B------:R-:W2:Y:S04]  /*23d0*/  LDL.128 R4, [R1+0x20] ;  /* 0x0000200001047983 */ /* 0x000ea80000100c00 */
[----:B------:R-:W2:Y:S04]  /*23e0*/  LDL.128 R40, [R1+0x30] ;  /* 0x0000300001287983 */ /* 0x000ea80000100c00 */
[----:B------:R-:W2:Y:S04]  /*23f0*/  LDL.128 R36, [R1+0x40] ;  /* 0x0000400001247983 */ /* 0x000ea80000100c00 */
[----:B0-----:R-:W2:Y:S04]  /*2400*/  LDL.128 R16, [R1+0x50] ;  /* 0x0000500001107983 */ /* 0x001ea80000100c00 */
[----:B------:R-:W2:Y:S04]  /*2410*/  LDL.128 R20, [R1+0x60] ;  /* 0x0000600001147983 */ /* 0x000ea80000100c00 */
[----:B------:R-:W2:Y:S04]  /*2420*/  LDL.128 R32, [R1+0x70] ;  /* 0x0000700001207983 */ /* 0x000ea80000100c00 */
[----:B------:R-:W2:Y:S01]  /*2430*/  LDL.128 R28, [R1+0x80] ;  /* 0x00008000011c7983 */ /* 0x000ea20000100c00 */
[----:B---3--:R-:W-:-:S04]  /*2440*/  VIMNMX R13, PT, PT, RZ, R26, !PT ;  /* 0x0000001aff0d7248 */ /* 0x008fc80007fe0100 */
[----:B-----5:R-:W-:Y:S02]  /*2450*/  ISETP.GT.AND P6, PT, R24, R13, PT ;  /* 0x0000000d1800720c */ /* 0x020fe40003fc4270 */
[----:B------:R-:W-:Y:S02]  /*2460*/  VIMNMX R24, PT, PT, R13, R24, !PT ;  /* 0x000000180d187248 */ /* 0x000fe40007fe0100 */
[----:B------:R-:W3:Y:S01]  /*2470*/  LDL.128 R12, [R1+0x90] ;  /* 0x00009000010c7983 */ /* 0x000ee20000100c00 */
[----:B------:R-:W-:Y:S02]  /*2480*/  ISETP.GT.AND P3, PT, R26, RZ, PT ;  /* 0x000000ff1a00720c */ /* 0x000fe40003f64270 */
[----:B------:R-:W-:Y:S02]  /*2490*/  ISETP.GT.AND P5, PT, R25, R24, PT ;  /* 0x000000181900720c */ /* 0x000fe40003fa4270 */
[----:B------:R-:W-:-:S04]  /*24a0*/  VIMNMX R25, PT, PT, R24, R25, !PT ;  /* 0x0000001918197248 */ /* 0x000fc80007fe0100 */
[----:B----4-:R-:W-:Y:S02]  /*24b0*/  VIMNMX R24, PT, PT, R25, R8, !PT ;  /* 0x0000000819187248 */ /* 0x010fe40007fe0100 */
[----:B------:R-:W-:Y:S02]  /*24c0*/  ISETP.GT.AND P2, PT, R8, R25, PT ;  /* 0x000000190800720c */ /* 0x000fe40003f44270 */
[CC--:B------:R-:W-:Y:S02]  /*24d0*/  VIMNMX R25, PT, PT, R9.reuse, R24.reuse, !PT ;  /* 0x0000001809197248 */ /* 0x0c0fe40007fe0100 */
[----:B------:R-:W-:Y:S02]  /*24e0*/  ISETP.GT.AND P0, PT, R9, R24, PT ;  /* 0x000000180900720c */ /* 0x000fe40003f04270 */
[CC--:B------:R-:W-:Y:S02]  /*24f0*/  VIMNMX R8, PT, PT, R10.reuse, R25.reuse, !PT ;  /* 0x000000190a087248 */ /* 0x0c0fe40007fe0100 */
[----:B------:R-:W-:-:S02]  /*2500*/  ISETP.GT.AND P4, PT, R10, R25, PT ;  /* 0x000000190a00720c */ /* 0x000fc40003f84270 */
[CC--:B------:R-:W-:Y:S01]  /*2510*/  VIMNMX R9, PT, PT, R11.reuse, R8.reuse, !PT ;  /* 0x000000080b097248 */ /* 0x0c0fe20007fe0100 */
[----:B------:R-:W4:Y:S01]  /*2520*/  LDL.128 R24, [R1+0xa0] ;  /* 0x0000a00001187983 */ /* 0x000f220000100c00 */
[----:B------:R-:W-:Y:S02]  /*2530*/  ISETP.GT.AND P1, PT, R11, R8, PT ;  /* 0x000000080b00720c */ /* 0x000fe40003f24270 */
[----:B------:R-:W-:Y:S02]  /*2540*/  SEL R8, RZ, 0x1, !P3 ;  /* 0x00000001ff087807 */ /* 0x000fe40005800000 */
[----:B--2---:R-:W-:Y:S02]  /*2550*/  VIMNMX R10, PT, PT, R9, R4, !PT ;  /* 0x00000004090a7248 */ /* 0x004fe40007fe0100 */
[----:B------:R-:W-:Y:S02]  /*2560*/  ISETP.GT.AND P3, PT, R4, R9, PT ;  /* 0x000000090400720c */ /* 0x000fe40003f64270 */
[----:B------:R-:W-:-:S02]  /*2570*/  SEL R4, R8, 0x2, !P6 ;  /* 0x0000000208047807 */ /* 0x000fc40007000000 */
[CC--:B------:R-:W-:Y:S02]  /*2580*/  VIMNMX R9, PT, PT, R5.reuse, R10.reuse, !PT ;  /* 0x0000000a05097248 */ /* 0x0c0fe40007fe0100 */
[----:B------:R-:W-:Y:S02]  /*2590*/  ISETP.GT.AND P6, PT, R5, R10, PT ;  /* 0x0000000a0500720c */ /* 0x000fe40003fc4270 */
[----:B------:R-:W-:Y:S02]  /*25a0*/  SEL R4, R4, 0x3, !P5 ;  /* 0x0000000304047807 */ /* 0x000fe40006800000 */
[CC--:B------:R-:W-:Y:S02]  /*25b0*/  VIMNMX R10, PT, PT, R6.reuse, R9.reuse, !PT ;  /* 0x00000009060a7248 */ /* 0x0c0fe40007fe0100 */
[----:B------:R-:W-:Y:S02]  /*25c0*/  ISETP.GT.AND P5, PT, R6, R9, PT ;  /* 0x000000090600720c */ /* 0x000fe40003fa4270 */
[----:B------:R-:W-:-:S02]  /*25d0*/  SEL R8, R4, 0x4, !P2 ;  /* 0x0000000404087807 */ /* 0x000fc40005000000 */
[CC--:B------:R-:W-:Y:S02]  /*25e0*/  ISETP.GT.AND P2, PT, R7.reuse, R10.reuse, PT ;  /* 0x0000000a0700720c */ /* 0x0c0fe40003f44270 */
[----:B------:R-:W-:Y:S02]  /*25f0*/  VIMNMX R9, PT, PT, R7, R10, !PT ;  /* 0x0000000a07097248 */ /* 0x000fe40007fe0100 */
[----:B------:R-:W2:Y:S01]  /*2600*/  LDL.128 R4, [R1+0xb0] ;  /* 0x0000b00001047983 */ /* 0x000ea20000100c00 */
[----:B------:R-:W-:Y:S02]  /*2610*/  SEL R8, R8, 0x5, !P0 ;  /* 0x0000000508087807 */ /* 0x000fe40004000000 */
[----:B------:R-:W-:Y:S02]  /*2620*/  VIMNMX R10, PT, PT, R9, R40, !PT ;  /* 0x00000028090a7248 */ /* 0x000fe40007fe0100 */
[----:B------:R-:W-:Y:S02]  /*2630*/  ISETP.GT.AND P0, PT, R40, R9, PT ;  /* 0x000000092800720c */ /* 0x000fe40003f04270 */
[----:B------:R-:W-:-:S02]  /*2640*/  SEL R8, R8, 0x6, !P4 ;  /* 0x0000000608087807 */ /* 0x000fc40006000000 */
[CC--:B------:R-:W-:Y:S02]  /*2650*/  VIMNMX R9, PT, PT, R41.reuse, R10.reuse, !PT ;  /* 0x0000000a29097248 */ /* 0x0c0fe40007fe0100 */
[----:B------:R-:W-:Y:S02]  /*2660*/  SEL R40, R8, 0x7, !P1 ;  /* 0x0000000708287807 */ /* 0x000fe40004800000 */
[CC--:B------:R-:W-:Y:S02]  /*2670*/  ISETP.GT.AND P1, PT, R42.reuse, R9.reuse, PT ;  /* 0x000000092a00720c */ /* 0x0c0fe40003f24270 */
[----:B------:R-:W-:Y:S02]  /*2680*/  ISETP.GT.AND P4, PT, R41, R10, PT ;  /* 0x0000000a2900720c */ /* 0x000fe40003f84270 */
[----:B------:R-:W-:Y:S02]  /*2690*/  VIMNMX R42, PT, PT, R42, R9, !PT ;  /* 0x000000092a2a7248 */ /* 0x000fe40007fe0100 */
[----:B------:R-:W5:Y:S01]  /*26a0*/  LDL.128 R8, [R1+0xc0] ;  /* 0x0000c00001087983 */ /* 0x000f620000100c00 */
[----:B------:R-:W-:-:S02]  /*26b0*/  SEL R40, R40, 0x8, !P3 ;  /* 0x0000000828287807 */ /* 0x000fc40005800000 */
[CC--:B------:R-:W-:Y:S02]  /*26c0*/  ISETP.GT.AND P3, PT, R43.reuse, R42.reuse, PT ;  /* 0x0000002a2b00720c */ /* 0x0c0fe40003f64270 */
[----:B------:R-:W-:Y:S02]  /*26d0*/  VIMNMX R43, PT, PT, R43, R42, !PT ;  /* 0x0000002a2b2b7248 */ /* 0x000fe40007fe0100 */
[----:B------:R-:W-:Y:S02]  /*26e0*/  SEL R40, R40, 0x9, !P6 ;  /* 0x0000000928287807 */ /* 0x000fe40007000000 */
[----:B------:R-:W-:Y:S02]  /*26f0*/  VIMNMX R42, PT, PT, R43, R36, !PT ;  /* 0x000000242b2a7248 */ /* 0x000fe40007fe0100 */
[----:B------:R-:W-:Y:S02]  /*2700*/  SEL R40, R40, 0xa, !P5 ;  /* 0x0000000a28287807 */ /* 0x000fe40006800000 */
[----:B------:R-:W-:-:S02]  /*2710*/  VIMNMX R41, PT, PT, R37, R42, !PT ;  /* 0x0000002a25297248 */ /* 0x000fc40007fe0100 */
[----:B------:R-:W-:Y:S02]  /*2720*/  ISETP.GT.AND P6, PT, R36, R43, PT ;  /* 0x0000002b2400720c */ /* 0x000fe40003fc4270 */
        /* <DEDUP_REMOVED lines=60> */
[----:B------:R-:W-:-:S04]  /*2af0*/  SEL R28, R28, 0x1d, !P3 ;  /* 0x0000001d1c1c7807 */ /* 0x000fc80005800000 */
[----:B------:R-:W-:Y:S02]  /*2b00*/  SEL R28, R28, 0x1e, !P6 ;  /* 0x0000001e1c1c7807 */ /* 0x000fe40007000000 */
[----:B---3--:R-:W-:Y:S02]  /*2b10*/  VIMNMX R30, PT, PT, R31, R12, !PT ;  /* 0x0000000c1f1e7248 */ /* 0x008fe40007fe0100 */
[----:B------:R-:W-:Y:S02]  /*2b20*/  ISETP.GT.AND P3, PT, R12, R31, PT ;  /* 0x0000001f0c00720c */ /* 0x000fe40003f64270 */
[----:B------:R-:W-:Y:S02]  /*2b30*/  VIMNMX R29, PT, PT, R13, R30, !PT ;  /* 0x0000001e0d1d7248 */ /* 0x000fe40007fe0100 */
[----:B------:R-:W-:Y:S02]  /*2b40*/  SEL R12, R28, 0x1f, !P5 ;  /* 0x0000001f1c0c7807 */ /* 0x000fe40006800000 */
[----:B------:R-:W-:-:S02]  /*2b50*/  ISETP.GT.AND P5, PT, R14, R29, PT ;  /* 0x0000001d0e00720c */ /* 0x000fc40003fa4270 */
[----:B------:R-:W-:Y:S02]  /*2b60*/  ISETP.GT.AND P6, PT, R13, R30, PT ;  /* 0x0000001e0d00720c */ /* 0x000fe40003fc4270 */
[----:B------:R-:W-:Y:S02]  /*2b70*/  VIMNMX R14, PT, PT, R14, R29, !PT ;  /* 0x0000001d0e0e7248 */ /* 0x000fe40007fe0100 */
[----:B------:R-:W3:Y:S01]  /*2b80*/  LDL.128 R28, [R1+0x120] ;  /* 0x00012000011c7983 */ /* 0x000ee20000100c00 */
[----:B------:R-:W-:Y:S02]  /*2b90*/  SEL R12, R12, 0x20, !P2 ;  /* 0x000000200c0c7807 */ /* 0x000fe40005000000 */
[CC--:B------:R-:W-:Y:S02]  /*2ba0*/  ISETP.GT.AND P2, PT, R15.reuse, R14.reuse, PT ;  /* 0x0000000e0f00720c */ /* 0x0c0fe40003f44270 */
[----:B------:R-:W-:Y:S02]  /*2bb0*/  VIMNMX R15, PT, PT, R15, R14, !PT ;  /* 0x0000000e0f0f7248 */ /* 0x000fe40007fe0100 */
[----:B------:R-:W-:-:S02]  /*2bc0*/  SEL R12, R12, 0x21, !P0 ;  /* 0x000000210c0c7807 */ /* 0x000fc40004000000 */
[----:B----4-:R-:W-:Y:S02]  /*2bd0*/  VIMNMX R14, PT, PT, R15, R24, !PT ;  /* 0x000000180f0e7248 */ /* 0x010fe40007fe0100 */
[----:B------:R-:W-:Y:S02]  /*2be0*/  SEL R12, R12, 0x22, !P4 ;  /* 0x000000220c0c7807 */ /* 0x000fe40006000000 */
[CC--:B------:R-:W-:Y:S02]  /*2bf0*/  VIMNMX R13, PT, PT, R25.reuse, R14.reuse, !PT ;  /* 0x0000000e190d7248 */ /* 0x0c0fe40007fe0100 */
[----:B------:R-:W-:Y:S02]  /*2c00*/  ISETP.GT.AND P4, PT, R25, R14, PT ;  /* 0x0000000e1900720c */ /* 0x000fe40003f84270 */
[----:B------:R-:W-:Y:S02]  /*2c10*/  SEL R12, R12, 0x23, !P1 ;  /* 0x000000230c0c7807 */ /* 0x000fe40004800000 */
[----:B------:R-:W-:-:S02]  /*2c20*/  VIMNMX R14, PT, PT, R26, R13, !PT ;  /* 0x0000000d1a0e7248 */ /* 0x000fc40007fe0100 */
[----:B------:R-:W-:Y:S02]  /*2c30*/  ISETP.GT.AND P1, PT, R26, R13, PT ;  /* 0x0000000d1a00720c */ /* 0x000fe40003f24270 */
[----:B------:R-:W-:Y:S02]  /*2c40*/  SEL R12, R12, 0x24, !P3 ;  /* 0x000000240c0c7807 */ /* 0x000fe40005800000 */
[CC--:B------:R-:W-:Y:S02]  /*2c50*/  VIMNMX R13, PT, PT, R27.reuse, R14.reuse, !PT ;  /* 0x0000000e1b0d7248 */ /* 0x0c0fe40007fe0100 */
[----:B------:R-:W-:Y:S02]  /*2c60*/  ISETP.GT.AND P3, PT, R27, R14, PT ;  /* 0x0000000e1b00720c */ /* 0x000fe40003f64270 */
[----:B------:R-:W-:Y:S02]  /*2c70*/  SEL R12, R12, 0x25, !P6 ;  /* 0x000000250c0c7807 */ /* 0x000fe40007000000 */
[----:B------:R-:W-:-:S02]  /*2c80*/  ISETP.GT.AND P0, PT, R24, R15, PT ;  /* 0x0000000f1800720c */ /* 0x000fc40003f04270 */
[----:B------:R-:W4:Y:S01]  /*2c90*/  LDL.128 R24, [R1+0x130] ;  /* 0x0001300001187983 */ /* 0x000f220000100c00 */
[----:B--2---:R-:W-:Y:S02]  /*2ca0*/  VIMNMX R14, PT, PT, R13, R4, !PT ;  /* 0x000000040d0e7248 */ /* 0x004fe40007fe0100 */
[----:B------:R-:W-:Y:S02]  /*2cb0*/  ISETP.GT.AND P6, PT, R4, R13, PT ;  /* 0x0000000d0400720c */ /* 0x000fe40003fc4270 */
[----:B------:R-:W-:Y:S02]  /*2cc0*/  SEL R4, R12, 0x26, !P5 ;  /* 0x000000260c047807 */ /* 0x000fe40006800000 */
[CC--:B------:R-:W-:Y:S02]  /*2cd0*/  ISETP.GT.AND P5, PT, R5.reuse, R14.reuse, PT ;  /* 0x0000000e0500720c */ /* 0x0c0fe40003fa4270 */
[----:B------:R-:W-:Y:S02]  /*2ce0*/  VIMNMX R5, PT, PT, R5, R14, !PT ;  /* 0x0000000e05057248 */ /* 0x000fe40007fe0100 */
[----:B------:R-:W-:-:S02]  /*2cf0*/  SEL R4, R4, 0x27, !P2 ;  /* 0x0000002704047807 */ /* 0x000fc40005000000 */
[CC--:B------:R-:W-:Y:S02]  /*2d00*/  VIMNMX R12, PT, PT, R6.reuse, R5.reuse, !PT ;  /* 0x00000005060c7248 */ /* 0x0c0fe40007fe0100 */
[----:B------:R-:W-:Y:S02]  /*2d10*/  ISETP.GT.AND P2, PT, R6, R5, PT ;  /* 0x000000050600720c */ /* 0x000fe40003f44270 */
[----:B------:R-:W-:Y:S02]  /*2d20*/  SEL R4, R4, 0x28, !P0 ;  /* 0x0000002804047807 */ /* 0x000fe40004000000 */
[CC--:B------:R-:W-:Y:S02]  /*2d30*/  VIMNMX R5, PT, PT, R7.reuse, R12.reuse, !PT ;  /* 0x0000000c07057248 */ /* 0x0c0fe40007fe0100 */
[----:B------:R-:W-:Y:S02]  /*2d40*/  ISETP.GT.AND P0, PT, R7, R12, PT ;  /* 0x0000000c0700720c */ /* 0x000fe40003f04270 */
[----:B------:R-:W-:-:S02]  /*2d50*/  SEL R12, R4, 0x29, !P4 ;  /* 0x00000029040c7807 */ /* 0x000fc40006000000 */
[----:B-----5:R-:W-:Y:S02]  /*2d60*/  ISETP.GT.AND P4, PT, R8, R5, PT ;  /* 0x000000050800720c */ /* 0x020fe40003f84270 */
[----:B------:R-:W-:Y:S02]  /*2d70*/  VIMNMX R8, PT, PT, R5, R8, !PT ;  /* 0x0000000805087248 */ /* 0x000fe40007fe0100 */
[----:B------:R-:W2:Y:S01]  /*2d80*/  LDL.128 R4, [R1+0x140] ;  /* 0x0001400001047983 */ /* 0x000ea20000100c00 */
        /* <DEDUP_REMOVED lines=11> */
[----:B------:R-:W-:Y:S02]  /*2e40*/  VIMNMX R10, PT, PT, R11, R40, !PT ;  /* 0x000000280b0a7248 */ /* 0x000fe40007fe0100 */
[----:B------:R-:W-:Y:S02]  /*2e50*/  SEL R8, R8, 0x2e, !P2 ;  /* 0x0000002e08087807 */ /* 0x000fe40005000000 */
[CC--:B------:R-:W-:Y:S02]  /*2e60*/  VIMNMX R9, PT, PT, R41.reuse, R10.reuse, !PT ;  /* 0x0000000a29097248 */ /* 0x0c0fe40007fe0100 */
[----:B------:R-:W-:Y:S02]  /*2e70*/  ISETP.GT.AND P2, PT, R41, R10, PT ;  /* 0x0000000a2900720c */ /* 0x000fe40003f44270 */
[----:B------:R-:W-:Y:S02]  /*2e80*/  SEL R8, R8, 0x2f, !P0 ;  /* 0x0000002f08087807 */ /* 0x000fe40004000000 */
[----:B------:R-:W-:-:S02]  /*2e90*/  VIMNMX R10, PT, PT, R42, R9, !PT ;  /* 0x000000092a0a7248 */ /* 0x000fc40007fe0100 */
[----:B------:R-:W-:Y:S02]  /*2ea0*/  ISETP.GT.AND P0, PT, R42, R9, PT ;  /* 0x000000092a00720c */ /* 0x000fe40003f04270 */
[----:B------:R-:W-:Y:S02]  /*2eb0*/  SEL R8, R8, 0x30, !P4 ;  /* 0x0000003008087807 */ /* 0x000fe40006000000 */
[----:B------:R-:W-:Y:S02]  /*2ec0*/  ISETP.GT.AND P5, PT, R40, R11, PT ;  /* 0x0000000b2800720c */ /* 0x000fe40003fa4270 */
[CC--:B------:R-:W-:Y:S02]  /*2ed0*/  ISETP.GT.AND P4, PT, R43.reuse, R10.reuse, PT ;  /* 0x0000000a2b00720c */ /* 0x0c0fe40003f84270 */
[----:B------:R-:W-:Y:S02]  /*2ee0*/  VIMNMX R9, PT, PT, R43, R10, !PT ;  /* 0x0000000a2b097248 */ /* 0x000fe40007fe0100 */
[----:B------:R-:W5:Y:S01]  /*2ef0*/  LDL.128 R40, [R1+0x160] ;  /* 0x0001600001287983 */ /* 0x000f620000100c00 */
[----:B------:R-:W-:-:S02]  /*2f00*/  SEL R8, R8, 0x31, !P1 ;  /* 0x0000003108087807 */ /* 0x000fc40004800000 */
[----:B------:R-:W-:Y:S02]  /*2f10*/  VIMNMX R10, PT, PT, R9, R36, !PT ;  /* 0x00000024090a7248 */ /* 0x000fe40007fe0100 */
[----:B------:R-:W-:Y:S02]  /*2f20*/  ISETP.GT.AND P1, PT, R36, R9, PT ;  /* 0x000000092400720c */ /* 0x000fe40003f24270 */
[----:B------:R-:W-:Y:S02]  /*2f30*/  SEL R8, R8, 0x32, !P3 ;  /* 0x0000003208087807 */ /* 0x000fe40005800000 */
[----:B------:R-:W-:Y:S02]  /*2f40*/  VIMNMX R9, PT, PT, R37, R10, !PT ;  /* 0x0000000a25097248 */ /* 0x000fe40007fe0100 */
[----:B------:R-:W-:Y:S02]  /*2f50*/  SEL R36, R8, 0x33, !P6 ;  /* 0x0000003308247807 */ /* 0x000fe40007000000 */
[----:B------:R-:W-:-:S02]  /*2f60*/  ISETP.GT.AND P6, PT, R38, R9, PT ;  /* 0x000000092600720c */ /* 0x000fc40003fc4270 */
[----:B------:R-:W-:Y:S02]  /*2f70*/  ISETP.GT.AND P3, PT, R37, R10, PT ;  /* 0x0000000a2500720c */ /* 0x000fe40003f64270 */
[----:B------:R-:W-:Y:S02]  /*2f80*/  VIMNMX R38, PT, PT, R38, R9, !PT ;  /* 0x0000000926267248 */ /* 0x000fe40007fe0100 */
[----:B------:R-:W5:Y:S01]  /*2f90*/  LDL.128 R8, [R1+0x170] ;  /* 0x0001700001087983 */ /* 0x000f620000100c00 */
[----:B------:R-:W-:Y:S02]  /*2fa0*/  SEL R36, R36, 0x34, !P5 ;  /* 0x0000003424247807 */ /* 0x000fe40006800000 */
[CC--:B------:R-:W-:Y:S02]  /*2fb0*/  ISETP.GT.AND P5, PT, R39.reuse, R38.reuse, PT ;  /* 0x000000262700720c */ /* 0x0c0fe40003fa4270 */
[----:B------:R-:W-:Y:S02]  /*2fc0*/  VIMNMX R39, PT, PT, R39, R38, !PT ;  /* 0x0000002627277248 */ /* 0x000fe40007fe0100 */
[----:B------:R-:W-:-:S02]  /*2fd0*/  SEL R36, R36, 0x35, !P2 ;  /* 0x0000003524247807 */ /* 0x000fc40005000000 */
[----:B------:R-:W-:Y:S02]  /*2fe0*/  VIMNMX R38, PT, PT, R39, R16, !PT ;  /* 0x0000001027267248 */ /* 0x000fe40007fe0100 */
[----:B------:R-:W-:Y:S02]  /*2ff0*/  SEL R36, R36, 0x36, !P0 ;  /* 0x0000003624247807 */ /* 0x000fe40004000000 */
[----:B------:R-:W-:Y:S02]  /*3000*/  VIMNMX R37, PT, PT, R17, R38, !PT ;  /* 0x0000002611257248 */ /* 0x000fe40007fe0100 */
[----:B------:R-:W-:Y:S02]  /*3010*/  ISETP.GT.AND P2, PT, R16, R39, PT ;  /* 0x000000271000720c */ /* 0x000fe40003f44270 */
        /* <DEDUP_REMOVED lines=47> */
[----:B------:R-:W-:-:S04]  /*3310*/  SEL R28, R28, 0x45, !P4 ;  /* 0x000000451c1c7807 */ /* 0x000fc80006000000 */
[----:B------:R-:W-:Y:S02]  /*3320*/  SEL R28, R28, 0x46, !P1 ;  /* 0x000000461c1c7807 */ /* 0x000fe40004800000 */
[----:B----4-:R-:W-:-:S04]  /*3330*/  VIMNMX R30, PT, PT, R31, R24, !PT ;  /* 0x000000181f1e7248 */ /* 0x010fc80007fe0100 */
[CC--:B------:R-:W-:Y:S02]  /*3340*/  VIMNMX R29, PT, PT, R25.reuse, R30.reuse, !PT ;  /* 0x0000001e191d7248 */ /* 0x0c0fe40007fe0100 */
[----:B------:R-:W-:Y:S02]  /*3350*/  ISETP.GT.AND P4, PT, R24, R31, PT ;  /* 0x0000001f1800720c */ /* 0x000fe40003f84270 */
[----:B------:R-:W-:Y:S02]  /*3360*/  SEL R28, R28, 0x47, !P3 ;  /* 0x000000471c1c7807 */ /* 0x000fe40005800000 */
[----:B------:R-:W-:Y:S02]  /*3370*/  VIMNMX R24, PT, PT, R26, R29, !PT ;  /* 0x0000001d1a187248 */ /* 0x000fe40007fe0100 */
[----:B------:R-:W-:Y:S02]  /*3380*/  ISETP.GT.AND P1, PT, R25, R30, PT ;  /* 0x0000001e1900720c */ /* 0x000fe40003f24270 */
[----:B------:R-:W-:-:S02]  /*3390*/  SEL R28, R28, 0x48, !P6 ;  /* 0x000000481c1c7807 */ /* 0x000fc40007000000 */
[CC--:B------:R-:W-:Y:S02]  /*33a0*/  VIMNMX R25, PT, PT, R27.reuse, R24.reuse, !PT ;  /* 0x000000181b197248 */ /* 0x0c0fe40007fe0100 */
[----:B------:R-:W-:Y:S02]  /*33b0*/  ISETP.GT.AND P6, PT, R27, R24, PT ;  /* 0x000000181b00720c */ /* 0x000fe40003fc4270 */
[----:B------:R-:W-:Y:S02]  /*33c0*/  SEL R28, R28, 0x49, !P5 ;  /* 0x000000491c1c7807 */ /* 0x000fe40006800000 */
[----:B------:R-:W-:Y:S02]  /*33d0*/  ISETP.GT.AND P3, PT, R26, R29, PT ;  /* 0x0000001d1a00720c */ /* 0x000fe40003f64270 */
[----:B--2---:R-:W-:Y:S02]  /*33e0*/  VIMNMX R24, PT, PT, R25, R4, !PT ;  /* 0x0000000419187248 */ /* 0x004fe40007fe0100 */
[----:B------:R-:W-:-:S02]  /*33f0*/  ISETP.GT.AND P5, PT, R4, R25, PT ;  /* 0x000000190400720c */ /* 0x000fc40003fa4270 */
[----:B------:R-:W-:Y:S02]  /*3400*/  SEL R4, R28, 0x4a, !P2 ;  /* 0x0000004a1c047807 */ /* 0x000fe40005000000 */
[CC--:B------:R-:W-:Y:S02]  /*3410*/  VIMNMX R29, PT, PT, R5.reuse, R24.reuse, !PT ;  /* 0x00000018051d7248 */ /* 0x0c0fe40007fe0100 */
[----:B------:R-:W-:Y:S02]  /*3420*/  ISETP.GT.AND P2, PT, R5, R24, PT ;  /* 0x000000180500720c */ /* 0x000fe40003f44270 */
[----:B------:R-:W2:Y:S01]  /*3430*/  LDL.128 R24, [R1+0x1c0] ;  /* 0x0001c00001187983 */ /* 0x000ea20000100c00 */
[----:B------:R-:W-:Y:S02]  /*3440*/  SEL R4, R4, 0x4b, !P0 ;  /* 0x0000004b04047807 */ /* 0x000fe40004000000 */
[----:B------:R-:W-:Y:S02]  /*3450*/  VIMNMX R28, PT, PT, R6, R29, !PT ;  /* 0x0000001d061c7248 */ /* 0x000fe40007fe0100 */
[----:B------:R-:W-:-:S02]  /*3460*/  SEL R4, R4, 0x4c, !P4 ;  /* 0x0000004c04047807 */ /* 0x000fc40006000000 */
[----:B------:R-:W-:Y:S02]  /*3470*/  VIMNMX R5, PT, PT, R7, R28, !PT ;  /* 0x0000001c07057248 */ /* 0x000fe40007fe0100 */
[----:B------:R-:W-:Y:S02]  /*3480*/  ISETP.GT.AND P0, PT, R6, R29, PT ;  /* 0x0000001d0600720c */ /* 0x000fe40003f04270 */
[----:B------:R-:W-:Y:S02]  /*3490*/  SEL R4, R4, 0x4d, !P1 ;  /* 0x0000004d04047807 */ /* 0x000fe40004800000 */
[----:B-----5:R-:W-:Y:S02]  /*34a0*/  VIMNMX R6, PT, PT, R5, R12, !PT ;  /* 0x0000000c05067248 */ /* 0x020fe40007fe0100 */
[----:B------:R-:W-:Y:S02]  /*34b0*/  ISETP.GT.AND P4, PT, R7, R28, PT ;  /* 0x0000001c0700720c */ /* 0x000fe40003f84270 */
[----:B------:R-:W-:Y:S01]  /*34c0*/  SEL R4, R4, 0x4e, !P3 ;  /* 0x0000004e04047807 */ /* 0x000fe20005800000 */
[----:B------:R-:W4:Y:S01]  /*34d0*/  LDL.128 R28, [R1+0x1d0] ;  /* 0x0001d000011c7983 */ /* 0x000f220000100c00 */
[----:B------:R-:W-:-:S02]  /*34e0*/  ISETP.GT.AND P3, PT, R13, R6, PT ;  /* 0x000000060d00720c */ /* 0x000fc40003f64270 */
[----:B------:R-:W-:Y:S02]  /*34f0*/  VIMNMX R13, PT, PT, R13, R6, !PT ;  /* 0x000000060d0d7248 */ /* 0x000fe40007fe0100 */
[----:B------:R-:W-:Y:S02]  /*3500*/  SEL R4, R4, 0x4f, !P6 ;  /* 0x0000004f04047807 */ /* 0x000fe40007000000 */
[----:B------:R-:W-:Y:S02]  /*3510*/  VIMNMX R6, PT, PT, R14, R13, !PT ;  /* 0x0000000d0e067248 */ /* 0x000fe40007fe0100 */
[----:B------:R-:W-:Y:S02]  /*3520*/  ISETP.GT.AND P1, PT, R12, R5, PT ;  /* 0x000000050c00720c */ /* 0x000fe40003f24270 */
[----:B------:R-:W-:Y:S02]  /*3530*/  SEL R4, R4, 0x50, !P5 ;  /* 0x0000005004047807 */ /* 0x000fe40006800000 */
[----:B------:R-:W-:-:S02]  /*3540*/  VIMNMX R5, PT, PT, R15, R6, !PT ;  /* 0x000000060f057248 */ /* 0x000fc40007fe0100 */
[----:B------:R-:W-:Y:S02]  /*3550*/  SEL R12, R4, 0x51, !P2 ;  /* 0x00000051040c7807 */ /* 0x000fe40005000000 */
[----:B------:R-:W-:Y:S02]  /*3560*/  ISETP.GT.AND P2, PT, R40, R5, PT ;  /* 0x000000052800720c */ /* 0x000fe40003f44270 */
[----:B------:R-:W-:Y:S02]  /*3570*/  ISETP.GT.AND P5, PT, R15, R6, PT ;  /* 0x000000060f00720c */ /* 0x000fe40003fa4270 */
[----:B------:R-:W-:Y:S02]  /*3580*/  VIMNMX R40, PT, PT, R5, R40, !PT ;  /* 0x0000002805287248 */ /* 0x000fe40007fe0100 */
[----:B------:R-:W5:Y:S01]  /*3590*/  LDL.128 R4, [R1+0x1e0] ;  /* 0x0001e00001047983 */ /* 0x000f620000100c00 */
[----:B------:R-:W-:Y:S02]  /*35a0*/  ISETP.GT.AND P6, PT, R14, R13, PT ;  /* 0x0000000d0e00720c */ /* 0x000fe40003fc4270 */
        /* <DEDUP_REMOVED lines=10> */
[----:B------:R-:W-:Y:S02]  /*3650*/  ISETP.GT.AND P1, PT, R43, R14, PT ;  /* 0x0000000e2b00720c */ /* 0x000fe40003f24270 */
[----:B------:R-:W-:Y:S02]  /*3660*/  VIMNMX R8, PT, PT, R13, R8, !PT ;  /* 0x000000080d087248 */ /* 0x000fe40007fe0100 */
[----:B------:R-:W5:Y:S01]  /*3670*/  LDL.128 R12, [R1+0x1f0] ;  /* 0x0001f000010c7983 */ /* 0x000f620000100c00 */
        /* <DEDUP_REMOVED lines=9> */
[----:B------:R-:W5:Y:S01]  /*3710*/  LDL.128 R8, [R1+0x200] ;  /* 0x0002000001087983 */ /* 0x000f620000100c00 */
        /* <DEDUP_REMOVED lines=53> */
[----:B------:R-:W-:-:S04]  /*3a70*/  SEL R32, R32, 0x6a, !P3 ;  /* 0x0000006a20207807 */ /* 0x000fc80005800000 */
[----:B------:R-:W-:-:S04]  /*3a80*/  SEL R32, R32, 0x6b, !P6 ;  /* 0x0000006b20207807 */ /* 0x000fc80007000000 */
[----:B------:R-:W-:-:S04]  /*3a90*/  SEL R32, R32, 0x6c, !P5 ;  /* 0x0000006c20207807 */ /* 0x000fc80006800000 */
[----:B------:R-:W-:Y:S02]  /*3aa0*/  SEL R32, R32, 0x6d, !P2 ;  /* 0x0000006d20207807 */ /* 0x000fe40005000000 */
[----:B--2---:R-:W-:-:S04]  /*3ab0*/  VIMNMX R34, PT, PT, R35, R24, !PT ;  /* 0x0000001823227248 */ /* 0x004fc80007fe0100 */
[CC--:B------:R-:W-:Y:S02]  /*3ac0*/  VIMNMX R33, PT, PT, R25.reuse, R34.reuse, !PT ;  /* 0x0000002219217248 */ /* 0x0c0fe40007fe0100 */
[----:B------:R-:W-:Y:S02]  /*3ad0*/  ISETP.GT.AND P1, PT, R24, R35, PT ;  /* 0x000000231800720c */ /* 0x000fe40003f24270 */
[----:B------:R-:W-:Y:S02]  /*3ae0*/  VIMNMX R24, PT, PT, R26, R33, !PT ;  /* 0x000000211a187248 */ /* 0x000fe40007fe0100 */
[----:B------:R-:W-:Y:S02]  /*3af0*/  ISETP.GT.AND P3, PT, R25, R34, PT ;  /* 0x000000221900720c */ /* 0x000fe40003f64270 */
[CC--:B------:R-:W-:Y:S02]  /*3b00*/  VIMNMX R25, PT, PT, R27.reuse, R24.reuse, !PT ;  /* 0x000000181b197248 */ /* 0x0c0fe40007fe0100 */
[----:B------:R-:W-:-:S02]  /*3b10*/  ISETP.GT.AND P5, PT, R27, R24, PT ;  /* 0x000000181b00720c */ /* 0x000fc40003fa4270 */
[----:B----4-:R-:W-:Y:S02]  /*3b20*/  VIMNMX R24, PT, PT, R25, R28, !PT ;  /* 0x0000001c19187248 */ /* 0x010fe40007fe0100 */
[----:B------:R-:W-:Y:S02]  /*3b30*/  ISETP.GT.AND P2, PT, R28, R25, PT ;  /* 0x000000191c00720c */ /* 0x000fe40003f44270 */
[----:B------:R-:W-:Y:S02]  /*3b40*/  ISETP.GT.AND P6, PT, R26, R33, PT ;  /* 0x000000211a00720c */ /* 0x000fe40003fc4270 */
[----:B------:R-:W-:Y:S02]  /*3b50*/  SEL R28, R32, 0x6e, !P0 ;  /* 0x0000006e201c7807 */ /* 0x000fe40004000000 */
[CC--:B------:R-:W-:Y:S02]  /*3b60*/  VIMNMX R33, PT, PT, R29.reuse, R24.reuse, !PT ;  /* 0x000000181d217248 */ /* 0x0c0fe40007fe0100 */
[----:B------:R-:W-:-:S02]  /*3b70*/  ISETP.GT.AND P0, PT, R29, R24, PT ;  /* 0x000000181d00720c */ /* 0x000fc40003f04270 */
[----:B------:R-:W2:Y:S01]  /*3b80*/  LDL.128 R24, [R1+0x250] ;  /* 0x0002500001187983 */ /* 0x000ea20000100c00 */
[----:B------:R-:W-:Y:S02]  /*3b90*/  SEL R28, R28, 0x6f, !P4 ;  /* 0x0000006f1c1c7807 */ /* 0x000fe40006000000 */
[-C--:B------:R-:W-:Y:S02]  /*3ba0*/  VIMNMX R32, PT, PT, R30, R33.reuse, !PT ;  /* 0x000000211e207248 */ /* 0x080fe40007fe0100 */
[----:B------:R-:W-:Y:S02]  /*3bb0*/  SEL R28, R28, 0x70, !P1 ;  /* 0x000000701c1c7807 */ /* 0x000fe40004800000 */
[----:B------:R-:W-:Y:S02]  /*3bc0*/  VIMNMX R29, PT, PT, R31, R32, !PT ;  /* 0x000000201f1d7248 */ /* 0x000fe40007fe0100 */
[----:B------:R-:W-:Y:S02]  /*3bd0*/  ISETP.GT.AND P4, PT, R30, R33, PT ;  /* 0x000000211e00720c */ /* 0x000fe40003f84270 */
[----:B------:R-:W-:-:S02]  /*3be0*/  SEL R28, R28, 0x71, !P3 ;  /* 0x000000711c1c7807 */ /* 0x000fc40005800000 */
[----:B-----5:R-:W-:Y:S02]  /*3bf0*/  VIMNMX R30, PT, PT, R29, R4, !PT ;  /* 0x000000041d1e7248 */ /* 0x020fe40007fe0100 */
[----:B------:R-:W-:Y:S02]  /*3c00*/  ISETP.GT.AND P3, PT, R4, R29, PT ;  /* 0x0000001d0400720c */ /* 0x000fe40003f64270 */
[----:B------:R-:W-:Y:S02]  /*3c10*/  SEL R4, R28, 0x72, !P6 ;  /* 0x000000721c047807 */ /* 0x000fe40007000000 */
[----:B------:R-:W-:Y:S02]  /*3c20*/  ISETP.GT.AND P6, PT, R5, R30, PT ;  /* 0x0000001e0500720c */ /* 0x000fe40003fc4270 */
[----:B------:R-:W-:Y:S02]  /*3c30*/  ISETP.GT.AND P1, PT, R31, R32, PT ;  /* 0x000000201f00720c */ /* 0x000fe40003f24270 */
[----:B------:R-:W-:-:S02]  /*3c40*/  VIMNMX R5, PT, PT, R5, R30, !PT ;  /* 0x0000001e05057248 */ /* 0x000fc40007fe0100 */
[----:B------:R-:W4:Y:S01]  /*3c50*/  LDL.128 R28, [R1+0x260] ;  /* 0x00026000011c7983 */ /* 0x000f220000100c00 */
[----:B------:R-:W-:Y:S02]  /*3c60*/  SEL R4, R4, 0x73, !P5 ;  /* 0x0000007304047807 */ /* 0x000fe40006800000 */
[CC--:B------:R-:W-:Y:S02]  /*3c70*/  VIMNMX R32, PT, PT, R6.reuse, R5.reuse, !PT ;  /* 0x0000000506207248 */ /* 0x0c0fe40007fe0100 */
[----:B------:R-:W-:Y:S02]  /*3c80*/  ISETP.GT.AND P5, PT, R6, R5, PT ;  /* 0x000000050600720c */ /* 0x000fe40003fa4270 */
[----:B------:R-:W-:Y:S02]  /*3c90*/  SEL R4, R4, 0x74, !P2 ;  /* 0x0000007404047807 */ /* 0x000fe40005000000 */
[----:B------:R-:W-:Y:S02]  /*3ca0*/  VIMNMX R5, PT, PT, R7, R32, !PT ;  /* 0x0000002007057248 */ /* 0x000fe40007fe0100 */
[----:B------:R-:W-:-:S02]  /*3cb0*/  SEL R4, R4, 0x75, !P0 ;  /* 0x0000007504047807 */ /* 0x000fc40004000000 */
[----:B------:R-:W-:Y:S02]  /*3cc0*/  VIMNMX R6, PT, PT, R5, R12, !PT ;  /* 0x0000000c05067248 */ /* 0x000fe40007fe0100 */
[----:B------:R-:W-:Y:S02]  /*3cd0*/  ISETP.GT.AND P2, PT, R7, R32, PT ;  /* 0x000000200700720c */ /* 0x000fe40003f44270 */
[----:B------:R-:W-:Y:S01]  /*3ce0*/  ISETP.GT.AND P0, PT, R12, R5, PT ;  /* 0x000000050c00720c */ /* 0x000fe20003f04270 */
[----:B------:R-:W5:Y:S01]  /*3cf0*/  LDL.128 R32, [R1+0x270] ;  /* 0x0002700001207983 */ /* 0x000f620000100c00 */
[----:B------:R-:W-:Y:S02]  /*3d00*/  SEL R4, R4, 0x76, !P4 ;  /* 0x0000007604047807 */ /* 0x000fe40006000000 */
[CC--:B------:R-:W-:Y:S02]  /*3d10*/  VIMNMX R5, PT, PT, R13.reuse, R6.reuse, !PT ;  /* 0x000000060d057248 */ /* 0x0c0fe40007fe0100 */
[----:B------:R-:W-:-:S02]  /*3d20*/  ISETP.GT.AND P4, PT, R13, R6, PT ;  /* 0x000000060d00720c */ /* 0x000fc40003f84270 */
[----:B------:R-:W-:Y:S02]  /*3d30*/  SEL R4, R4, 0x77, !P1 ;  /* 0x0000007704047807 */ /* 0x000fe40004800000 */
[CC--:B------:R-:W-:Y:S02]  /*3d40*/  VIMNMX R6, PT, PT, R14.reuse, R5.reuse, !PT ;  /* 0x000000050e067248 */ /* 0x0c0fe40007fe0100 */
[----:B------:R-:W-:Y:S02]  /*3d50*/  ISETP.GT.AND P1, PT, R14, R5, PT ;  /* 0x000000050e00720c */ /* 0x000fe40003f24270 */
[----:B------:R-:W-:Y:S02]  /*3d60*/  SEL R4, R4, 0x78, !P3 ;  /* 0x0000007804047807 */ /* 0x000fe40005800000 */
[CC--:B------:R-:W-:Y:S02]  /*3d70*/  VIMNMX R5, PT, PT, R15.reuse, R6.reuse, !PT ;  /* 0x000000060f057248 */ /* 0x0c0fe40007fe0100 */
[----:B------:R-:W-:-:S02]  /*3d80*/  ISETP.GT.AND P3, PT, R15, R6, PT ;  /* 0x000000060f00720c */ /* 0x000fc40003f64270 */
[----:B------:R-:W-:Y:S01]  /*3d90*/  SEL R4, R4, 0x79, !P6 ;  /* 0x0000007904047807 */ /* 0x000fe20007000000 */
[----:B------:R-:W5:Y:S01]  /*3da0*/  LDL.128 R12, [R1+0x280] ;  /* 0x00028000010c7983 */ /* 0x000f620000100c00 */
[----:B------:R-:W-:Y:S02]  /*3db0*/  VIMNMX R6, PT, PT, R5, R8, !PT ;  /* 0x0000000805067248 */ /* 0x000fe40007fe0100 */
[----:B------:R-:W-:Y:S02]  /*3dc0*/  SEL R4, R4, 0x7a, !P5 ;  /* 0x0000007a04047807 */ /* 0x000fe40006800000 */
[CC--:B------:R-:W-:Y:S02]  /*3dd0*/  ISETP.GT.AND P5, PT, R9.reuse, R6.reuse, PT ;  /* 0x000000060900720c */ /* 0x0c0fe40003fa4270 */
[----:B------:R-:W-:Y:S02]  /*3de0*/  VIMNMX R9, PT, PT, R9, R6, !PT ;  /* 0x0000000609097248 */ /* 0x000fe40007fe0100 */
        /* <DEDUP_REMOVED lines=10> */
[----:B------:R-:W-:Y:S02]  /*3e90*/  ISETP.GT.AND P2, PT, R10, R9, PT ;  /* 0x000000090a00720c */ /* 0x000fe40003f44270 */
[----:B------:R-:W-:Y:S02]  /*3ea0*/  SEL R8, R8, 0x7e, !P1 ;  /* 0x0000007e08087807 */ /* 0x000fe40004800000 */
[----:B------:R-:W-:Y:S02]  /*3eb0*/  VIMNMX R9, PT, PT, R41, R40, !PT ;  /* 0x0000002829097248 */ /* 0x000fe40007fe0100 */
[----:B------:R-:W-:-:S02]  /*3ec0*/  SEL R8, R8, 0x7f, !P3 ;  /* 0x0000007f08087807 */ /* 0x000fc40005800000 */
[CC--:B------:R-:W-:Y:S02]  /*3ed0*/  VIMNMX R10, PT, PT, R42.reuse, R9.reuse, !PT ;  /* 0x000000092a0a7248 */ /* 0x0c0fe40007fe0100 */
[----:B------:R-:W-:Y:S02]  /*3ee0*/  ISETP.GT.AND P3, PT, R42, R9, PT ;  /* 0x000000092a00720c */ /* 0x000fe40003f64270 */
[----:B------:R-:W-:Y:S02]  /*3ef0*/  SEL R8, R8, 0xff80, !P6 ;  /* 0x0000ff8008087807 */ /* 0x000fe40007000000 */
[----:B------:R-:W-:Y:S02]  /*3f00*/  ISETP.GT.AND P1, PT, R41, R40, PT ;  /* 0x000000282900720c */ /* 0x000fe40003f24270 */
[CC--:B------:R-:W-:Y:S02]  /*3f10*/  ISETP.GT.AND P6, PT, R43.reuse, R10.reuse, PT ;  /* 0x0000000a2b00720c */ /* 0x0c0fe40003fc4270 */
[----:B------:R-:W-:-:S02]  /*3f20*/  VIMNMX R9, PT, PT, R43, R10, !PT ;  /* 0x0000000a2b097248 */ /* 0x000fc40007fe0100 */
[----:B------:R-:W5:Y:S01]  /*3f30*/  LDL.128 R40, [R1+0x2a0] ;  /* 0x0002a00001287983 */ /* 0x000f620000100c00 */
[----:B------:R-:W-:Y:S02]  /*3f40*/  SEL R8, R8, 0xff81, !P5 ;  /* 0x0000ff8108087807 */ /* 0x000fe40006800000 */
[----:B------:R-:W-:Y:S02]  /*3f50*/  VIMNMX R10, PT, PT, R9, R36, !PT ;  /* 0x00000024090a7248 */ /* 0x000fe40007fe0100 */
[----:B------:R-:W-:Y:S02]  /*3f60*/  ISETP.GT.AND P5, PT, R36, R9, PT ;  /* 0x000000092400720c */ /* 0x000fe40003fa4270 */
[----:B------:R-:W-:Y:S02]  /*3f70*/  SEL R8, R8, 0xff82, !P2 ;  /* 0x0000ff8208087807 */ /* 0x000fe40005000000 */
[----:B------:R-:W-:Y:S02]  /*3f80*/  VIMNMX R9, PT, PT, R37, R10, !PT ;  /* 0x0000000a25097248 */ /* 0x000fe40007fe0100 */
[----:B------:R-:W-:-:S02]  /*3f90*/  SEL R36, R8, 0xff83, !P0 ;  /* 0x0000ff8308247807 */ /* 0x000fc40004000000 */
[CC--:B------:R-:W-:Y:S02]  /*3fa0*/  ISETP.GT.AND P0, PT, R38.reuse, R9.reuse, PT ;  /* 0x000000092600720c */ /* 0x0c0fe40003f04270 */
[----:B------:R-:W-:Y:S02]  /*3fb0*/  ISETP.GT.AND P2, PT, R37, R10, PT ;  /* 0x0000000a2500720c */ /* 0x000fe40003f44270 */
[----:B------:R-:W-:Y:S02]  /*3fc0*/  VIMNMX R38, PT, PT, R38, R9, !PT ;  /* 0x0000000926267248 */ /* 0x000fe40007fe0100 */
[----:B------:R-:W5:Y:S01]  /*3fd0*/  LDL.128 R8, [R1+0x2b0] ;  /* 0x0002b00001087983 */ /* 0x000f620000100c00 */
[----:B------:R-:W-:Y:S02]  /*3fe0*/  SEL R36, R36, 0xff84, !P4 ;  /* 0x0000ff8424247807 */ /* 0x000fe40006000000 */
[CC--:B------:R-:W-:Y:S02]  /*3ff0*/  ISETP.GT.AND P4, PT, R39.reuse, R38.reuse, PT ;  /* 0x000000262700720c */ /* 0x0c0fe40003f84270 */
[----:B------:R-:W-:-:S02]  /*4000*/  VIMNMX R39, PT, PT, R39, R38, !PT ;  /* 0x0000002627277248 */ /* 0x000fc40007fe0100 */
[----:B------:R-:W-:Y:S02]  /*4010*/  SEL R36, R36, 0xff85, !P1 ;  /* 0x0000ff8524247807 */ /* 0x000fe40004800000 */
[----:B------:R-:W-:Y:S02]  /*4020*/  VIMNMX R38, PT, PT, R39, R16, !PT ;  /* 0x0000001027267248 */ /* 0x000fe40007fe0100 */
[----:B------:R-:W-:Y:S02]  /*4030*/  SEL R36, R36, 0xff86, !P3 ;  /* 0x0000ff8624247807 */ /* 0x000fe40005800000 */
[----:B------:R-:W-:Y:S02]  /*4040*/  VIMNMX R37, PT, PT, R17, R38, !PT ;  /* 0x0000002611257248 */ /* 0x000fe40007fe0100 */
[----:B------:R-:W-:Y:S02]  /*4050*/  ISETP.GT.AND P1, PT, R16, R39, PT ;  /* 0x000000271000720c */ /* 0x000fe40003f24270 */
        /* <DEDUP_REMOVED lines=29> */
[CC--:B------:R-:W-:Y:S02]  /*4230*/  VIMNMX R22, PT, PT, R26.reuse, R21.reuse, !PT ;  /* 0x000000151a167248 */ /* 0x0c0fe40007fe0100 */
[----:B------:R-:W-:Y:S02]  /*4240*/  ISETP.GT.AND P5, PT, R26, R21, PT ;  /* 0x000000151a00720c */ /* 0x000fe40003fa4270 */
[CC--:B------:R-:W-:Y:S02]  /*4250*/  VIMNMX R21, PT, PT, R27.reuse, R22.reuse, !PT ;  /* 0x000000161b157248 */ /* 0x0c0fe40007fe0100 */
[----:B------:R-:W-:-:S02]  /*4260*/  ISETP.GT.AND P2, PT, R27, R22, PT ;  /* 0x000000161b00720c */ /* 0x000fc40003f44270 */
[----:B------:R-:W-:Y:S02]  /*4270*/  ISETP.GT.AND P3, PT, R24, R23, PT ;  /* 0x000000171800720c */ /* 0x000fe40003f64270 */
[----:B------:R-:W-:Y:S02]  /*4280*/  SEL R24, R20, 0xff92, !P4 ;  /* 0x0000ff9214187807 */ /* 0x000fe40006000000 */
[----:B----4-:R-:W-:Y:S02]  /*4290*/  VIMNMX R22, PT, PT, R21, R28, !PT ;  /* 0x0000001c15167248 */ /* 0x010fe40007fe0100 */
[----:B------:R-:W-:Y:S02]  /*42a0*/  ISETP.GT.AND P0, PT, R28, R21, PT ;  /* 0x000000151c00720c */ /* 0x000fe40003f04270 */
[CC--:B------:R-:W-:Y:S02]  /*42b0*/  ISETP.GT.AND P4, PT, R29.reuse, R22.reuse, PT ;  /* 0x000000161d00720c */ /* 0x0c0fe40003f84270 */
[----:B------:R-:W-:-:S02]  /*42c0*/  VIMNMX R29, PT, PT, R29, R22, !PT ;  /* 0x000000161d1d7248 */ /* 0x000fc40007fe0100 */
[----:B------:R-:W2:Y:S01]  /*42d0*/  LDL.128 R20, [R1+0x2e0] ;  /* 0x0002e00001147983 */ /* 0x000ea20000100c00 */
[----:B------:R-:W-:Y:S02]  /*42e0*/  SEL R24, R24, 0xff93, !P1 ;  /* 0x0000ff9318187807 */ /* 0x000fe40004800000 */
[----:B------:R-:W-:Y:S02]  /*42f0*/  VIMNMX R26, PT, PT, R30, R29, !PT ;  /* 0x0000001d1e1a7248 */ /* 0x000fe40007fe0100 */
[----:B------:R-:W-:Y:S02]  /*4300*/  SEL R24, R24, 0xff94, !P3 ;  /* 0x0000ff9418187807 */ /* 0x000fe40005800000 */
[CC--:B------:R-:W-:Y:S02]  /*4310*/  VIMNMX R25, PT, PT, R31.reuse, R26.reuse, !PT ;  /* 0x0000001a1f197248 */ /* 0x0c0fe40007fe0100 */
[----:B------:R-:W-:Y:S02]  /*4320*/  ISETP.GT.AND P3, PT, R31, R26, PT ;  /* 0x0000001a1f00720c */ /* 0x000fe40003f64270 */
[----:B------:R-:W-:-:S02]  /*4330*/  SEL R24, R24, 0xff95, !P6 ;  /* 0x0000ff9518187807 */ /* 0x000fc40007000000 */
[----:B-----5:R-:W-:Y:S02]  /*4340*/  VIMNMX R26, PT, PT, R25, R32, !PT ;  /* 0x00000020191a7248 */ /* 0x020fe40007fe0100 */
[----:B------:R-:W-:Y:S02]  /*4350*/  ISETP.GT.AND P1, PT, R30, R29, PT ;  /* 0x0000001d1e00720c */ /* 0x000fe40003f24270 */
[----:B------:R-:W-:Y:S02]  /*4360*/  SEL R28, R24, 0xff96, !P5 ;  /* 0x0000ff96181c7807 */ /* 0x000fe40006800000 */
[CC--:B------:R-:W-:Y:S02]  /*4370*/  VIMNMX R29, PT, PT, R33.reuse, R26.reuse, !PT ;  /* 0x0000001a211d7248 */ /* 0x0c0fe40007fe0100 */
[----:B------:R-:W-:Y:S02]  /*4380*/  ISETP.GT.AND P6, PT, R32, R25, PT ;  /* 0x000000192000720c */ /* 0x000fe40003fc4270 */
[----:B------:R-:W-:-:S02]  /*4390*/  ISETP.GT.AND P5, PT, R33, R26, PT ;  /* 0x0000001a2100720c */ /* 0x000fc40003fa4270 */
[----:B------:R-:W4:Y:S01]  /*43a0*/  LDL.128 R24, [R1+0x2f0] ;  /* 0x0002f00001187983 */ /* 0x000f220000100c00 */
[----:B------:R-:W-:Y:S02]  /*43b0*/  SEL R28, R28, 0xff97, !P2 ;  /* 0x0000ff971c1c7807 */ /* 0x000fe40005000000 */
[CC--:B------:R-:W-:Y:S02]  /*43c0*/  VIMNMX R30, PT, PT, R34.reuse, R29.reuse, !PT ;  /* 0x0000001d221e7248 */ /* 0x0c0fe40007fe0100 */
[----:B------:R-:W-:Y:S02]  /*43d0*/  ISETP.GT.AND P2, PT, R34, R29, PT ;  /* 0x0000001d2200720c */ /* 0x000fe40003f44270 */
[----:B------:R-:W-:Y:S02]  /*43e0*/  SEL R28, R28, 0xff98, !P0 ;  /* 0x0000ff981c1c7807 */ /* 0x000fe40004000000 */
[CC--:B------:R-:W-:Y:S02]  /*43f0*/  VIMNMX R29, PT, PT, R35.reuse, R30.reuse, !PT ;  /* 0x0000001e231d7248 */ /* 0x0c0fe40007fe0100 */
[----:B------:R-:W-:-:S02]  /*4400*/  ISETP.GT.AND P0, PT, R35, R30, PT ;  /* 0x0000001e2300720c */ /* 0x000fc40003f04270 */
[----:B------:R-:W-:Y:S02]  /*4410*/  SEL R28, R28, 0xff99, !P4 ;  /* 0x0000ff991c1c7807 */ /* 0x000fe40006000000 */
[----:B------:R-:W-:Y:S02]  /*4420*/  VIMNMX R30, PT, PT, R29, R12, !PT ;  /* 0x0000000c1d1e7248 */ /* 0x000fe40007fe0100 */
[----:B------:R-:W-:Y:S02]  /*4430*/  ISETP.GT.AND P4, PT, R12, R29, PT ;  /* 0x0000001d0c00720c */ /* 0x000fe40003f84270 */
[----:B------:R-:W-:Y:S02]  /*4440*/  SEL R12, R28, 0xff9a, !P1 ;  /* 0x0000ff9a1c0c7807 */ /* 0x000fe40004800000 */
[CC--:B------:R-:W-:Y:S02]  /*4450*/  VIMNMX R33, PT, PT, R13.reuse, R30.reuse, !PT ;  /* 0x0000001e0d217248 */ /* 0x0c0fe40007fe0100 */
[----:B------:R-:W-:-:S02]  /*4460*/  ISETP.GT.AND P1, PT, R13, R30, PT ;  /* 0x0000001e0d00720c */ /* 0x000fc40003f24270 */
[----:B------:R-:W5:Y:S01]  /*4470*/  LDL.128 R28, [R1+0x300] ;  /* 0x00030000011c7983 */ /* 0x000f620000100c00 */
[----:B------:R-:W-:Y:S02]  /*4480*/  SEL R12, R12, 0xff9b, !P3 ;  /* 0x0000ff9b0c0c7807 */ /* 0x000fe40005800000 */
[-C--:B------:R-:W-:Y:S02]  /*4490*/  VIMNMX R32, PT, PT, R14, R33.reuse, !PT ;  /* 0x000000210e207248 */ /* 0x080fe40007fe0100 */
[----:B------:R-:W-:Y:S02]  /*44a0*/  SEL R12, R12, 0xff9c, !P6 ;  /* 0x0000ff9c0c0c7807 */ /* 0x000fe40007000000 */
[----:B------:R-:W-:Y:S02]  /*44b0*/  VIMNMX R13, PT, PT, R15, R32, !PT ;  /* 0x000000200f0d7248 */ /* 0x000fe40007fe0100 */
[----:B------:R-:W-:Y:S02]  /*44c0*/  ISETP.GT.AND P3, PT, R14, R33, PT ;  /* 0x000000210e00720c */ /* 0x000fe40003f64270 */
[----:B------:R-:W-:-:S02]  /*44d0*/  SEL R12, R12, 0xff9d, !P5 ;  /* 0x0000ff9d0c0c7807 */ /* 0x000fc40006800000 */
[----:B------:R-:W-:Y:S02]  /*44e0*/  VIMNMX R14, PT, PT, R13, R4, !PT ;  /* 0x000000040d0e7248 */ /* 0x000fe40007fe0100 */
[----:B------:R-:W-:Y:S02]  /*44f0*/  ISETP.GT.AND P5, PT, R4, R13, PT ;  /* 0x0000000d0400720c */ /* 0x000fe40003fa4270 */
[----:B------:R-:W-:Y:S02]  /*4500*/  SEL R4, R12, 0xff9e, !P2 ;  /* 0x0000ff9e0c047807 */ /* 0x000fe40005000000 */
[----:B------:R-:W-:Y:S02]  /*4510*/  ISETP.GT.AND P6, PT, R15, R32, PT ;  /* 0x000000200f00720c */ /* 0x000fe40003fc4270 */
        /* <DEDUP_REMOVED lines=11> */
[----:B------:R-:W-:Y:S01]  /*45d0*/  SEL R4, R4, 0xffa2, !P3 ;  /* 0x0000ffa204047807 */ /* 0x000fe20005800000 */
[----:B------:R-:W5:Y:S01]  /*45e0*/  LDL.128 R32, [R1+0x320] ;  /* 0x0003200001207983 */ /* 0x000f620000100c00 */
        /* <DEDUP_REMOVED lines=16> */
[-C--:B------:R-:W-:Y:S02]  /*46f0*/  VIMNMX R42, PT, PT, R10, R41.reuse, !PT ;  /* 0x000000290a2a7248 */ /* 0x080fe40007fe0100 */
[----:B------:R-:W-:Y:S02]  /*4700*/  ISETP.GT.AND P0, PT, R9, R8, PT ;  /* 0x000000080900720c */ /* 0x000fe40003f04270 */
[----:B------:R-:W-:Y:S02]  /*4710*/  SEL R8, R40, 0xffa8, !P1 ;  /* 0x0000ffa828087807 */ /* 0x000fe40004800000 */
[CC--:B------:R-:W-:Y:S02]  /*4720*/  ISETP.GT.AND P1, PT, R11.reuse, R42.reuse, PT ;  /* 0x0000002a0b00720c */ /* 0x0c0fe40003f24270 */
[----:B------:R-:W-:Y:S02]  /*4730*/  ISETP.GT.AND P4, PT, R10, R41, PT ;  /* 0x000000290a00720c */ /* 0x000fe40003f84270 */
[----:B------:R-:W-:-:S02]  /*4740*/  VIMNMX R11, PT, PT, R11, R42, !PT ;  /* 0x0000002a0b0b7248 */ /* 0x000fc40007fe0100 */
[----:B------:R-:W5:Y:S01]  /*4750*/  LDL.128 R40, [R1+0x340] ;  /* 0x0003400001287983 */ /* 0x000f620000100c00 */
        /* <DEDUP_REMOVED lines=34> */
[----:B------:R-:W-:Y:S02]  /*4980*/  SEL R20, R16, 0xffb4, !P0 ;  /* 0x0000ffb410147807 */ /* 0x000fe40004000000 */
[----:B------:R-:W-:-:S02]  /*4990*/  ISETP.GT.AND P0, PT, R23, R18, PT ;  /* 0x000000121700720c */ /* 0x000fc40003f04270 */
[----:B------:R-:W-:Y:S02]  /*49a0*/  VIMNMX R23, PT, PT, R23, R18, !PT ;  /* 0x0000001217177248 */ /* 0x000fe40007fe0100 */
[----:B------:R-:W-:Y:S02]  /*49b0*/  ISETP.GT.AND P2, PT, R22, R17, PT ;  /* 0x000000111600720c */ /* 0x000fe40003f44270 */
[----:B------:R-:W-:Y:S01]  /*49c0*/  SEL R20, R20, 0xffb5, !P4 ;  /* 0x0000ffb514147807 */ /* 0x000fe20006000000 */
[----:B------:R-:W2:Y:S01]  /*49d0*/  LDL.128 R16, [R1+0x370] ;  /* 0x0003700001107983 */ /* 0x000ea20000100c00 */
[----:B----4-:R-:W-:Y:S02]  /*49e0*/  VIMNMX R22, PT, PT, R23, R24, !PT ;  /* 0x0000001817167248 */ /* 0x010fe40007fe0100 */
[----:B------:R-:W-:Y:S02]  /*49f0*/  SEL R20, R20, 0xffb6, !P1 ;  /* 0x0000ffb614147807 */ /* 0x000fe40004800000 */
[----:B------:R-:W-:-:S02]  /*4a00*/  VIMNMX R21, PT, PT, R25, R22, !PT ;  /* 0x0000001619157248 */ /* 0x000fc40007fe0100 */
[----:B------:R-:W-:Y:S02]  /*4a10*/  ISETP.GT.AND P1, PT, R25, R22, PT ;  /* 0x000000161900720c */ /* 0x000fe40003f24270 */
        /* <DEDUP_REMOVED lines=8> */
[----:B-----5:R-:W-:Y:S02]  /*4aa0*/  VIMNMX R22, PT, PT, R21, R28, !PT ;  /* 0x0000001c15167248 */ /* 0x020fe40007fe0100 */
[----:B------:R-:W-:Y:S02]  /*4ab0*/  SEL R24, R20, 0xffba, !P2 ;  /* 0x0000ffba14187807 */ /* 0x000fe40005000000 */
[----:B------:R-:W-:-:S02]  /*4ac0*/  VIMNMX R25, PT, PT, R29, R22, !PT ;  /* 0x000000161d197248 */ /* 0x000fc40007fe0100 */
[----:B------:R-:W-:Y:S02]  /*4ad0*/  ISETP.GT.AND P5, PT, R28, R21, PT ;  /* 0x000000151c00720c */ /* 0x000fe40003fa4270 */
[----:B------:R-:W-:Y:S02]  /*4ae0*/  ISETP.GT.AND P2, PT, R29, R22, PT ;  /* 0x000000161d00720c */ /* 0x000fe40003f44270 */
[----:B------:R-:W4:Y:S01]  /*4af0*/  LDL.128 R20, [R1+0x380] ;  /* 0x0003800001147983 */ /* 0x000f220000100c00 */
[----:B------:R-:W-:Y:S02]  /*4b00*/  SEL R24, R24, 0xffbb, !P0 ;  /* 0x0000ffbb18187807 */ /* 0x000fe40004000000 */
[CC--:B------:R-:W-:Y:S02]  /*4b10*/  VIMNMX R26, PT, PT, R30.reuse, R25.reuse, !PT ;  /* 0x000000191e1a7248 */ /* 0x0c0fe40007fe0100 */
[----:B------:R-:W-:Y:S02]  /*4b20*/  ISETP.GT.AND P0, PT, R30, R25, PT ;  /* 0x000000191e00720c */ /* 0x000fe40003f04270 */
[----:B------:R-:W-:-:S02]  /*4b30*/  SEL R24, R24, 0xffbc, !P4 ;  /* 0x0000ffbc18187807 */ /* 0x000fc40006000000 */
        /* <DEDUP_REMOVED lines=8> */
[----:B------:R-:W5:Y:S01]  /*4bc0*/  LDL.128 R24, [R1+0x390] ;  /* 0x0003900001187983 */ /* 0x000f620000100c00 */
[----:B------:R-:W-:Y:S02]  /*4bd0*/  SEL R12, R12, 0xffbf, !P6 ;  /* 0x0000ffbf0c0c7807 */ /* 0x000fe40007000000 */
[----:B------:R-:W-:Y:S02]  /*4be0*/  VIMNMX R28, PT, PT, R14, R29, !PT ;  /* 0x0000001d0e1c7248 */ /* 0x000fe40007fe0100 */
[----:B------:R-:W-:Y:S02]  /*4bf0*/  SEL R12, R12, 0xffc0, !P5 ;  /* 0x0000ffc00c0c7807 */ /* 0x000fe40006800000 */
[----:B------:R-:W-:-:S02]  /*4c00*/  VIMNMX R13, PT, PT, R15, R28, !PT ;  /* 0x0000001c0f0d7248 */ /* 0x000fc40007fe0100 */
[----:B------:R-:W-:Y:S02]  /*4c10*/  ISETP.GT.AND P6, PT, R14, R29, PT ;  /* 0x0000001d0e00720c */ /* 0x000fe40003fc4270 */
[----:B------:R-:W-:Y:S02]  /*4c20*/  SEL R12, R12, 0xffc1, !P2 ;  /* 0x0000ffc10c0c7807 */ /* 0x000fe40005000000 */
[----:B------:R-:W-:Y:S02]  /*4c30*/  VIMNMX R14, PT, PT, R13, R32, !PT ;  /* 0x000000200d0e7248 */ /* 0x000fe40007fe0100 */
[----:B------:R-:W-:Y:S02]  /*4c40*/  ISETP.GT.AND P5, PT, R15, R28, PT ;  /* 0x0000001c0f00720c */ /* 0x000fe40003fa4270 */
[----:B------:R-:W-:Y:S02]  /*4c50*/  SEL R28, R12, 0xffc2, !P0 ;  /* 0x0000ffc20c1c7807 */ /* 0x000fe40004000000 */
[----:B------:R-:W-:-:S02]  /*4c60*/  VIMNMX R29, PT, PT, R33, R14, !PT ;  /* 0x0000000e211d7248 */ /* 0x000fc40007fe0100 */
[----:B------:R-:W-:Y:S02]  /*4c70*/  ISETP.GT.AND P2, PT, R32, R13, PT ;  /* 0x0000000d2000720c */ /* 0x000fe40003f44270 */
[----:B------:R-:W-:Y:S02]  /*4c80*/  ISETP.GT.AND P0, PT, R33, R14, PT ;  /* 0x0000000e2100720c */ /* 0x000fe40003f04270 */
[----:B------:R-:W5:Y:S01]  /*4c90*/  LDL.128 R12, [R1+0x3a0] ;  /* 0x0003a000010c7983 */ /* 0x000f620000100c00 */
        /* <DEDUP_REMOVED lines=21> */
[----:B------:R-:W-:Y:S01]  /*4df0*/  SEL R4, R4, 0xffca, !P4 ;  /* 0x0000ffca04047807 */ /* 0x000fe20006000000 */
[----:B------:R-:W5:Y:S01]  /*4e00*/  LDL.128 R32, [R1+0x3c0] ;  /* 0x0003c00001207983 */ /* 0x000f620000100c00 */
        /* <DEDUP_REMOVED lines=33> */
[----:B------:R-:W-:-:S04]  /*5020*/  SEL R36, R36, 0xffd4, !P6 ;  /* 0x0000ffd424247807 */ /* 0x000fc80007000000 */
[----:B------:R-:W-:-:S04]  /*5030*/  SEL R36, R36, 0xffd5, !P5 ;  /* 0x0000ffd524247807 */ /* 0x000fc80006800000 */
[----:B------:R-:W-:-:S04]  /*5040*/  SEL R36, R36, 0xffd6, !P2 ;  /* 0x0000ffd624247807 */ /* 0x000fc80005000000 */
[----:B------:R-:W-:Y:S02]  /*5050*/  SEL R36, R36, 0xffd7, !P0 ;  /* 0x0000ffd724247807 */ /* 0x000fe40004000000 */
[CC--:B------:R-:W-:Y:S02]  /*5060*/  ISETP.GT.AND P5, PT, R39.reuse, R38.reuse, PT ;  /* 0x000000262700720c */ /* 0x0c0fe40003fa4270 */
[----:B------:R-:W-:Y:S02]  /*5070*/  SEL R36, R36, 0xffd8, !P4 ;  /* 0x0000ffd824247807 */ /* 0x000fe40006000000 */
[----:B------:R-:W-:Y:S02]  /*5080*/  VIMNMX R39, PT, PT, R39, R38, !PT ;  /* 0x0000002627277248 */ /* 0x000fe40007fe0100 */
[----:B------:R-:W-:-:S04]  /*5090*/  SEL R36, R36, 0xffd9, !P1 ;  /* 0x0000ffd924247807 */ /* 0x000fc80004800000 */
[----:B------:R-:W-:-:S04]  /*50a0*/  SEL R36, R36, 0xffda, !P3 ;  /* 0x0000ffda24247807 */ /* 0x000fc80005800000 */
[----:B------:R-:W-:Y:S02]  /*50b0*/  SEL R36, R36, 0xffdb, !P5 ;  /* 0x0000ffdb24247807 */ /* 0x000fe40006800000 */
[----:B--2---:R-:W-:Y:S02]  /*50c0*/  ISETP.GT.AND P0, PT, R16, R39, PT ;  /* 0x000000271000720c */ /* 0x004fe40003f04270 */
[----:B------:R-:W-:-:S04]  /*50d0*/  VIMNMX R16, PT, PT, R39, R16, !PT ;  /* 0x0000001027107248 */ /* 0x000fc80007fe0100 */
[CC--:B------:R-:W-:Y:S02]  /*50e0*/  ISETP.GT.AND P1, PT, R17.reuse, R16.reuse, PT ;  /* 0x000000101100720c */ /* 0x0c0fe40003f24270 */
[----:B------:R-:W-:Y:S02]  /*50f0*/  VIMNMX R17, PT, PT, R17, R16, !PT ;  /* 0x0000001011117248 */ /* 0x000fe40007fe0100 */
[----:B------:R-:W-:Y:S02]  /*5100*/  SEL R36, R36, 0xffdc, !P0 ;  /* 0x0000ffdc24247807 */ /* 0x000fe40004000000 */
[CC--:B------:R-:W-:Y:S02]  /*5110*/  ISETP.GT.AND P2, PT, R18.reuse, R17.reuse, PT ;  /* 0x000000111200720c */ /* 0x0c0fe40003f44270 */
[----:B------:R-:W-:Y:S02]  /*5120*/  VIMNMX R18, PT, PT, R18, R17, !PT ;  /* 0x0000001112127248 */ /* 0x000fe40007fe0100 */
[----:B------:R-:W-:-:S02]  /*5130*/  SEL R36, R36, 0xffdd, !P1 ;  /* 0x0000ffdd24247807 */ /* 0x000fc40004800000 */
[CC--:B------:R-:W-:Y:S02]  /*5140*/  ISETP.GT.AND P0, PT, R19.reuse, R18.reuse, PT ;  /* 0x000000121300720c */ /* 0x0c0fe40003f04270 */
[----:B------:R-:W-:Y:S02]  /*5150*/  VIMNMX R19, PT, PT, R19, R18, !PT ;  /* 0x0000001213137248 */ /* 0x000fe40007fe0100 */
[----:B------:R-:W-:-:S04]  /*5160*/  SEL R36, R36, 0xffde, !P2 ;  /* 0x0000ffde24247807 */ /* 0x000fc80005000000 */
[----:B------:R-:W-:Y:S02]  /*5170*/  SEL R36, R36, 0xffdf, !P0 ;  /* 0x0000ffdf24247807 */ /* 0x000fe40004000000 */
[----:B----4-:R-:W-:Y:S02]  /*5180*/  VIMNMX R16, PT, PT, R19, R20, !PT ;  /* 0x0000001413107248 */ /* 0x010fe40007fe0100 */
[----:B------:R-:W-:Y:S02]  /*5190*/  ISETP.GT.AND P1, PT, R20, R19, PT ;  /* 0x000000131400720c */ /* 0x000fe40003f24270 */
[CC--:B------:R-:W-:Y:S02]  /*51a0*/  VIMNMX R17, PT, PT, R21.reuse, R16.reuse, !PT ;  /* 0x0000001015117248 */ /* 0x0c0fe40007fe0100 */
        /* <DEDUP_REMOVED lines=20> */
[----:B------:R-:W-:Y:S02]  /*52f0*/  VIMNMX R16, PT, PT, R17, R12, !PT ;  /* 0x0000000c11107248 */ /* 0x000fe40007fe0100 */
        /* <DEDUP_REMOVED lines=59> */
[----:B---3--:R-:W-:Y:S02]  /*56b0*/  VIMNMX R4, PT, PT, R5, R40, !PT ;  /* 0x0000002805047248 */ /* 0x008fe40007fe0100 */
        /* <DEDUP_REMOVED lines=8> */
[----:B------:R-:W-:Y:S02]  /*5740*/  ISETP.GT.AND P0, PT, R43, R4, PT ;  /* 0x000000042b00720c */ /* 0x000fe40003f04270 */
[----:B-1----:R-:W-:Y:S02]  /*5750*/  IADD3 R4, P2, PT, R48, UR8, RZ ;  /* 0x0000000830047c10 */ /* 0x002fe4000ff5e0ff */
[----:B------:R-:W-:-:S03]  /*5760*/  SEL R36, R36, 0xfffe, !P1 ;  /* 0x0000fffe24247807 */ /* 0x000fc60004800000 */
[----:B------:R-:W-:Y:S01]  /*5770*/  IMAD.X R5, RZ, RZ, UR9, P2 ;  /* 0x00000009ff057e24 */ /* 0x000fe200090e06ff */
[----:B------:R-:W-:-:S05]  /*5780*/  SEL R7, R36, 0xffff, !P0 ;  /* 0x0000ffff24077807 */ /* 0x000fca0004000000 */
[----:B------:R0:W-:Y:S01]  /*5790*/  STG.E.U8 desc[UR6][R4.64], R7 ;  /* 0x0000000704007986 */ /* 0x0001e2000c101106 */
[----:B------:R-:W-:Y:S05]  /*57a0*/  BRA `(.L_x_241) ;  /* 0x0000004000c07947 */ /* 0x000fea0003800000 */
.L_x_239:
        /* <DEDUP_REMOVED lines=65> */
.L_x_242:
[----:B-1--4-:R-:W3:Y:S02]  /*5bc0*/  LDL.128 R4, [R8+-0x10] ;  /* 0xfffff00008047983 */ /* 0x012ee40000100c00 */
[----:B---3--:R-:W-:-:S05]  /*5bd0*/  IMAD R4, R4, 0x4, R1 ;  /* 0x0000000404047824 */ /* 0x008fca00078e0201 */
[----:B------:R-:W3:Y:S01]  /*5be0*/  LDL R9, [R4] ;  /* 0x0000000004097983 */ /* 0x000ee20000100800 */
[----:B------:R-:W-:Y:S02]  /*5bf0*/  IMAD R10, R5, 0x4, R1 ;  /* 0x00000004050a7824 */ /* 0x000fe400078e0201 */
[----:B---3--:R-:W-:-:S05]  /*5c00*/  VIADD R9, R9, 0x1 ;  /* 0x0000000109097836 */ /* 0x008fca0000000000 */
[----:B------:R1:W-:Y:S04]  /*5c10*/  STL [R4], R9 ;  /* 0x0000000904007387 */ /* 0x0003e80000100800 */
[----:B------:R-:W3:Y:S01]  /*5c20*/  LDL R5, [R10] ;  /* 0x000000000a057983 */ /* 0x000ee20000100800 */
[----:B------:R-:W-:Y:S02]  /*5c30*/  IMAD R12, R6, 0x4, R1 ;  /* 0x00000004060c7824 */ /* 0x000fe400078e0201 */
[----:B---3--:R-:W-:-:S05]  /*5c40*/  VIADD R11, R5, 0x1 ;  /* 0x00000001050b7836 */ /* 0x008fca0000000000 */
[----:B------:R3:W-:Y:S04]  /*5c50*/  STL [R10], R11 ;  /* 0x0000000b0a007387 */ /* 0x0007e80000100800 */
[----:B------:R-:W4:Y:S01]  /*5c60*/  LDL R5, [R12] ;  /* 0x000000000c057983 */ /* 0x000f220000100800 */
[----:B------:R-:W-:Y:S02]  /*5c70*/  IMAD R14, R7, 0x4, R1 ;  /* 0x00000004070e7824 */ /* 0x000fe400078e0201 */
[----:B----4-:R-:W-:-:S05]  /*5c80*/  VIADD R13, R5, 0x1 ;  /* 0x00000001050d7836 */ /* 0x010fca0000000000 */
[----:B------:R4:W-:Y:S04]  /*5c90*/  STL [R12], R13 ;  /* 0x0000000d0c007387 */ /* 0x0009e80000100800 */
[----:B------:R-:W5:Y:S02]  /*5ca0*/  LDL R5, [R14] ;  /* 0x000000000e057983 */ /* 0x000f640000100800 */
[----:B-----5:R-:W-:-:S05]  /*5cb0*/  VIADD R15, R5, 0x1 ;  /* 0x00000001050f7836 */ /* 0x020fca0000000000 */
[----:B------:R5:W-:Y:S04]  /*5cc0*/  STL [R14], R15 ;  /* 0x0000000f0e007387 */ /* 0x000be80000100800 */
[----:B-1----:R-:W2:Y:S02]  /*5cd0*/  LDL.128 R4, [R8] ;  /* 0x0000000008047983 */ /* 0x002ea40000100c00 */
[----:B--2---:R-:W-:-:S05]  /*5ce0*/  IMAD R4, R4, 0x4, R1 ;  /* 0x0000000404047824 */ /* 0x004fca00078e0201 */
[----:B------:R-:W2:Y:S01]  /*5cf0*/  LDL R9, [R4] ;  /* 0x0000000004097983 */ /* 0x000ea20000100800 */
[----:B---3--:R-:W-:Y:S02]  /*5d00*/  IMAD R10, R5, 0x4, R1 ;  /* 0x00000004050a7824 */ /* 0x008fe400078e0201 */
[----:B--2---:R-:W-:-:S05]  /*5d10*/  VIADD R9, R9, 0x1 ;  /* 0x0000000109097836 */ /* 0x004fca0000000000 */
[----:B------:R1:W-:Y:S04]  /*5d20*/  STL [R4], R9 ;  /* 0x0000000904007387 */ /* 0x0003e80000100800 */
[----:B------:R-:W2:Y:S01]  /*5d30*/  LDL R5, [R10] ;  /* 0x000000000a057983 */ /* 0x000ea20000100800 */
[----:B----4-:R-:W-:Y:S02]  /*5d40*/  IMAD R12, R6, 0x4, R1 ;  /* 0x00000004060c7824 */ /* 0x010fe400078e0201 */
[----:B--2---:R-:W-:-:S05]  /*5d50*/  VIADD R11, R5, 0x1 ;  /* 0x00000001050b7836 */ /* 0x004fca0000000000 */
[----:B------:R2:W-:Y:S04]  /*5d60*/  STL [R10], R11 ;  /* 0x0000000b0a007387 */ /* 0x0005e80000100800 */
[----:B------:R-:W3:Y:S01]  /*5d70*/  LDL R5, [R12] ;  /* 0x000000000c057983 */ /* 0x000ee20000100800 */
[----:B-----5:R-:W-:Y:S02]  /*5d80*/  IMAD R14, R7, 0x4, R1 ;  /* 0x00000004070e7824 */ /* 0x020fe400078e0201 */
[----:B---3--:R-:W-:-:S05]  /*5d90*/  VIADD R13, R5, 0x1 ;  /* 0x00000001050d7836 */ /* 0x008fca0000000000 */
[----:B------:R3:W-:Y:S04]  /*5da0*/  STL [R12], R13 ;  /* 0x0000000d0c007387 */ /* 0x0007e80000100800 */
[----:B------:R-:W4:Y:S02]  /*5db0*/  LDL R5, [R14] ;  /* 0x000000000e057983 */ /* 0x000f240000100800 */
[----:B----4-:R-:W-:-:S05]  /*5dc0*/  VIADD R15, R5, 0x1 ;  /* 0x00000001050f7836 */ /* 0x010fca0000000000 */
[----:B------:R4:W-:Y:S04]  /*5dd0*/  STL [R14], R15 ;  /* 0x0000000f0e007387 */ /* 0x0009e80000100800 */
[----:B-1----:R-:W5:Y:S02]  /*5de0*/  LDL.128 R4, [R8+0x10] ;  /* 0x0000100008047983 */ /* 0x002f640000100c00 */
[----:B-----5:R-:W-:-:S05]  /*5df0*/  IMAD R4, R4, 0x4, R1 ;  /* 0x0000000404047824 */ /* 0x020fca00078e0201 */
[----:B------:R-:W5:Y:S01]  /*5e00*/  LDL R9, [R4] ;  /* 0x0000000004097983 */ /* 0x000f620000100800 */
[----:B--2---:R-:W-:Y:S02]  /*5e10*/  IMAD R10, R5, 0x4, R1 ;  /* 0x00000004050a7824 */ /* 0x004fe400078e0201 */
[----:B-----5:R-:W-:-:S05]  /*5e20*/  VIADD R9, R9, 0x1 ;  /* 0x0000000109097836 */ /* 0x020fca0000000000 */
[----:B------:R1:W-:Y:S04]  /*5e30*/  STL [R4], R9 ;  /* 0x0000000904007387 */ /* 0x0003e80000100800 */
[----:B------:R-:W2:Y:S01]  /*5e40*/  LDL R5, [R10] ;  /* 0x000000000a057983 */ /* 0x000ea20000100800 */
[----:B---3--:R-:W-:Y:S02]  /*5e50*/  IMAD R12, R6, 0x4, R1 ;  /* 0x00000004060c7824 */ /* 0x008fe400078e0201 */
[----:B--2---:R-:W-:-:S05]  /*5e60*/  VIADD R11, R5, 0x1 ;  /* 0x00000001050b7836 */ /* 0x004fca0000000000 */
[----:B------:R2:W-:Y:S04]  /*5e70*/  STL [R10], R11 ;  /* 0x0000000b0a007387 */ /* 0x0005e80000100800 */
[----:B------:R-:W3:Y:S01]  /*5e80*/  LDL R5, [R12] ;  /* 0x000000000c057983 */ /* 0x000ee20000100800 */
[----:B----4-:R-:W-:Y:S02]  /*5e90*/  IMAD R14, R7, 0x4, R1 ;  /* 0x00000004070e7824 */ /* 0x010fe400078e0201 */
        /* <DEDUP_REMOVED lines=110> */
[----:B------:R-:W-:Y:S02]  /*6580*/  IMAD R5, R5, 0x4, R1 ;  /* 0x0000000405057824 */ /* 0x000fe400078e0201 */
[----:B-----5:R-:W-:-:S05]  /*6590*/  VIADD R9, R9, 0x1 ;  /* 0x0000000109097836 */ /* 0x020fca0000000000 */
[----:B------:R4:W-:Y:S04]  /*65a0*/  STL [R4], R9 ;  /* 0x0000000904007387 */ /* 0x0009e80000100800 */
[----:B--2---:R-:W2:Y:S01]  /*65b0*/  LDL R10, [R5] ;  /* 0x00000000050a7983 */ /* 0x004ea20000100800 */
[----:B------:R-:W-:Y:S02]  /*65c0*/  IMAD R6, R6, 0x4, R1 ;  /* 0x0000000406067824 */ /* 0x000fe400078e0201 */
[----:B--2---:R-:W-:-:S05]  /*65d0*/  VIADD R10, R10, 0x1 ;  /* 0x000000010a0a7836 */ /* 0x004fca0000000000 */
[----:B------:R4:W-:Y:S04]  /*65e0*/  STL [R5], R10 ;  /* 0x0000000a05007387 */ /* 0x0009e80000100800 */
[----:B------:R-:W2:Y:S01]  /*65f0*/  LDL R11, [R6] ;  /* 0x00000000060b7983 */ /* 0x000ea20000100800 */
[----:B------:R-:W-:Y:S02]  /*6600*/  IMAD R7, R7, 0x4, R1 ;  /* 0x0000000407077824 */ /* 0x000fe400078e0201 */
[----:B--2---:R-:W-:-:S05]  /*6610*/  VIADD R11, R11, 0x1 ;  /* 0x000000010b0b7836 */ /* 0x004fca0000000000 */
[----:B------:R4:W-:Y:S04]  /*6620*/  STL [R6], R11 ;  /* 0x0000000b06007387 */ /* 0x0009e80000100800 */
[----:B---3--:R-:W2:Y:S01]  /*6630*/  LDL R12, [R7] ;  /* 0x00000000070c7983 */ /* 0x008ea20000100800 */
[----:B------:R-:W-:Y:S01]  /*6640*/  UIADD3 UR4, UPT, UPT, UR4, 0x28, URZ ;  /* 0x0000002804047890 */ /* 0x000fe2000fffe0ff */
[----:B------:R-:W-:-:S03]  /*6650*/  VIADD R8, R8, 0xa0 ;  /* 0x000000a008087836 */ /* 0x000fc60000000000 */
[----:B------:R-:W-:Y:S01]  /*6660*/  UISETP.NE.AND UP0, UPT, UR4, 0x3e8, UPT ;  /* 0x000003e80400788c */ /* 0x000fe2000bf05270 */
[----:B--2---:R-:W-:-:S05]  /*6670*/  VIADD R12, R12, 0x1 ;  /* 0x000000010c0c7836 */ /* 0x004fca0000000000 */
[----:B------:R4:W-:Y:S03]  /*6680*/  STL [R7], R12 ;  /* 0x0000000c07007387 */ /* 0x0009e60000100800 */
[----:B------:R-:W-:Y:S05]  /*6690*/  BRA.U UP0, `(.L_x_242) ;  /* 0xfffffff500487547 */ /* 0x000fea000b83ffff */
[----:B------:R-:W2:Y:S01]  /*66a0*/  LDL.128 R40, [R1] ;  /* 0x0000000001287983 */ /* 0x000ea20000100c00 */
[----:B------:R-:W1:Y:S03]  /*66b0*/  LDCU.64 UR8, c[0x0][0x3b8] ;  /* 0x00007700ff0877ac */ /* 0x000e660008000a00 */
[----:B----4-:R-:W3:Y:S04]  /*66c0*/  LDL.128 R8, [R1+0x10] ;  /* 0x0000100001087983 */ /* 0x010ee80000100c00 */
[----:B------:R-:W4:Y:S04]  /*66d0*/  LDL.128 R4, [R1+0x20] ;  /* 0x0000200001047983 */ /* 0x000f280000100c00 */
[----:B------:R-:W5:Y:S04]  /*66e0*/  LDL.128 R12, [R1+0x30] ;  /* 0x00003000010c7983 */ /* 0x000f680000100c00 */
[----:B0-----:R-:W5:Y:S04]  /*66f0*/  LDL.128 R16, [R1+0x40] ;  /* 0x0000400001107983 */ /* 0x001f680000100c00 */
[----:B------:R-:W5:Y:S04]  /*6700*/  LDL.128 R20, [R1+0x50] ;  /* 0x0000500001147983 */ /* 0x000f680000100c00 */
[----:B------:R-:W5:Y:S04]  /*6710*/  LDL.128 R24, [R1+0x60] ;  /* 0x0000600001187983 */ /* 0x000f680000100c00 */
[----:B------:R-:W5:Y:S04]  /*6720*/  LDL.128 R28, [R1+0x70] ;  /* 0x00007000011c7983 */ /* 0x000f680000100c00 */
[----:B------:R-:W5:Y:S04]  /*6730*/  LDL.128 R32, [R1+0x80] ;  /* 0x0000800001207983 */ /* 0x000f680000100c00 */
[----:B------:R-:W5:Y:S01]  /*6740*/  LDL.128 R36, [R1+0x90] ;  /* 0x0000900001247983 */ /* 0x000f620000100c00 */
[----:B--2---:R-:W-:-:S04]  /*6750*/  VIMNMX R40, PT, PT, RZ, R40, !PT ;  /* 0x00000028ff287248 */ /* 0x004fc80007fe0100 */
[CC--:B------:R-:W-:Y:S02]  /*6760*/  ISETP.GT.AND P3, PT, R41.reuse, R40.reuse, PT ;  /* 0x000000282900720c */ /* 0x0c0fe40003f64270 */
[----:B------:R-:W-:-:S04]  /*6770*/  VIMNMX R41, PT, PT, R41, R40, !PT ;  /* 0x0000002829297248 */ /* 0x000fc80007fe0100 */
[CC--:B------:R-:W-:Y:S02]  /*6780*/  ISETP.GT.AND P6, PT, R42.reuse, R41.reuse, PT ;  /* 0x000000292a00720c */ /* 0x0c0fe40003fc4270 */
[----:B------:R-:W-:-:S04]  /*6790*/  VIMNMX R42, PT, PT, R42, R41, !PT ;  /* 0x000000292a2a7248 */ /* 0x000fc80007fe0100 */
[----:B------:R-:W-:-:S04]  /*67a0*/  VIMNMX R41, PT, PT, R43, R42, !PT ;  /* 0x0000002a2b297248 */ /* 0x000fc80007fe0100 */
[----:B---3--:R-:W-:Y:S02]  /*67b0*/  VIMNMX R40, PT, PT, R41, R8, !PT ;  /* 0x0000000829287248 */ /* 0x008fe40007fe0100 */
[----:B------:R-:W-:Y:S02]  /*67c0*/  ISETP.GT.AND P2, PT, R8, R41, PT ;  /* 0x000000290800720c */ /* 0x000fe40003f44270 */
[----:B------:R-:W-:-:S04]  /*67d0*/  VIMNMX R41, PT, PT, R9, R40, !PT ;  /* 0x0000002809297248 */ /* 0x000fc80007fe0100 */
[CC--:B------:R-:W-:Y:S02]  /*67e0*/  VIMNMX R8, PT, PT, R10.reuse, R41.reuse, !PT ;  /* 0x000000290a087248 */ /* 0x0c0fe40007fe0100 */
[----:B------:R-:W-:Y:S02]  /*67f0*/  ISETP.GT.AND P0, PT, R9, R40, PT ;  /* 0x000000280900720c */ /* 0x000fe40003f04270 */
[----:B------:R-:W-:Y:S02]  /*6800*/  ISETP.GT.AND P5, PT, R43, R42, PT ;  /* 0x0000002a2b00720c */ /* 0x000fe40003fa4270 */
[----:B------:R-:W-:Y:S02]  /*6810*/  ISETP.GT.AND P4, PT, R10, R41, PT ;  /* 0x000000290a00720c */ /* 0x000fe40003f84270 */
[CC--:B------:R-:W-:Y:S01]  /*6820*/  VIMNMX R9, PT, PT, R11.reuse, R8.reuse, !PT ;  /* 0x000000080b097248 */ /* 0x0c0fe20007fe0100 */
[----:B------:R-:W2:Y:S01]  /*6830*/  LDL.128 R40, [R1+0xa0] ;  /* 0x0000a00001287983 */ /* 0x000ea20000100c00 */
[----:B------:R-:W-:-:S02]  /*6840*/  ISETP.GT.AND P1, PT, R11, R8, PT ;  /* 0x000000080b00720c */ /* 0x000fc40003f24270 */
[----:B------:R-:W-:Y:S02]  /*6850*/  SEL R8, RZ, 0x1, !P3 ;  /* 0x00000001ff087807 */ /* 0x000fe40005800000 */
[----:B----4-:R-:W-:Y:S02]  /*6860*/  VIMNMX R10, PT, PT, R9, R4, !PT ;  /* 0x00000004090a7248 */ /* 0x010fe40007fe0100 */
[----:B------:R-:W-:Y:S02]  /*6870*/  ISETP.GT.AND P3, PT, R4, R9, PT ;  /* 0x000000090400720c */ /* 0x000fe40003f64270 */
[----:B------:R-:W-:Y:S02]  /*6880*/  SEL R4, R8, 0x2, !P6 ;  /* 0x0000000208047807 */ /* 0x000fe40007000000 */
[CC--:B------:R-:W-:Y:S02]  /*6890*/  VIMNMX R9, PT, PT, R5.reuse, R10.reuse, !PT ;  /* 0x0000000a05097248 */ /* 0x0c0fe40007fe0100 */
[----:B------:R-:W-:-:S02]  /*68a0*/  ISETP.GT.AND P6, PT, R5, R10, PT ;  /* 0x0000000a0500720c */ /* 0x000fc40003fc4270 */
[----:B------:R-:W-:Y:S02]  /*68b0*/  SEL R4, R4, 0x3, !P5 ;  /* 0x0000000304047807 */ /* 0x000fe40006800000 */
[CC--:B------:R-:W-:Y:S02]  /*68c0*/  VIMNMX R10, PT, PT, R6.reuse, R9.reuse, !PT ;  /* 0x00000009060a7248 */ /* 0x0c0fe40007fe0100 */
[----:B------:R-:W-:Y:S02]  /*68d0*/  ISETP.GT.AND P5, PT, R6, R9, PT ;  /* 0x000000090600720c */ /* 0x000fe40003fa4270 */
[----:B------:R-:W-:Y:S02]  /*68e0*/  SEL R8, R4, 0x4, !P2 ;  /* 0x0000000404087807 */ /* 0x000fe40005000000 */
[CC--:B------:R-:W-:Y:S02]  /*68f0*/  ISETP.GT.AND P2, PT, R7.reuse, R10.reuse, PT ;  /* 0x0000000a0700720c */ /* 0x0c0fe40003f44270 */
[----:B------:R-:W-:-:S02]  /*6900*/  VIMNMX R9, PT, PT, R7, R10, !PT ;  /* 0x0000000a07097248 */ /* 0x000fc40007fe0100 */
[----:B------:R-:W3:Y:S01]  /*6910*/  LDL.128 R4, [R1+0xb0] ;  /* 0x0000b00001047983 */ /* 0x000ee20000100c00 */
[----:B------:R-:W-:Y:S02]  /*6920*/  SEL R8, R8, 0x5, !P0 ;  /* 0x0000000508087807 */ /* 0x000fe40004000000 */
[----:B-----5:R-:W-:Y:S02]  /*6930*/  VIMNMX R10, PT, PT, R9, R12, !PT ;  /* 0x0000000c090a7248 */ /* 0x020fe40007fe0100 */
[----:B------:R-:W-:Y:S02]  /*6940*/  ISETP.GT.AND P0, PT, R12, R9, PT ;  /* 0x000000090c00720c */ /* 0x000fe40003f04270 */
[----:B------:R-:W-:Y:S02]  /*6950*/  SEL R8, R8, 0x6, !P4 ;  /* 0x0000000608087807 */ /* 0x000fe40006000000 */
[----:B------:R-:W-:Y:S02]  /*6960*/  VIMNMX R9, PT, PT, R13, R10, !PT ;  /* 0x0000000a0d097248 */ /* 0x000fe40007fe0100 */
[----:B------:R-:W-:-:S02]  /*6970*/  SEL R12, R8, 0x7, !P1 ;  /* 0x00000007080c7807 */ /* 0x000fc40004800000 */
[CC--:B------:R-:W-:Y:S02]  /*6980*/  ISETP.GT.AND P1, PT, R14.reuse, R9.reuse, PT ;  /* 0x000000090e00720c */ /* 0x0c0fe40003f24270 */
[----:B------:R-:W-:Y:S02]  /*6990*/  ISETP.GT.AND P4, PT, R13, R10, PT ;  /* 0x0000000a0d00720c */ /* 0x000fe40003f84270 */
[----:B------:R-:W-:Y:S02]  /*69a0*/  VIMNMX R14, PT, PT, R14, R9, !PT ;  /* 0x000000090e0e7248 */ /* 0x000fe40007fe0100 */
[----:B------:R-:W4:Y:S01]  /*69b0*/  LDL.128 R8, [R1+0xc0] ;  /* 0x0000c00001087983 */ /* 0x000f220000100c00 */
        /* <DEDUP_REMOVED lines=94> */
[----:B---3--:R-:W-:Y:S02]  /*6fa0*/  VIMNMX R38, PT, PT, R37, R4, !PT ;  /* 0x0000000425267248 */ /* 0x008fe40007fe0100 */
[----:B------:R-:W-:Y:S02]  /*6fb0*/  ISETP.GT.AND P6, PT, R4, R37, PT ;  /* 0x000000250400720c */ /* 0x000fe40003fc4270 */
[----:B------:R-:W-:Y:S02]  /*6fc0*/  SEL R4, R36, 0x26, !P5 ;  /* 0x0000002624047807 */ /* 0x000fe40006800000 */
[CC--:B------:R-:W-:Y:S02]  /*6fd0*/  ISETP.GT.AND P5, PT, R5.reuse, R38.reuse, PT ;  /* 0x000000260500720c */ /* 0x0c0fe40003fa4270 */
[----:B------:R-:W-:-:S02]  /*6fe0*/  VIMNMX R5, PT, PT, R5, R38, !PT ;  /* 0x0000002605057248 */ /* 0x000fc40007fe0100 */
[----:B------:R-:W2:Y:S01]  /*6ff0*/  LDL.128 R36, [R1+0x130] ;  /* 0x0001300001247983 */ /* 0x000ea20000100c00 */
[----:B------:R-:W-:Y:S02]  /*7000*/  SEL R4, R4, 0x27, !P2 ;  /* 0x0000002704047807 */ /* 0x000fe40005000000 */
[CC--:B------:R-:W-:Y:S02]  /*7010*/  VIMNMX R40, PT, PT, R6.reuse, R5.reuse, !PT ;  /* 0x0000000506287248 */ /* 0x0c0fe40007fe0100 */
[----:B------:R-:W-:Y:S02]  /*7020*/  ISETP.GT.AND P2, PT, R6, R5, PT ;  /* 0x000000050600720c */ /* 0x000fe40003f44270 */
[----:B------:R-:W-:Y:S02]  /*7030*/  SEL R4, R4, 0x28, !P0 ;  /* 0x0000002804047807 */ /* 0x000fe40004000000 */
[CC--:B------:R-:W-:Y:S02]  /*7040*/  VIMNMX R5, PT, PT, R7.reuse, R40.reuse, !PT ;  /* 0x0000002807057248 */ /* 0x0c0fe40007fe0100 */
[----:B------:R-:W-:-:S02]  /*7050*/  ISETP.GT.AND P0, PT, R7, R40, PT ;  /* 0x000000280700720c */ /* 0x000fc40003f04270 */
[----:B------:R-:W-:Y:S02]  /*7060*/  SEL R40, R4, 0x29, !P4 ;  /* 0x0000002904287807 */ /* 0x000fe40006000000 */
[----:B----4-:R-:W-:Y:S02]  /*7070*/  ISETP.GT.AND P4, PT, R8, R5, PT ;  /* 0x000000050800720c */ /* 0x010fe40003f84270 */
[----:B------:R-:W-:Y:S02]  /*7080*/  VIMNMX R8, PT, PT, R5, R8, !PT ;  /* 0x0000000805087248 */ /* 0x000fe40007fe0100 */
[----:B------:R-:W3:Y:S01]  /*7090*/  LDL.128 R4, [R1+0x140] ;  /* 0x0001400001047983 */ /* 0x000ee20000100c00 */
        /* <DEDUP_REMOVED lines=9> */
[----:B------:R-:W4:Y:S01]  /*7130*/  LDL.128 R8, [R1+0x150] ;  /* 0x0001500001087983 */ /* 0x000f220000100c00 */
[----:B------:R-:W-:Y:S02]  /*7140*/  SEL R40, R40, 0x2d, !P5 ;  /* 0x0000002d28287807 */ /* 0x000fe40006800000 */
[----:B-----5:R-:W-:Y:S02]  /*7150*/  VIMNMX R42, PT, PT, R41, R12, !PT ;  /* 0x0000000c292a7248 */ /* 0x020fe40007fe0100 */
[----:B------:R-:W-:Y:S02]  /*7160*/  ISETP.GT.AND P5, PT, R12, R41, PT ;  /* 0x000000290c00720c */ /* 0x000fe40003fa4270 */
[----:B------:R-:W-:Y:S02]  /*7170*/  SEL R40, R40, 0x2e, !P2 ;  /* 0x0000002e28287807 */ /* 0x000fe40005000000 */
[CC--:B------:R-:W-:Y:S02]  /*7180*/  VIMNMX R41, PT, PT, R13.reuse, R42.reuse, !PT ;  /* 0x0000002a0d297248 */ /* 0x0c0fe40007fe0100 */
[----:B------:R-:W-:-:S02]  /*7190*/  ISETP.GT.AND P2, PT, R13, R42, PT ;  /* 0x0000002a0d00720c */ /* 0x000fc40003f44270 */
[----:B------:R-:W-:Y:S02]  /*71a0*/  SEL R40, R40, 0x2f, !P0 ;  /* 0x0000002f28287807 */ /* 0x000fe40004000000 */
[-C--:B------:R-:W-:Y:S02]  /*71b0*/  VIMNMX R42, PT, PT, R14, R41.reuse, !PT ;  /* 0x000000290e2a7248 */ /* 0x080fe40007fe0100 */
        /* <DEDUP_REMOVED lines=82> */
[----:B---3--:R-:W-:Y:S02]  /*76e0*/  VIMNMX R34, PT, PT, R33, R4, !PT ;  /* 0x0000000421227248 */ /* 0x008fe40007fe0100 */
[----:B------:R-:W-:Y:S02]  /*76f0*/  ISETP.GT.AND P5, PT, R4, R33, PT ;  /* 0x000000210400720c */ /* 0x000fe40003fa4270 */
[----:B------:R-:W-:Y:S02]  /*7700*/  SEL R4, R32, 0x4a, !P2 ;  /* 0x0000004a20047807 */ /* 0x000fe40005000000 */
[----:B------:R-:W-:Y:S02]  /*7710*/  ISETP.GT.AND P4, PT, R36, R35, PT ;  /* 0x000000232400720c */ /* 0x000fe40003f84270 */
        /* <DEDUP_REMOVED lines=9> */
[----:B----4-:R-:W-:Y:S02]  /*77b0*/  VIMNMX R6, PT, PT, R5, R8, !PT ;  /* 0x0000000805067248 */ /* 0x010fe40007fe0100 */
[----:B------:R-:W-:Y:S02]  /*77c0*/  ISETP.GT.AND P4, PT, R7, R36, PT ;  /* 0x000000240700720c */ /* 0x000fe40003f84270 */
[----:B------:R-:W-:Y:S01]  /*77d0*/  SEL R4, R4, 0x4e, !P3 ;  /* 0x0000004e04047807 */ /* 0x000fe20005800000 */
[----:B------:R-:W3:Y:S01]  /*77e0*/  LDL.128 R36, [R1+0x1d0] ;  /* 0x0001d00001247983 */ /* 0x000ee20000100c00 */
        /* <DEDUP_REMOVED lines=8> */
[----:B-----5:R-:W-:-:S02]  /*7870*/  ISETP.GT.AND P2, PT, R40, R5, PT ;  /* 0x000000052800720c */ /* 0x020fc40003f44270 */
[----:B------:R-:W-:Y:S02]  /*7880*/  ISETP.GT.AND P5, PT, R11, R6, PT ;  /* 0x000000060b00720c */ /* 0x000fe40003fa4270 */
[----:B------:R-:W-:Y:S02]  /*7890*/  VIMNMX R40, PT, PT, R5, R40, !PT ;  /* 0x0000002805287248 */ /* 0x000fe40007fe0100 */
[----:B------:R-:W4:Y:S01]  /*78a0*/  LDL.128 R4, [R1+0x1e0] ;  /* 0x0001e00001047983 */ /* 0x000f220000100c00 */
[----:B------:R-:W-:Y:S02]  /*78b0*/  ISETP.GT.AND P6, PT, R10, R9, PT ;  /* 0x000000090a00720c */ /* 0x000fe40003fc4270 */
[----:B------:R-:W-:Y:S02]  /*78c0*/  SEL R8, R8, 0x52, !P0 ;  /* 0x0000005208087807 */ /* 0x000fe40004000000 */
[----:B------:R-:W-:Y:S02]  /*78d0*/  VIMNMX R9, PT, PT, R41, R40, !PT ;  /* 0x0000002829097248 */ /* 0x000fe40007fe0100 */
[----:B------:R-:W-:-:S02]  /*78e0*/  SEL R8, R8, 0x53, !P4 ;  /* 0x0000005308087807 */ /* 0x000fc40006000000 */
[CC--:B------:R-:W-:Y:S02]  /*78f0*/  VIMNMX R10, PT, PT, R42.reuse, R9.reuse, !PT ;  /* 0x000000092a0a7248 */ /* 0x0c0fe40007fe0100 */
[----:B------:R-:W-:Y:S02]  /*7900*/  ISETP.GT.AND P4, PT, R42, R9, PT ;  /* 0x000000092a00720c */ /* 0x000fe40003f84270 */
[----:B------:R-:W-:Y:S02]  /*7910*/  SEL R8, R8, 0x54, !P1 ;  /* 0x0000005408087807 */ /* 0x000fe40004800000 */
[----:B------:R-:W-:Y:S02]  /*7920*/  VIMNMX R9, PT, PT, R43, R10, !PT ;  /* 0x0000000a2b097248 */ /* 0x000fe40007fe0100 */
[----:B------:R-:W-:Y:S02]  /*7930*/  ISETP.GT.AND P0, PT, R41, R40, PT ;  /* 0x000000282900720c */ /* 0x000fe40003f04270 */
[----:B------:R-:W-:-:S02]  /*7940*/  ISETP.GT.AND P1, PT, R43, R10, PT ;  /* 0x0000000a2b00720c */ /* 0x000fc40003f24270 */
[----:B------:R-:W-:Y:S01]  /*7950*/  SEL R8, R8, 0x55, !P3 ;  /* 0x0000005508087807 */ /* 0x000fe20005800000 */
[----:B------:R-:W5:Y:S01]  /*7960*/  LDL.128 R40, [R1+0x1f0] ;  /* 0x0001f00001287983 */ /* 0x000f620000100c00 */
[----:B------:R-:W-:Y:S02]  /*7970*/  ISETP.GT.AND P3, PT, R12, R9, PT ;  /* 0x000000090c00720c */ /* 0x000fe40003f64270 */
[----:B------:R-:W-:Y:S02]  /*7980*/  VIMNMX R12, PT, PT, R9, R12, !PT ;  /* 0x0000000c090c7248 */ /* 0x000fe40007fe0100 */
        /* <DEDUP_REMOVED lines=76> */
[----:B------:R-:W-:Y:S02]  /*7e50*/  SEL R32, R28, 0x6e, !P0 ;  /* 0x0000006e1c207807 */ /* 0x000fe40004000000 */
[CC--:B------:R-:W-:Y:S02]  /*7e60*/  VIMNMX R33, PT, PT, R37.reuse, R30.reuse, !PT ;  /* 0x0000001e25217248 */ /* 0x0c0fe40007fe0100 */
[----:B------:R-:W-:Y:S02]  /*7e70*/  ISETP.GT.AND P2, PT, R36, R29, PT ;  /* 0x0000001d2400720c */ /* 0x000fe40003f44270 */
[----:B------:R-:W-:-:S02]  /*7e80*/  ISETP.GT.AND P0, PT, R37, R30, PT ;  /* 0x0000001e2500720c */ /* 0x000fc40003f04270 */
        /* <DEDUP_REMOVED lines=8> */
[----:B----4-:R-:W-:Y:S02]  /*7f10*/  VIMNMX R34, PT, PT, R33, R4, !PT ;  /* 0x0000000421227248 */ /* 0x010fe40007fe0100 */
[----:B------:R-:W-:Y:S02]  /*7f20*/  ISETP.GT.AND P3, PT, R4, R33, PT ;  /* 0x000000210400720c */ /* 0x000fe40003f64270 */
[----:B------:R-:W-:Y:S02]  /*7f30*/  SEL R4, R32, 0x72, !P6 ;  /* 0x0000007220047807 */ /* 0x000fe40007000000 */
[CC--:B------:R-:W-:Y:S02]  /*7f40*/  ISETP.GT.AND P6, PT, R5.reuse, R34.reuse, PT ;  /* 0x000000220500720c */ /* 0x0c0fe40003fc4270 */
[----:B------:R-:W-:-:S02]  /*7f50*/  VIMNMX R5, PT, PT, R5, R34, !PT ;  /* 0x0000002205057248 */ /* 0x000fc40007fe0100 */
[----:B------:R-:W3:Y:S01]  /*7f60*/  LDL.128 R32, [R1+0x260] ;  /* 0x0002600001207983 */ /* 0x000ee20000100c00 */
[----:B------:R-:W-:Y:S02]  /*7f70*/  SEL R4, R4, 0x73, !P5 ;  /* 0x0000007304047807 */ /* 0x000fe40006800000 */
[CC--:B------:R-:W-:Y:S02]  /*7f80*/  VIMNMX R36, PT, PT, R6.reuse, R5.reuse, !PT ;  /* 0x0000000506247248 */ /* 0x0c0fe40007fe0100 */
[----:B------:R-:W-:Y:S02]  /*7f90*/  ISETP.GT.AND P5, PT, R6, R5, PT ;  /* 0x000000050600720c */ /* 0x000fe40003fa4270 */
[----:B------:R-:W-:Y:S02]  /*7fa0*/  SEL R4, R4, 0x74, !P2 ;  /* 0x0000007404047807 */ /* 0x000fe40005000000 */
[----:B------:R-:W-:Y:S02]  /*7fb0*/  VIMNMX R5, PT, PT, R7, R36, !PT ;  /* 0x0000002407057248 */ /* 0x000fe40007fe0100 */
[----:B------:R-:W-:-:S02]  /*7fc0*/  SEL R4, R4, 0x75, !P0 ;  /* 0x0000007504047807 */ /* 0x000fc40004000000 */
[----:B-----5:R-:W-:Y:S02]  /*7fd0*/  VIMNMX R6, PT, PT, R5, R40, !PT ;  /* 0x0000002805067248 */ /* 0x020fe40007fe0100 */
[----:B------:R-:W-:Y:S02]  /*7fe0*/  ISETP.GT.AND P2, PT, R7, R36, PT ;  /* 0x000000240700720c */ /* 0x000fe40003f44270 */
[----:B------:R-:W-:Y:S01]  /*7ff0*/  ISETP.GT.AND P0, PT, R40, R5, PT ;  /* 0x000000052800720c */ /* 0x000fe20003f04270 */
[----:B------:R-:W4:Y:S01]  /*8000*/  LDL.128 R36, [R1+0x270] ;  /* 0x0002700001247983 */ /* 0x000f220000100c00 */
        /* <DEDUP_REMOVED lines=89> */
[----:B---3--:R-:W-:Y:S02]  /*85a0*/  VIMNMX R26, PT, PT, R25, R32, !PT ;  /* 0x00000020191a7248 */ /* 0x008fe40007fe0100 */
        /* <DEDUP_REMOVED lines=10> */
[----:B----4-:R-:W-:Y:S02]  /*8650*/  VIMNMX R30, PT, PT, R29, R36, !PT ;  /* 0x000000241d1e7248 */ /* 0x010fe40007fe0100 */
[----:B------:R-:W-:Y:S02]  /*8660*/  ISETP.GT.AND P1, PT, R34, R33, PT ;  /* 0x000000212200720c */ /* 0x000fe40003f24270 */
[----:B------:R-:W-:Y:S02]  /*8670*/  SEL R32, R28, 0xff96, !P5 ;  /* 0x0000ff961c207807 */ /* 0x000fe40006800000 */
[CC--:B------:R-:W-:Y:S02]  /*8680*/  VIMNMX R33, PT, PT, R37.reuse, R30.reuse, !PT ;  /* 0x0000001e25217248 */ /* 0x0c0fe40007fe0100 */
[----:B------:R-:W-:Y:S02]  /*8690*/  ISETP.GT.AND P6, PT, R36, R29, PT ;  /* 0x0000001d2400720c */ /* 0x000fe40003fc4270 */
[----:B------:R-:W-:-:S02]  /*86a0*/  ISETP.GT.AND P5, PT, R37, R30, PT ;  /* 0x0000001e2500720c */ /* 0x000fc40003fa4270 */
[----:B------:R-:W3:Y:S01]  /*86b0*/  LDL.128 R28, [R1+0x2f0] ;  /* 0x0002f000011c7983 */ /* 0x000ee20000100c00 */
[----:B------:R-:W-:Y:S02]  /*86c0*/  SEL R32, R32, 0xff97, !P2 ;  /* 0x0000ff9720207807 */ /* 0x000fe40005000000 */
[CC--:B------:R-:W-:Y:S02]  /*86d0*/  VIMNMX R34, PT, PT, R38.reuse, R33.reuse, !PT ;  /* 0x0000002126227248 */ /* 0x0c0fe40007fe0100 */
[----:B------:R-:W-:Y:S02]  /*86e0*/  ISETP.GT.AND P2, PT, R38, R33, PT ;  /* 0x000000212600720c */ /* 0x000fe40003f44270 */
[----:B------:R-:W-:Y:S02]  /*86f0*/  SEL R32, R32, 0xff98, !P0 ;  /* 0x0000ff9820207807 */ /* 0x000fe40004000000 */
[CC--:B------:R-:W-:Y:S02]  /*8700*/  VIMNMX R33, PT, PT, R39.reuse, R34.reuse, !PT ;  /* 0x0000002227217248 */ /* 0x0c0fe40007fe0100 */
[----:B------:R-:W-:-:S02]  /*8710*/  ISETP.GT.AND P0, PT, R39, R34, PT ;  /* 0x000000222700720c */ /* 0x000fc40003f04270 */
[----:B------:R-:W-:Y:S02]  /*8720*/  SEL R32, R32, 0xff99, !P4 ;  /* 0x0000ff9920207807 */ /* 0x000fe40006000000 */
[----:B-----5:R-:W-:Y:S02]  /*8730*/  VIMNMX R34, PT, PT, R33, R40, !PT ;  /* 0x0000002821227248 */ /* 0x020fe40007fe0100 */
        /* <DEDUP_REMOVED lines=91> */
[----:B---3--:R-:W-:Y:S02]  /*8cf0*/  VIMNMX R26, PT, PT, R27, R28, !PT ;  /* 0x0000001c1b1a7248 */ /* 0x008fe40007fe0100 */
        /* <DEDUP_REMOVED lines=11> */
[----:B----4-:R-:W-:Y:S02]  /*8db0*/  VIMNMX R26, PT, PT, R25, R32, !PT ;  /* 0x00000020191a7248 */ /* 0x010fe40007fe0100 */
[----:B------:R-:W-:Y:S02]  /*8dc0*/  SEL R28, R24, 0xffba, !P2 ;  /* 0x0000ffba181c7807 */ /* 0x000fe40005000000 */
[----:B------:R-:W-:-:S02]  /*8dd0*/  VIMNMX R29, PT, PT, R33, R26, !PT ;  /* 0x0000001a211d7248 */ /* 0x000fc40007fe0100 */
[----:B------:R-:W-:Y:S02]  /*8de0*/  ISETP.GT.AND P5, PT, R32, R25, PT ;  /* 0x000000192000720c */ /* 0x000fe40003fa4270 */
[----:B------:R-:W-:Y:S02]  /*8df0*/  ISETP.GT.AND P2, PT, R33, R26, PT ;  /* 0x0000001a2100720c */ /* 0x000fe40003f44270 */
[----:B------:R-:W3:Y:S01]  /*8e00*/  LDL.128 R24, [R1+0x380] ;  /* 0x0003800001187983 */ /* 0x000ee20000100c00 */
[----:B------:R-:W-:Y:S02]  /*8e10*/  SEL R28, R28, 0xffbb, !P0 ;  /* 0x0000ffbb1c1c7807 */ /* 0x000fe40004000000 */
[CC--:B------:R-:W-:Y:S02]  /*8e20*/  VIMNMX R30, PT, PT, R34.reuse, R29.reuse, !PT ;  /* 0x0000001d221e7248 */ /* 0x0c0fe40007fe0100 */
[----:B------:R-:W-:Y:S02]  /*8e30*/  ISETP.GT.AND P0, PT, R34, R29, PT ;  /* 0x0000001d2200720c */ /* 0x000fe40003f04270 */
[----:B------:R-:W-:-:S02]  /*8e40*/  SEL R28, R28, 0xffbc, !P4 ;  /* 0x0000ffbc1c1c7807 */ /* 0x000fc40006000000 */
[CC--:B------:R-:W-:Y:S02]  /*8e50*/  VIMNMX R29, PT, PT, R35.reuse, R30.reuse, !PT ;  /* 0x0000001e231d7248 */ /* 0x0c0fe40007fe0100 */
[----:B------:R-:W-:Y:S02]  /*8e60*/  ISETP.GT.AND P4, PT, R35, R30, PT ;  /* 0x0000001e2300720c */ /* 0x000fe40003f84270 */
[----:B------:R-:W-:Y:S02]  /*8e70*/  SEL R28, R28, 0xffbd, !P1 ;  /* 0x0000ffbd1c1c7807 */ /* 0x000fe40004800000 */
        /* <DEDUP_REMOVED lines=97> */
[----:B---3--:R-:W-:Y:S02]  /*9490*/  VIMNMX R18, PT, PT, R23, R24, !PT ;  /* 0x0000001817127248 */ /* 0x008fe40007fe0100 */
        /* <DEDUP_REMOVED lines=96> */
[----:B------:R1:W-:Y:S02]  /*9aa0*/  STG.E.U8 desc[UR6][R4.64], R7 ;  /* 0x0000000704007986 */ /* 0x0003e4000c101106 */
.L_x_241:
[----:B------:R-:W-:Y:S05]  /*9ab0*/  BSYNC.RECONVERGENT B0 ;  /* 0x0000000000007941 */ /* 0x000fea0003800200 */
.L_x_238:
[----:B------:R-:W-:Y:S01]  /*9ac0*/  FSETP.NEU.AND P0, PT, R47, RZ, PT ;  /* 0x000000ff2f00720b */ /* 0x000fe20003f0d000 */
[----:B------:R-:W-:-:S12]  /*9ad0*/  BSSY.RECONVERGENT B2, `(.L_x_243) ;  /* 0x000004d000027945 */ /* 0x000fd80003800200 */
[----:B01----:R-:W0:Y:S01]  /*9ae0*/  @!P0 LDC.64 R4, c[0x0][0x3b0] ;  /* 0x0000ec00ff048b82 */ /* 0x003e220000000a00 */
[----:B------:R-:W-:Y:S01]  /*9af0*/  @!P0 IMAD R12, R48, 0x3, RZ ;  /* 0x00000003300c8824 */ /* 0x000fe200078e02ff */
[----:B------:R-:W-:-:S04]  /*9b00*/  @!P0 PRMT R6, RZ, 0x7610, R6 ;  /* 0x00007610ff068816 */ /* 0x000fc80000000006 */
[----:B0-----:R-:W-:-:S05]  /*9b10*/  @!P0 IADD3 R4, P1, PT, R12, R4, RZ ;  /* 0x000000040c048210 */ /* 0x001fca0007f3e0ff */
[----:B------:R-:W-:-:S05]  /*9b20*/  @!P0 IMAD.X R5, RZ, RZ, R5, P1 ;  /* 0x000000ffff058224 */ /* 0x000fca00008e0605 */
[----:B------:R0:W-:Y:S04]  /*9b30*/  @!P0 STG.E.U8 desc[UR6][R4.64], RZ ;  /* 0x000000ff04008986 */ /* 0x0001e8000c101106 */
[----:B------:R0:W-:Y:S01]  /*9b40*/  @!P0 STG.E.U8 desc[UR6][R4.64+0x1], RZ ;  /* 0x000001ff04008986 */ /* 0x0001e2000c101106 */
[----:B------:R-:W-:Y:S05]  /*9b50*/  @!P0 BRA `(.L_x_244) ;  /* 0x0000000400108947 */ /* 0x000fea0003800000 */
[----:B0-----:R-:W0:Y:S02]  /*9b60*/  LDC.64 R4, c[0x0][0x390] ;  /* 0x0000e400ff047b82 */ /* 0x001e240000000a00 */
[----:B0-----:R-:W2:Y:S01]  /*9b70*/  LDG.E R4, desc[UR6][R4.64] ;  /* 0x0000000604047981 */ /* 0x001ea2000c1e1900 */
[----:B------:R-:W0:Y:S01]  /*9b80*/  MUFU.RCP R6, R49 ;  /* 0x0000003100067308 */ /* 0x000e220000001000 */
[----:B------:R-:W-:Y:S01]  /*9b90*/  BSSY.RECONVERGENT B3, `(.L_x_245) ;  /* 0x000000e000037945 */ /* 0x000fe20003800200 */
[----:B0-----:R-:W-:Y:S01]  /*9ba0*/  FFMA R7, -R49, R6, 1 ;  /* 0x3f80000031077423 */ /* 0x001fe20000000106 */
[----:B--2---:R-:W-:-:S03]  /*9bb0*/  FADD R8, R3, -R4 ;  /* 0x8000000403087221 */ /* 0x004fc60000000000 */
[----:B------:R-:W-:Y:S02]  /*9bc0*/  FFMA R3, R6, R7, R6 ;  /* 0x0000000706037223 */ /* 0x000fe40000000006 */
[----:B------:R-:W0:Y:S02]  /*9bd0*/  FCHK P0, R8, R49 ;  /* 0x0000003108007302 */ /* 0x000e240000000000 */
        /* <DEDUP_REMOVED lines=9> */
.L_x_246:
[----:B------:R-:W-:Y:S05]  /*9c70*/  BSYNC.RECONVERGENT B3 ;  /* 0x0000000000037941 */ /* 0x000fea0003800200 */
.L_x_245:
[----:B------:R-:W0:Y:S01]  /*9c80*/  LDCU.64 UR8, c[0x0][0x3b0] ;  /* 0x00007600ff0877ac */ /* 0x000e220008000a00 */
[----:B------:R-:W1:Y:S01]  /*9c90*/  LDC.64 R4, c[0x0][0x390] ;  /* 0x0000e400ff047b82 */ /* 0x000e620000000a00 */
[----:B------:R-:W2:Y:S01]  /*9ca0*/  F2I.FLOOR.NTZ R3, R3 ;  /* 0x0000000300037305 */ /* 0x000ea20000207100 */
[----:B------:R-:W-:-:S05]  /*9cb0*/  IMAD R12, R48, 0x3, RZ ;  /* 0x00000003300c7824 */ /* 0x000fca00078e02ff */
[----:B0-----:R-:W-:-:S05]  /*9cc0*/  IADD3 R14, P0, PT, R12, UR8, RZ ;  /* 0x000000080c0e7c10 */ /* 0x001fca000ff1e0ff */
[----:B------:R-:W-:-:S05]  /*9cd0*/  IMAD.X R15, RZ, RZ, UR9, P0 ;  /* 0x00000009ff0f7e24 */ /* 0x000fca00080e06ff */
[----:B--2---:R0:W-:Y:S04]  /*9ce0*/  STG.E.U8 desc[UR6][R14.64], R3 ;  /* 0x000000030e007986 */ /* 0x0041e8000c101106 */
[----:B-1----:R-:W2:Y:S01]  /*9cf0*/  LDG.E R5, desc[UR6][R4.64+0x4] ;  /* 0x0000040604057981 */ /* 0x002ea2000c1e1900 */
[----:B------:R-:W1:Y:S01]  /*9d00*/  MUFU.RCP R6, R49 ;  /* 0x0000003100067308 */ /* 0x000e620000001000 */
[----:B------:R-:W-:Y:S01]  /*9d10*/  BSSY.RECONVERGENT B3, `(.L_x_247) ;  /* 0x000000e000037945 */ /* 0x000fe20003800200 */
[----:B-1----:R-:W-:Y:S01]  /*9d20*/  FFMA R7, -R49, R6, 1 ;  /* 0x3f80000031077423 */ /* 0x002fe20000000106 */
[----:B--2---:R-:W-:-:S03]  /*9d30*/  FADD R8, R0, -R5 ;  /* 0x8000000500087221 */ /* 0x004fc60000000000 */
[----:B------:R-:W-:Y:S02]  /*9d40*/  FFMA R0, R6, R7, R6 ;  /* 0x0000000706007223 */ /* 0x000fe40000000006 */
[----:B------:R-:W1:Y:S02]  /*9d50*/  FCHK P0, R8, R49 ;  /* 0x0000003108007302 */ /* 0x000e640000000000 */
[----:B------:R-:W-:-:S04]  /*9d60*/  FFMA R6, R0, R8, RZ ;  /* 0x0000000800067223 */ /* 0x000fc800000000ff */
[----:B------:R-:W-:-:S04]  /*9d70*/  FFMA R7, -R49, R6, R8 ;  /* 0x0000000631077223 */ /* 0x000fc80000000108 */
[----:B------:R-:W-:Y:S01]  /*9d80*/  FFMA R6, R0, R7, R6 ;  /* 0x0000000700067223 */ /* 0x000fe20000000006 */
[----:B01----:R-:W-:Y:S06]  /*9d90*/  @!P0 BRA `(.L_x_248) ;  /* 0x0000000000148947 */ /* 0x003fec0003800000 */
[----:B------:R-:W-:Y:S01]  /*9da0*/  IMAD.MOV.U32 R5, RZ, RZ, R8 ;  /* 0x000000ffff057224 */ /* 0x000fe200078e0008 */
[----:B------:R-:W-:Y:S01]  /*9db0*/  MOV R6, 0x9de0 ;  /* 0x00009de000067802 */ /* 0x000fe20000000f00 */
[----:B------:R-:W-:-:S07]  /*9dc0*/  IMAD.MOV.U32 R4, RZ, RZ, R49 ;  /* 0x000000ffff047224 */ /* 0x000fce00078e0031 */
[----:B------:R-:W-:Y:S05]  /*9dd0*/  CALL.REL.NOINC `($__internal_4_$__cuda_sm3x_div_rn_noftz_f32_slowpath) ;  /* 0x00000048006c7944 */ /* 0x000fea0003c00000 */
[----:B------:R-:W-:-:S07]  /*9de0*/  IMAD.MOV.U32 R6, RZ, RZ, R4 ;  /* 0x000000ffff067224 */ /* 0x000fce00078e0004 */
.L_x_248:
[----:B------:R-:W-:Y:S05]  /*9df0*/  BSYNC.RECONVERGENT B3 ;  /* 0x0000000000037941 */ /* 0x000fea0003800200 */
.L_x_247:
[----:B------:R-:W0:Y:S01]  /*9e00*/  LDC.64 R4, c[0x0][0x390] ;  /* 0x0000e400ff047b82 */ /* 0x000e220000000a00 */
[----:B------:R-:W1:Y:S02]  /*9e10*/  F2I.FLOOR.NTZ R3, R6 ;  /* 0x0000000600037305 */ /* 0x000e640000207100 */
[----:B-1----:R1:W-:Y:S04]  /*9e20*/  STG.E.U8 desc[UR6][R14.64+0x1], R3 ;  /* 0x000001030e007986 */ /* 0x0023e8000c101106 */
[----:B0-----:R-:W2:Y:S02]  /*9e30*/  LDG.E R5, desc[UR6][R4.64+0x8] ;  /* 0x0000080604057981 */ /* 0x001ea4000c1e1900 */
[----:B------:R-:W0:Y:S01]  /*9e40*/  MUFU.RCP R0, R49 ;  /* 0x0000003100007308 */ /* 0x000e220000001000 */
[----:B------:R-:W-:Y:S01]  /*9e50*/  BSSY.RECONVERGENT B3, `(.L_x_249) ;  /* 0x000000e000037945 */ /* 0x000fe20003800200 */
[----:B0-----:R-:W-:-:S04]  /*9e60*/  FFMA R7, -R49, R0, 1 ;  /* 0x3f80000031077423 */ /* 0x001fc80000000100 */
[----:B------:R-:W-:Y:S01]  /*9e70*/  FFMA R0, R0, R7, R0 ;  /* 0x0000000700007223 */ /* 0x000fe20000000000 */
[----:B--2---:R-:W-:-:S04]  /*9e80*/  FADD R8, R2, -R5 ;  /* 0x8000000502087221 */ /* 0x004fc80000000000 */
[----:B------:R-:W0:Y:S01]  /*9e90*/  FCHK P0, R8, R49 ;  /* 0x0000003108007302 */ /* 0x000e220000000000 */
        /* <DEDUP_REMOVED lines=9> */
.L_x_250:
[----:B------:R-:W-:Y:S05]  /*9f30*/  BSYNC.RECONVERGENT B3 ;  /* 0x0000000000037941 */ /* 0x000fea0003800200 */
.L_x_249:
[----:B------:R-:W0:Y:S02]  /*9f40*/  F2I.FLOOR.NTZ R0, R0 ;  /* 0x0000000000007305 */ /* 0x000e240000207100 */
[----:B0-----:R-:W-:-:S04]  /*9f50*/  IMAD R2, R0, 0xf0, RZ ;  /* 0x000000f000027824 */ /* 0x001fc800078e02ff */
[----:B------:R-:W-:-:S05]  /*9f60*/  IMAD.HI R2, R2, 0x38e38e39, RZ ;  /* 0x38e38e3902027827 */ /* 0x000fca00078e02ff */
[----:B------:R-:W-:-:S04]  /*9f70*/  SHF.R.U32.HI R3, RZ, 0x1f, R2 ;  /* 0x0000001fff037819 */ /* 0x000fc80000011602 */
[----:B------:R-:W-:-:S04]  /*9f80*/  LEA.HI R3, R2, R3, RZ, 0x1b ;  /* 0x0000000302037211 */ /* 0x000fc800078fd8ff */
[----:B------:R-:W-:-:S07]  /*9f90*/  PRMT R6, R3, 0x7610, R6 ;  /* 0x0000761003067816 */ /* 0x000fce0000000006 */
.L_x_244:
[----:B------:R-:W-:Y:S05]  /*9fa0*/  BSYNC.RECONVERGENT B2 ;  /* 0x0000000000027941 */ /* 0x000fea0003800200 */
.L_x_243:
[----:B------:R-:W1:Y:S01]  /*9fb0*/  LDCU.64 UR8, c[0x0][0x3b0] ;  /* 0x00007600ff0877ac */ /* 0x000e620008000a00 */
[----:B------:R-:W-:Y:S01]  /*9fc0*/  VIADD R3, R50, 0xfffffffe ;  /* 0xfffffffe32037836 */ /* 0x000fe20000000000 */
[----:B------:R-:W-:Y:S01]  /*9fd0*/  VIMNMX.U32 R0, PT, PT, R44, UR5, PT ;  /* 0x000000052c007c48 */ /* 0x000fe2000bfe0000 */
[----:B------:R-:W-:-:S03]  /*9fe0*/  VIADD R2, R51, 0xfffffffe ;  /* 0xfffffffe33027836 */ /* 0x000fc60000000000 */
[----:B------:R-:W-:-:S04]  /*9ff0*/  ISETP.GE.AND P0, PT, R44, R3, PT ;  /* 0x000000032c00720c */ /* 0x000fc80003f06270 */
[----:B------:R-:W-:-:S04]  /*a000*/  ISETP.LE.OR P0, PT, R2, UR5, P0 ;  /* 0x0000000502007c0c */ /* 0x000fc80008703670 */
[----:B------:R-:W-:Y:S02]  /*a010*/  ISETP.LT.U32.OR P0, PT, R0, 0x2, P0 ;  /* 0x000000020000780c */ /* 0x000fe40000701470 */
[----:B-1----:R-:W-:-:S05]  /*a020*/  IADD3 R12, P1, PT, R12, UR8, RZ ;  /* 0x000000080c0c7c10 */ /* 0x002fca000ff3e0ff */
[----:B------:R-:W-:-:S05]  /*a030*/  IMAD.X R13, RZ, RZ, UR9, P1 ;  /* 0x00000009ff0d7e24 */ /* 0x000fca00088e06ff */
[----:B------:R1:W-:Y:S01]  /*a040*/  STG.E.U8 desc[UR6][R12.64+0x2], R6 ;  /* 0x000002060c007986 */ /* 0x0003e2000c101106 */
[----:B------:R-:W-:Y:S05]  /*a050*/  @P0 EXIT ;  /* 0x000000000000094d */ /* 0x000fea0003800000 */
[----:B-1----:R-:W1:Y:S01]  /*a060*/  LDC.64 R6, c[0x0][0x3c0] ;  /* 0x0000f000ff067b82 */ /* 0x002e620000000a00 */
[----:B------:R-:W2:Y:S01]  /*a070*/  LDCU.64 UR8, c[0x0][0x398] ;  /* 0x00007300ff0877ac */ /* 0x000ea20008000a00 */
[----:B------:R-:W-:-:S04]  /*a080*/  VIADD R29, R44, 0xfffffffe ;  /* 0xfffffffe2c1d7836 */ /* 0x000fc80000000000 */
[----:B------:R-:W-:-:S05]  /*a090*/  IMAD R38, R51, R29, RZ ;  /* 0x0000001d33267224 */ /* 0x000fca00078e02ff */
[C---:B------:R-:W-:Y:S01]  /*a0a0*/  IADD3 R0, P0, PT, R38.reuse, UR5, RZ ;  /* 0x0000000526007c10 */ /* 0x040fe2000ff1e0ff */
[----:B-1----:R-:W3:Y:S03]  /*a0b0*/  LDG.E R27, desc[UR6][R6.64] ;  /* 0x00000006061b7981 */ /* 0x002ee6000c1e1900 */
[----:B------:R-:W-:Y:S01]  /*a0c0*/  LEA.HI.X.SX32 R9, R38, RZ, 0x1, P0 ;  /* 0x000000ff26097211 */ /* 0x000fe200000f0eff */
[----:B------:R-:W1:Y:S01]  /*a0d0*/  LDC.64 R2, c[0x0][0x390] ;  /* 0x0000e400ff027b82 */ /* 0x000e620000000a00 */
[C---:B--2---:R-:W-:Y:S01]  /*a0e0*/  LEA R32, P0, R0.reuse, UR8, 0x2 ;  /* 0x0000000800207c11 */ /* 0x044fe2000f8010ff */
[----:B------:R-:W2:Y:S03]  /*a0f0*/  LDG.E R43, desc[UR6][R6.64+0x8] ;  /* 0x00000806062b7981 */ /* 0x000ea6000c1e1900 */
[----:B------:R-:W-:Y:S01]  /*a100*/  LEA.HI.X R33, R0, UR9, R9, 0x2, P0 ;  /* 0x0000000900217c11 */ /* 0x000fe200080f1409 */
[----:B------:R-:W5:Y:S02]  /*a110*/  LDG.E R26, desc[UR6][R6.64+0x10] ;  /* 0x00001006061a7981 */ /* 0x000f64000c1e1900 */
[----:B0-----:R-:W0:Y:S02]  /*a120*/  LDC.64 R4, c[0x0][0x380] ;  /* 0x0000e000ff047b82 */ /* 0x001e240000000a00 */
[----:B------:R-:W4:Y:S04]  /*a130*/  LDG.E R34, desc[UR6][R32.64+-0x8] ;  /* 0xfffff80620227981 */ /* 0x000f28000c1e1900 */
[----:B------:R3:W5:Y:S01]  /*a140*/  LDG.E R25, desc[UR6][R6.64+0x14] ;  /* 0x0000140606197981 */ /* 0x000762000c1e1900 */
[----:B------:R-:W-:-:S06]  /*a150*/  UIADD3 UR4, UPT, UPT, UR5, -0x2, URZ ;  /* 0xfffffffe05047890 */ /* 0x000fcc000fffe0ff */
[----:B------:R-:W-:Y:S01]  /*a160*/  I2FP.F32.S32 R0, UR4 ;  /* 0x0000000400007c45 */ /* 0x000fe20008201400 */
[----:B-1----:R-:W5:Y:S01]  /*a170*/  LDG.E R24, desc[UR6][R2.64+0x8] ;  /* 0x0000080602187981 */ /* 0x002f62000c1e1900 */
[----:B------:R-:W-:-:S03]  /*a180*/  UIADD3 UR4, UPT, UPT, UR5, 0x2, URZ ;  /* 0x0000000205047890 */ /* 0x000fc6000fffe0ff */
[----:B------:R-:W5:Y:S01]  /*a190*/  LDG.E R23, desc[UR6][R2.64+0x4] ;  /* 0x0000040602177981 */ /* 0x000f62000c1e1900 */
[----:B------:R-:W-:Y:S03]  /*a1a0*/  BSSY.RECONVERGENT B2, `(.L_x_251) ;  /* 0x000001e000027945 */ /* 0x000fe60003800200 */
[----:B------:R-:W5:Y:S04]  /*a1b0*/  LDG.E R22, desc[UR6][R2.64] ;  /* 0x0000000602167981 */ /* 0x000f68000c1e1900 */
[----:B0-----:R-:W5:Y:S04]  /*a1c0*/  LDG.E R21, desc[UR6][R4.64+0x2c] ;  /* 0x00002c0604157981 */ /* 0x001f68000c1e1900 */
[----:B------:R-:W5:Y:S04]  /*a1d0*/  LDG.E R20, desc[UR6][R4.64+0x1c] ;  /* 0x00001c0604147981 */ /* 0x000f68000c1e1900 */
        /* <DEDUP_REMOVED lines=9> */
[----:B------:R0:W5:Y:S01]  /*a270*/  LDG.E R2, desc[UR6][R4.64] ;  /* 0x0000000604027981 */ /* 0x000162000c1e1900 */
[----:B------:R-:W-:Y:S01]  /*a280*/  VIADD R31, R44, 0x2 ;  /* 0x000000022c1f7836 */ /* 0x000fe20000000000 */
[----:B---3--:R-:W1:Y:S01]  /*a290*/  MUFU.RCP R6, R27 ;  /* 0x0000001b00067308 */ /* 0x008e620000001000 */
[----:B--2---:R-:W-:Y:S01]  /*a2a0*/  FADD R0, -R43, R0 ;  /* 0x000000002b007221 */ /* 0x004fe20000000100 */
[----:B-1----:R-:W-:-:S04]  /*a2b0*/  FFMA R7, -R27, R6, 1 ;  /* 0x3f8000001b077423 */ /* 0x002fc80000000106 */
[----:B------:R-:W-:Y:S01]  /*a2c0*/  FFMA R7, R6, R7, R6 ;  /* 0x0000000706077223 */ /* 0x000fe20000000006 */
[----:B----4-:R-:W-:-:S04]  /*a2d0*/  FMUL R6, R34, R0 ;  /* 0x0000000022067220 */ /* 0x010fc80000400000 */
[----:B------:R-:W1:Y:S01]  /*a2e0*/  FCHK P0, R6, R27 ;  /* 0x0000001b06007302 */ /* 0x000e620000000000 */
[----:B------:R-:W-:-:S04]  /*a2f0*/  FFMA R30, R6, R7, RZ ;  /* 0x00000007061e7223 */ /* 0x000fc800000000ff */
[----:B0-----:R-:W-:-:S04]  /*a300*/  FFMA R4, -R27, R30, R6 ;  /* 0x0000001e1b047223 */ /* 0x001fc80000000106 */
[----:B------:R-:W-:Y:S01]  /*a310*/  FFMA R30, R7, R4, R30 ;  /* 0x00000004071e7223 */ /* 0x000fe2000000001e */
[----:B-1----:R-:W-:Y:S06]  /*a320*/  @!P0 BRA `(.L_x_252) ;  /* 0x0000000000148947 */ /* 0x002fec0003800000 */
[----:B------:R-:W-:Y:S01]  /*a330*/  IMAD.MOV.U32 R5, RZ, RZ, R6 ;  /* 0x000000ffff057224 */ /* 0x000fe200078e0006 */
[----:B------:R-:W-:Y:S01]  /*a340*/  MOV R6, 0xa370 ;  /* 0x0000a37000067802 */ /* 0x000fe20000000f00 */
[----:B------:R-:W-:-:S07]  /*a350*/  IMAD.MOV.U32 R4, RZ, RZ, R27 ;  /* 0x000000ffff047224 */ /* 0x000fce00078e001b */
[----:B-----5:R-:W-:Y:S05]  /*a360*/  CALL.REL.NOINC `($__internal_4_$__cuda_sm3x_div_rn_noftz_f32_slowpath) ;  /* 0x0000004400087944 */ /* 0x020fea0003c00000 */
[----:B------:R-:W-:-:S07]  /*a370*/  IMAD.MOV.U32 R30, RZ, RZ, R4 ;  /* 0x000000ffff1e7224 */ /* 0x000fce00078e0004 */
.L_x_252:
[----:B------:R-:W-:Y:S05]  /*a380*/  BSYNC.RECONVERGENT B2 ;  /* 0x0000000000027941 */ /* 0x000fea0003800200 */
.L_x_251:
[----:B-----5:R-:W0:Y:S01]  /*a390*/  MUFU.RCP R7, R26 ;  /* 0x0000001a00077308 */ /* 0x020e220000001000 */
[----:B------:R-:W-:Y:S01]  /*a3a0*/  I2FP.F32.S32 R4, R29 ;  /* 0x0000001d00047245 */ /* 0x000fe20000201400 */
[----:B------:R-:W-:Y:S04]  /*a3b0*/  BSSY.RECONVERGENT B2, `(.L_x_253) ;  /* 0x000000e000027945 */ /* 0x000fe80003800200 */
[----:B------:R-:W-:-:S04]  /*a3c0*/  FADD R49, -R25, R4 ;  /* 0x0000000419317221 */ /* 0x000fc80000000100 */
        /* <DEDUP_REMOVED lines=10> */
[----:B------:R-:W-:Y:S05]  /*a470*/  CALL.REL.NOINC `($__internal_4_$__cuda_sm3x_div_rn_noftz_f32_slowpath) ;  /* 0x0000004000c47944 */ /* 0x000fea0003c00000 */
[----:B------:R-:W-:-:S07]  /*a480*/  IMAD.MOV.U32 R6, RZ, RZ, R4 ;  /* 0x000000ffff067224 */ /* 0x000fce00078e0004 */
.L_x_254:
[----:B------:R-:W-:Y:S05]  /*a490*/  BSYNC.RECONVERGENT B2 ;  /* 0x0000000000027941 */ /* 0x000fea0003800200 */
.L_x_253:
[----:B------:R-:W0:Y:S01]  /*a4a0*/  LDC.64 R4, c[0x0][0x398] ;  /* 0x0000e600ff047b82 */ /* 0x000e220000000a00 */
[----:B------:R-:W-:-:S04]  /*a4b0*/  VIADD R38, R38, UR5 ;  /* 0x0000000526267c36 */ /* 0x000fc80008000000 */
[----:B------:R-:W-:-:S04]  /*a4c0*/  IMAD R51, R51, 0x4, R38 ;  /* 0x0000000433337824 */ /* 0x000fc800078e0226 */
[----:B0-----:R-:W-:-:S05]  /*a4d0*/  IMAD.WIDE R50, R51, 0x4, R4 ;  /* 0x0000000433327825 */ /* 0x001fca00078e0204 */
[----:B------:R-:W2:Y:S01]  /*a4e0*/  LDG.E R29, desc[UR6][R50.64] ;  /* 0x00000006321d7981 */ /* 0x000ea2000c1e1900 */
[----:B------:R-:W0:Y:S01]  /*a4f0*/  MUFU.RCP R4, R27 ;  /* 0x0000001b00047308 */ /* 0x000e220000001000 */
[----:B------:R-:W-:Y:S01]  /*a500*/  FADD R41, R46, -R43 ;  /* 0x8000002b2e297221 */ /* 0x000fe20000000000 */
[-C--:B------:R-:W-:Y:S01]  /*a510*/  FMUL R5, R3, R6.reuse ;  /* 0x0000000603057220 */ /* 0x080fe20000400000 */
[----:B------:R-:W-:Y:S01]  /*a520*/  FMUL R8, R14, R6 ;  /* 0x000000060e087220 */ /* 0x000fe20000400000 */
[----:B------:R-:W-:Y:S02]  /*a530*/  BSSY.RECONVERGENT B2, `(.L_x_255) ;  /* 0x000001b000027945 */ /* 0x000fe40003800200 */
[-C--:B------:R-:W-:Y:S01]  /*a540*/  FFMA R5, R2, R30.reuse, R5 ;  /* 0x0000001e02057223 */ /* 0x080fe20000000005 */
[----:B------:R-:W-:Y:S01]  /*a550*/  FFMA R8, R13, R30, R8 ;  /* 0x0000001e0d087223 */ /* 0x000fe20000000008 */
[----:B0-----:R-:W-:-:S04]  /*a560*/  FFMA R7, -R27, R4, 1 ;  /* 0x3f8000001b077423 */ /* 0x001fc80000000104 */
[----:B------:R-:W-:Y:S01]  /*a570*/  FFMA R4, R4, R7, R4 ;  /* 0x0000000704047223 */ /* 0x000fe20000000004 */
[----:B------:R-:W-:Y:S01]  /*a580*/  FMUL R7, R17, R6 ;  /* 0x0000000611077220 */ /* 0x000fe20000400000 */
[-C--:B------:R-:W-:Y:S01]  /*a590*/  FFMA R6, R12, R34.reuse, R5 ;  /* 0x000000220c067223 */ /* 0x080fe20000000005 */
[----:B------:R-:W-:Y:S02]  /*a5a0*/  FFMA R5, R15, R34, R8 ;  /* 0x000000220f057223 */ /* 0x000fe40000000008 */
[----:B------:R-:W-:Y:S01]  /*a5b0*/  FFMA R7, R16, R30, R7 ;  /* 0x0000001e10077223 */ /* 0x000fe20000000007 */
[----:B------:R-:W-:Y:S01]  /*a5c0*/  FADD R47, R19, R6 ;  /* 0x00000006132f7221 */ /* 0x000fe20000000000 */
[----:B------:R-:W-:Y:S02]  /*a5d0*/  FADD R46, R20, R5 ;  /* 0x00000005142e7221 */ /* 0x000fe40000000000 */
[----:B------:R-:W-:Y:S01]  /*a5e0*/  FFMA R34, R18, R34, R7 ;  /* 0x0000002212227223 */ /* 0x000fe20000000007 */
[----:B------:R-:W-:Y:S01]  /*a5f0*/  FADD R47, -R22, R47 ;  /* 0x0000002f162f7221 */ /* 0x000fe20000000100 */
[----:B------:R-:W-:-:S02]  /*a600*/  FADD R46, -R23, R46 ;  /* 0x0000002e172e7221 */ /* 0x000fc40000000100 */
[----:B------:R-:W-:-:S04]  /*a610*/  FADD R5, R21, R34 ;  /* 0x0000002215057221 */ /* 0x000fc80000000000 */
[----:B------:R-:W-:Y:S01]  /*a620*/  FADD R44, -R24, R5 ;  /* 0x00000005182c7221 */ /* 0x000fe20000000100 */
[----:B--2---:R-:W-:-:S04]  /*a630*/  FMUL R10, R29, R41 ;  /* 0x000000291d0a7220 */ /* 0x004fc80000400000 */
        /* <DEDUP_REMOVED lines=10> */
.L_x_256:
[----:B------:R-:W-:Y:S05]  /*a6e0*/  BSYNC.RECONVERGENT B2 ;  /* 0x0000000000027941 */ /* 0x000fea0003800200 */
.L_x_255:
[----:B------:R-:W0:Y:S01]  /*a6f0*/  MUFU.RCP R7, R26 ;  /* 0x0000001a00077308 */ /* 0x000e220000001000 */
[----:B------:R-:W-:Y:S01]  /*a700*/  I2FP.F32.U32 R42, R31 ;  /* 0x0000001f002a7245 */ /* 0x000fe20000201000 */
        /* <DEDUP_REMOVED lines=14> */
.L_x_258:
[----:B------:R-:W-:Y:S05]  /*a7f0*/  BSYNC.RECONVERGENT B2 ;  /* 0x0000000000027941 */ /* 0x000fea0003800200 */
.L_x_257:
[----:B------:R-:W2:Y:S01]  /*a800*/  LDG.E R33, desc[UR6][R32.64+0x8] ;  /* 0x0000080620217981 */ /* 0x000ea2000c1e1900 */
[----:B------:R-:W0:Y:S01]  /*a810*/  MUFU.RCP R8, R27 ;  /* 0x0000001b00087308 */ /* 0x000e220000001000 */
[----:B------:R-:W-:Y:S01]  /*a820*/  I2FP.F32.U32 R4, UR4 ;  /* 0x0000000400047c45 */ /* 0x000fe20008201000 */
[----:B------:R-:W-:Y:S01]  /*a830*/  FMUL R5, R3, R6 ;  /* 0x0000000603057220 */ /* 0x000fe20000400000 */
[----:B------:R-:W-:Y:S03]  /*a840*/  BSSY.RECONVERGENT B2, `(.L_x_259) ;  /* 0x000001d000027945 */ /* 0x000fe60003800200 */
[----:B------:R-:W-:Y:S01]  /*a850*/  FADD R43, -R43, R4 ;  /* 0x000000042b2b7221 */ /* 0x000fe20000000100 */
[----:B------:R-:W-:Y:S01]  /*a860*/  FFMA R5, R2, R30, R5 ;  /* 0x0000001e02057223 */ /* 0x000fe20000000005 */
[----:B0-----:R-:W-:-:S04]  /*a870*/  FFMA R7, -R27, R8, 1 ;  /* 0x3f8000001b077423 */ /* 0x001fc80000000108 */
[----:B------:R-:W-:Y:S01]  /*a880*/  FFMA R4, R8, R7, R8 ;  /* 0x0000000708047223 */ /* 0x000fe20000000008 */
[-C--:B------:R-:W-:Y:S01]  /*a890*/  FMUL R8, R14, R6.reuse ;  /* 0x000000060e087220 */ /* 0x080fe20000400000 */
[----:B------:R-:W-:Y:S01]  /*a8a0*/  FMUL R7, R17, R6 ;  /* 0x0000000611077220 */ /* 0x000fe20000400000 */
[----:B------:R-:W-:Y:S02]  /*a8b0*/  FFMA R6, R12, R29, R5 ;  /* 0x0000001d0c067223 */ /* 0x000fe40000000005 */
[-C--:B------:R-:W-:Y:S01]  /*a8c0*/  FFMA R8, R13, R30.reuse, R8 ;  /* 0x0000001e0d087223 */ /* 0x080fe20000000008 */
[----:B------:R-:W-:-:S03]  /*a8d0*/  FFMA R7, R16, R30, R7 ;  /* 0x0000001e10077223 */ /* 0x000fc60000000007 */
[-C--:B------:R-:W-:Y:S01]  /*a8e0*/  FFMA R5, R15, R29.reuse, R8 ;  /* 0x0000001d0f057223 */ /* 0x080fe20000000008 */
[----:B------:R-:W-:Y:S01]  /*a8f0*/  FFMA R8, R18, R29, R7 ;  /* 0x0000001d12087223 */ /* 0x000fe20000000007 */
[----:B------:R-:W-:Y:S02]  /*a900*/  FADD R29, R19, R6 ;  /* 0x00000006131d7221 */ /* 0x000fe40000000000 */
[----:B------:R-:W-:Y:S01]  /*a910*/  FADD R30, R20, R5 ;  /* 0x00000005141e7221 */ /* 0x000fe20000000000 */
[----:B------:R-:W-:Y:S01]  /*a920*/  FADD R31, R21, R8 ;  /* 0x00000008151f7221 */ /* 0x000fe20000000000 */
[----:B------:R-:W-:Y:S02]  /*a930*/  FADD R29, -R22, R29 ;  /* 0x0000001d161d7221 */ /* 0x000fe40000000100 */
[----:B------:R-:W-:Y:S01]  /*a940*/  FADD R30, -R23, R30 ;  /* 0x0000001e171e7221 */ /* 0x000fe20000000100 */
        /* <DEDUP_REMOVED lines=12> */
.L_x_260:
[----:B------:R-:W-:Y:S05]  /*aa10*/  BSYNC.RECONVERGENT B2 ;  /* 0x0000000000027941 */ /* 0x000fea0003800200 */
.L_x_259:
[----:B------:R-:W0:Y:S01]  /*aa20*/  MUFU.RCP R7, R26 ;  /* 0x0000001a00077308 */ /* 0x000e220000001000 */
[----:B------:R-:W-:Y:S01]  /*aa30*/  FMUL R5, R49, R33 ;  /* 0x0000002131057220 */ /* 0x000fe20000400000 */
[----:B------:R-:W-:Y:S06]  /*aa40*/  BSSY.RECONVERGENT B2, `(.L_x_261) ;  /* 0x000000b000027945 */ /* 0x000fec0003800200 */
        /* <DEDUP_REMOVED lines=10> */
.L_x_262:
[----:B------:R-:W-:Y:S05]  /*aaf0*/  BSYNC.RECONVERGENT B2 ;  /* 0x0000000000027941 */ /* 0x000fea0003800200 */
.L_x_261:
[----:B------:R-:W2:Y:S01]  /*ab00*/  LDG.E R36, desc[UR6][R50.64+-0x8] ;  /* 0xfffff80632247981 */ /* 0x000ea2000c1e1900 */
[----:B------:R-:W0:Y:S01]  /*ab10*/  MUFU.RCP R6, R27 ;  /* 0x0000001b00067308 */ /* 0x000e220000001000 */
        /* <DEDUP_REMOVED lines=8> */
[----:B------:R-:W-:-:S03]  /*aba0*/  FFMA R4, R12, R33, R7 ;  /* 0x000000210c047223 */ /* 0x000fc60000000007 */
[----:B------:R-:W-:-:S04]  /*abb0*/  FFMA R6, R13, R32, R6 ;  /* 0x000000200d067223 */ /* 0x000fc80000000006 */
        /* <DEDUP_REMOVED lines=15> */
[----:B------:R-:W-:-:S07]  /*acb0*/  MOV R6, 0xacd0 ;  /* 0x0000acd000067802 */ /* 0x000fce0000000f00 */
[----:B------:R-:W-:Y:S05]  /*acc0*/  CALL.REL.NOINC `($__internal_4_$__cuda_sm3x_div_rn_noftz_f32_slowpath) ;  /* 0x0000003800b07944 */ /* 0x000fea0003c00000 */
[----:B------:R-:W-:-:S07]  /*acd0*/  IMAD.MOV.U32 R35, RZ, RZ, R4 ;  /* 0x000000ffff237224 */ /* 0x000fce00078e0004 */
.L_x_264:
[----:B------:R-:W-:Y:S05]  /*ace0*/  BSYNC.RECONVERGENT B2 ;  /* 0x0000000000027941 */ /* 0x000fea0003800200 */
.L_x_263:
        /* <DEDUP_REMOVED lines=13> */
.L_x_266:
[----:B------:R-:W-:Y:S05]  /*adc0*/  BSYNC.RECONVERGENT B2 ;  /* 0x0000000000027941 */ /* 0x000fea0003800200 */
.L_x_265:
        /* <DEDUP_REMOVED lines=11> */
[----:B------:R-:W-:Y:S01]  /*ae80*/  FFMA R6, R13, R35, R6 ;  /* 0x000000230d067223 */ /* 0x000fe20000000006 */
[----:B------:R-:W-:-:S03]  /*ae90*/  FADD R35, R19, R4 ;  /* 0x0000000413237221 */ /* 0x000fc60000000000 */
[-C--:B------:R-:W-:Y:S01]  /*aea0*/  FFMA R7, R15, R36.reuse, R6 ;  /* 0x000000240f077223 */ /* 0x080fe20000000006 */
[----:B------:R-:W-:Y:S01]  /*aeb0*/  FFMA R36, R18, R36, R9 ;  /* 0x0000002412247223 */ /* 0x000fe20000000009 */
[----:B------:R-:W-:Y:S02]  /*aec0*/  FADD R35, -R22, R35 ;  /* 0x0000002316237221 */ /* 0x000fe40000000100 */
[----:B------:R-:W-:Y:S01]  /*aed0*/  FADD R4, R20, R7 ;  /* 0x0000000714047221 */ /* 0x000fe20000000000 */
[----:B------:R-:W-:-:S03]  /*aee0*/  FADD R37, R21, R36 ;  /* 0x0000002415257221 */ /* 0x000fc60000000000 */
        /* <DEDUP_REMOVED lines=12> */
.L_x_268:
[----:B------:R-:W-:Y:S05]  /*afb0*/  BSYNC.RECONVERGENT B2 ;  /* 0x0000000000027941 */ /* 0x000fea0003800200 */
.L_x_267:
        /* <DEDUP_REMOVED lines=14> */
.L_x_270:
[----:B------:R-:W-:Y:S05]  /*b0a0*/  BSYNC.RECONVERGENT B2 ;  /* 0x0000000000027941 */ /* 0x000fea0003800200 */
.L_x_269:
[----:B------:R-:W0:Y:S02]  /*b0b0*/  LDC.64 R4, c[0x0][0x398] ;  /* 0x0000e600ff047b82 */ /* 0x000e240000000a00 */
[----:B0-----:R-:W-:-:S05]  /*b0c0*/  IMAD.WIDE R4, R38, 0x4, R4 ;  /* 0x0000000426047825 */ /* 0x001fca00078e0204 */
[----:B------:R0:W2:Y:S01]  /*b0d0*/  LDG.E R42, desc[UR6][R4.64] ;  /* 0x00000006042a7981 */ /* 0x0000a2000c1e1900 */
[----:B------:R-:W1:Y:S01]  /*b0e0*/  MUFU.RCP R6, R27 ;  /* 0x0000001b00067308 */ /* 0x000e620000001000 */
[-C--:B------:R-:W-:Y:S01]  /*b0f0*/  FMUL R7, R3, R8.reuse ;  /* 0x0000000803077220 */ /* 0x080fe20000400000 */
[----:B------:R-:W-:Y:S01]  /*b100*/  FMUL R10, R14, R8 ;  /* 0x000000080e0a7220 */ /* 0x000fe20000400000 */
[----:B------:R-:W-:Y:S02]  /*b110*/  BSSY.RECONVERGENT B2, `(.L_x_271) ;  /* 0x000001b000027945 */ /* 0x000fe40003800200 */
[-C--:B------:R-:W-:Y:S01]  /*b120*/  FFMA R7, R2, R39.reuse, R7 ;  /* 0x0000002702077223 */ /* 0x080fe20000000007 */
[----:B------:R-:W-:-:S03]  /*b130*/  FFMA R10, R13, R39, R10 ;  /* 0x000000270d0a7223 */ /* 0x000fc6000000000a */
[-C--:B0-----:R-:W-:Y:S01]  /*b140*/  FFMA R4, R12, R40.reuse, R7 ;  /* 0x000000280c047223 */ /* 0x081fe20000000007 */
[----:B------:R-:W-:-:S03]  /*b150*/  FFMA R5, R15, R40, R10 ;  /* 0x000000280f057223 */ /* 0x000fc6000000000a */
[----:B------:R-:W-:Y:S01]  /*b160*/  FADD R7, R19, R4 ;  /* 0x0000000413077221 */ /* 0x000fe20000000000 */
[----:B------:R-:W-:Y:S01]  /*b170*/  FADD R4, R20, R5 ;  /* 0x0000000514047221 */ /* 0x000fe20000000000 */
[----:B-1----:R-:W-:Y:S02]  /*b180*/  FFMA R9, -R27, R6, 1 ;  /* 0x3f8000001b097423 */ /* 0x002fe40000000106 */
[----:B------:R-:W-:Y:S02]  /*b190*/  FADD R38, -R22, R7 ;  /* 0x0000000716267221 */ /* 0x000fe40000000100 */
[----:B------:R-:W-:Y:S01]  /*b1a0*/  FFMA R6, R6, R9, R6 ;  /* 0x0000000906067223 */ /* 0x000fe20000000006 */
[----:B------:R-:W-:-:S04]  /*b1b0*/  FMUL R9, R17, R8 ;  /* 0x0000000811097220 */ /* 0x000fc80000400000 */
[----:B------:R-:W-:Y:S01]  /*b1c0*/  FFMA R9, R16, R39, R9 ;  /* 0x0000002710097223 */ /* 0x000fe20000000009 */
[----:B------:R-:W-:-:S03]  /*b1d0*/  FADD R39, -R23, R4 ;  /* 0x0000000417277221 */ /* 0x000fc60000000100 */
[----:B------:R-:W-:-:S04]  /*b1e0*/  FFMA R40, R18, R40, R9 ;  /* 0x0000002812287223 */ /* 0x000fc80000000009 */
        /* <DEDUP_REMOVED lines=13> */
.L_x_272:
[----:B------:R-:W-:Y:S05]  /*b2c0*/  BSYNC.RECONVERGENT B2 ;  /* 0x0000000000027941 */ /* 0x000fea0003800200 */
.L_x_271:
        /* <DEDUP_REMOVED lines=13> */
.L_x_274:
[----:B------:R-:W-:Y:S05]  /*b3a0*/  BSYNC.RECONVERGENT B2 ;  /* 0x0000000000027941 */ /* 0x000fea0003800200 */
.L_x_273:
[----:B------:R-:W0:Y:S02]  /*b3b0*/  LDC.64 R52, c[0x0][0x398] ;  /* 0x0000e600ff347b82 */ /* 0x000e240000000a00 */
[----:B0-----:R-:W-:-:S05]  /*b3c0*/  IMAD.WIDE R52, R48, 0x4, R52 ;  /* 0x0000000430347825 */ /* 0x001fca00078e0234 */
        /* <DEDUP_REMOVED lines=17> */
[----:B--2---:R-:W-:Y:S01]  /*b4e0*/  FMUL R5, R43, R50 ;  /* 0x000000322b057220 */ /* 0x004fe20000400000 */
[----:B------:R-:W-:Y:S02]  /*b4f0*/  FADD R43, R21, R42 ;  /* 0x0000002a152b7221 */ /* 0x000fe40000000000 */
[----:B------:R-:W-:Y:S01]  /*b500*/  FADD R42, -R23, R4 ;  /* 0x00000004172a7221 */ /* 0x000fe20000000100 */
[----:B------:R-:W0:Y:S01]  /*b510*/  FCHK P0, R5, R27 ;  /* 0x0000001b05007302 */ /* 0x000e220000000000 */
[----:B------:R-:W-:Y:S01]  /*b520*/  FFMA R8, R49, R5, RZ ;  /* 0x0000000531087223 */ /* 0x000fe200000000ff */
[----:B------:R-:W-:-:S03]  /*b530*/  FADD R43, -R24, R43 ;  /* 0x0000002b182b7221 */ /* 0x000fc60000000100 */
[----:B------:R-:W-:-:S04]  /*b540*/  FFMA R6, -R27, R8, R5 ;  /* 0x000000081b067223 */ /* 0x000fc80000000105 */
[----:B------:R-:W-:Y:S01]  /*b550*/  FFMA R49, R49, R6, R8 ;  /* 0x0000000631317223 */ /* 0x000fe20000000008 */
[----:B0-----:R-:W-:Y:S06]  /*b560*/  @!P0 BRA `(.L_x_276) ;  /* 0x0000000000108947 */ /* 0x001fec0003800000 */
[----:B------:R-:W-:Y:S01]  /*b570*/  IMAD.MOV.U32 R4, RZ, RZ, R27 ;  /* 0x000000ffff047224 */ /* 0x000fe200078e001b */
[----:B------:R-:W-:-:S07]  /*b580*/  MOV R6, 0xb5a0 ;  /* 0x0000b5a000067802 */ /* 0x000fce0000000f00 */
[----:B------:R-:W-:Y:S05]  /*b590*/  CALL.REL.NOINC `($__internal_4_$__cuda_sm3x_div_rn_noftz_f32_slowpath) ;  /* 0x00000030007c7944 */ /* 0x000fea0003c00000 */
[----:B------:R-:W-:-:S07]  /*b5a0*/  IMAD.MOV.U32 R49, RZ, RZ, R4 ;  /* 0x000000ffff317224 */ /* 0x000fce00078e0004 */
.L_x_276:
[----:B------:R-:W-:Y:S05]  /*b5b0*/  BSYNC.RECONVERGENT B2 ;  /* 0x0000000000027941 */ /* 0x000fea0003800200 */
.L_x_275:
[----:B------:R-:W0:Y:S01]  /*b5c0*/  MUFU.RCP R7, R26 ;  /* 0x0000001a00077308 */ /* 0x000e220000001000 */
[----:B------:R-:W-:Y:S01]  /*b5d0*/  FADD R25, R45, -R25 ;  /* 0x800000192d197221 */ /* 0x000fe20000000000 */
[----:B------:R-:W-:Y:S03]  /*b5e0*/  BSSY.RECONVERGENT B2, `(.L_x_277) ;  /* 0x000000d000027945 */ /* 0x000fe60003800200 */
        /* <DEDUP_REMOVED lines=12> */
.L_x_278:
[----:B------:R-:W-:Y:S05]  /*b6b0*/  BSYNC.RECONVERGENT B2 ;  /* 0x0000000000027941 */ /* 0x000fea0003800200 */
.L_x_277:
[----:B------:R-:W2:Y:S01]  /*b6c0*/  LDG.E R52, desc[UR6][R52.64+-0x8] ;  /* 0xfffff80634347981 */ /* 0x000ea2000c1e1900 */
[----:B------:R-:W0:Y:S01]  /*b6d0*/  MUFU.RCP R4, R27 ;  /* 0x0000001b00047308 */ /* 0x000e220000001000 */
[-C--:B------:R-:W-:Y:S01]  /*b6e0*/  FMUL R5, R3, R6.reuse ;  /* 0x0000000603057220 */ /* 0x080fe20000400000 */
[-C--:B------:R-:W-:Y:S01]  /*b6f0*/  FMUL R8, R14, R6.reuse ;  /* 0x000000060e087220 */ /* 0x080fe20000400000 */
[----:B------:R-:W-:Y:S01]  /*b700*/  FMUL R9, R17, R6 ;  /* 0x0000000611097220 */ /* 0x000fe20000400000 */
[----:B------:R-:W-:Y:S02]  /*b710*/  BSSY.RECONVERGENT B2, `(.L_x_279) ;  /* 0x0000019000027945 */ /* 0x000fe40003800200 */
[-C--:B------:R-:W-:Y:S01]  /*b720*/  FFMA R8, R13, R49.reuse, R8 ;  /* 0x000000310d087223 */ /* 0x080fe20000000008 */
[----:B------:R-:W-:Y:S01]  /*b730*/  FFMA R9, R16, R49, R9 ;  /* 0x0000003110097223 */ /* 0x000fe20000000009 */
[----:B0-----:R-:W-:-:S04]  /*b740*/  FFMA R7, -R27, R4, 1 ;  /* 0x3f8000001b077423 */ /* 0x001fc80000000104 */
[----:B------:R-:W-:Y:S01]  /*b750*/  FFMA R4, R4, R7, R4 ;  /* 0x0000000704047223 */ /* 0x000fe20000000004 */
[----:B------:R-:W-:Y:S01]  /*b760*/  FFMA R7, R2, R49, R5 ;  /* 0x0000003102077223 */ /* 0x000fe20000000005 */
[----:B--2---:R-:W-:-:S03]  /*b770*/  FMUL R5, R0, R52 ;  /* 0x0000003400057220 */ /* 0x004fc60000400000 */
[-C--:B------:R-:W-:Y:S01]  /*b780*/  FFMA R0, R12, R50.reuse, R7 ;  /* 0x000000320c007223 */ /* 0x080fe20000000007 */
[-C--:B------:R-:W-:Y:S01]  /*b790*/  FFMA R7, R15, R50.reuse, R8 ;  /* 0x000000320f077223 */ /* 0x080fe20000000008 */
[----:B------:R-:W-:Y:S01]  /*b7a0*/  FFMA R50, R18, R50, R9 ;  /* 0x0000003212327223 */ /* 0x000fe20000000009 */
[----:B------:R-:W0:Y:S01]  /*b7b0*/  FCHK P0, R5, R27 ;  /* 0x0000001b05007302 */ /* 0x000e220000000000 */
[----:B------:R-:W-:Y:S01]  /*b7c0*/  FFMA R11, R4, R5, RZ ;  /* 0x00000005040b7223 */ /* 0x000fe200000000ff */
[----:B------:R-:W-:Y:S01]  /*b7d0*/  FADD R49, R19, R0 ;  /* 0x0000000013317221 */ /* 0x000fe20000000000 */
[----:B------:R-:W-:Y:S01]  /*b7e0*/  FADD R0, R20, R7 ;  /* 0x0000000714007221 */ /* 0x000fe20000000000 */
[----:B------:R-:W-:Y:S01]  /*b7f0*/  FADD R7, R21, R50 ;  /* 0x0000003215077221 */ /* 0x000fe20000000000 */
[----:B------:R-:W-:Y:S01]  /*b800*/  FFMA R6, -R27, R11, R5 ;  /* 0x0000000b1b067223 */ /* 0x000fe20000000105 */
[----:B------:R-:W-:Y:S01]  /*b810*/  FADD R49, -R22, R49 ;  /* 0x0000003116317221 */ /* 0x000fe20000000100 */
[----:B------:R-:W-:Y:S01]  /*b820*/  FADD R45, -R23, R0 ;  /* 0x00000000172d7221 */ /* 0x000fe20000000100 */
[----:B------:R-:W-:Y:S01]  /*b830*/  FADD R0, -R24, R7 ;  /* 0x0000000718007221 */ /* 0x000fe20000000100 */
[----:B------:R-:W-:Y:S01]  /*b840*/  FFMA R50, R4, R6, R11 ;  /* 0x0000000604327223 */ /* 0x000fe2000000000b */
[----:B0-----:R-:W-:Y:S06]  /*b850*/  @!P0 BRA `(.L_x_280) ;  /* 0x0000000000108947 */ /* 0x001fec0003800000 */
[----:B------:R-:W-:Y:S01]  /*b860*/  IMAD.MOV.U32 R4, RZ, RZ, R27 ;  /* 0x000000ffff047224 */ /* 0x000fe200078e001b */
[----:B------:R-:W-:-:S07]  /*b870*/  MOV R6, 0xb890 ;  /* 0x0000b89000067802 */ /* 0x000fce0000000f00 */
[----:B------:R-:W-:Y:S05]  /*b880*/  CALL.REL.NOINC `($__internal_4_$__cuda_sm3x_div_rn_noftz_f32_slowpath) ;  /* 0x0000002c00c07944 */ /* 0x000fea0003c00000 */
[----:B------:R-:W-:-:S07]  /*b890*/  IMAD.MOV.U32 R50, RZ, RZ, R4 ;  /* 0x000000ffff327224 */ /* 0x000fce00078e0004 */
.L_x_280:
[----:B------:R-:W-:Y:S05]  /*b8a0*/  BSYNC.RECONVERGENT B2 ;  /* 0x0000000000027941 */ /* 0x000fea0003800200 */
.L_x_279:
        /* <DEDUP_REMOVED lines=14> */
.L_x_282:
[----:B------:R-:W-:Y:S05]  /*b990*/  BSYNC.RECONVERGENT B2 ;  /* 0x0000000000027941 */ /* 0x000fea0003800200 */
.L_x_281:
[C---:B------:R-:W-:Y:S01]  /*b9a0*/  FADD R29, -R47.reuse, R29 ;  /* 0x0000001d2f1d7221 */ /* 0x040fe20000000100 */
[C---:B------:R-:W-:Y:S01]  /*b9b0*/  FADD R8, -R44.reuse, R34 ;  /* 0x000000222c087221 */ /* 0x040fe20000000100 */
[----:B------:R-:W-:Y:S01]  /*b9c0*/  FADD R31, -R44, R31 ;  /* 0x0000001f2c1f7221 */ /* 0x000fe20000000100 */
[----:B------:R-:W-:Y:S01]  /*b9d0*/  FADD R6, -R47, R32 ;  /* 0x000000202f067221 */ /* 0x000fe20000000100 */
[----:B------:R-:W-:Y:S01]  /*b9e0*/  FMUL R3, R3, R10 ;  /* 0x0000000a03037220 */ /* 0x000fe20000400000 */
[----:B------:R-:W-:Y:S01]  /*b9f0*/  FMUL R4, R29, R8 ;  /* 0x000000081d047220 */ /* 0x000fe20000400000 */
[-C--:B------:R-:W-:Y:S01]  /*ba00*/  FMUL R14, R14, R10.reuse ;  /* 0x0000000a0e0e7220 */ /* 0x080fe20000400000 */
[----:B------:R-:W-:Y:S01]  /*ba10*/  FMUL R17, R17, R10 ;  /* 0x0000000a11117220 */ /* 0x000fe20000400000 */
[----:B------:R-:W-:Y:S01]  /*ba20*/  FADD R9, -R46, R30 ;  /* 0x0000001e2e097221 */ /* 0x000fe20000000100 */
[----:B------:R-:W-:Y:S01]  /*ba30*/  FFMA R25, R31, R6, -R4 ;  /* 0x000000061f197223 */ /* 0x000fe20000000804 */
[-C--:B------:R-:W-:Y:S01]  /*ba40*/  FFMA R3, R2, R50.reuse, R3 ;  /* 0x0000003202037223 */ /* 0x080fe20000000003 */
[-C--:B------:R-:W-:Y:S01]  /*ba50*/  FFMA R14, R13, R50.reuse, R14 ;  /* 0x000000320d0e7223 */ /* 0x080fe2000000000e */
[----:B------:R-:W-:Y:S01]  /*ba60*/  FFMA R17, R16, R50, R17 ;  /* 0x0000003210117223 */ /* 0x000fe20000000011 */
[----:B------:R-:W0:Y:S01]  /*ba70*/  F2F.F64.F32 R4, R25 ;  /* 0x0000001900047310 */ /* 0x000e220000201800 */
[----:B------:R-:W-:Y:S01]  /*ba80*/  FMUL R10, R9, R6 ;  /* 0x00000006090a7220 */ /* 0x000fe20000400000 */
[-C--:B------:R-:W-:Y:S01]  /*ba90*/  FFMA R12, R12, R52.reuse, R3 ;  /* 0x000000340c0c7223 */ /* 0x080fe20000000003 */
[-C--:B------:R-:W-:Y:S01]  /*baa0*/  FFMA R15, R15, R52.reuse, R14 ;  /* 0x000000340f0f7223 */ /* 0x080fe2000000000e */
[----:B------:R-:W-:Y:S01]  /*bab0*/  FADD R2, -R46, R33 ;  /* 0x000000212e027221 */ /* 0x000fe20000000100 */
[----:B------:R-:W-:Y:S01]  /*bac0*/  FFMA R18, R18, R52, R17 ;  /* 0x0000003412127223 */ /* 0x000fe20000000011 */
[----:B------:R-:W-:Y:S01]  /*bad0*/  FADD R19, R19, R12 ;  /* 0x0000000c13137221 */ /* 0x000fe20000000000 */
[----:B------:R-:W-:Y:S01]  /*bae0*/  FADD R20, R20, R15 ;  /* 0x0000000f14147221 */ /* 0x000fe20000000000 */
[-C--:B------:R-:W-:Y:S01]  /*baf0*/  FMUL R14, R31, R2.reuse ;  /* 0x000000021f0e7220 */ /* 0x080fe20000400000 */
[----:B------:R-:W-:Y:S01]  /*bb00*/  FADD R21, R21, R18 ;  /* 0x0000001215157221 */ /* 0x000fe20000000000 */
[----:B------:R-:W-:Y:S01]  /*bb10*/  BSSY.RECONVERGENT B0, `(.L_x_283) ;  /* 0x000000a000007945 */ /* 0x000fe20003800200 */
[----:B------:R-:W-:Y:S01]  /*bb20*/  FFMA R2, R29, R2, -R10 ;  /* 0x000000021d027223 */ /* 0x000fe2000000080a */
[----:B------:R-:W-:Y:S01]  /*bb30*/  FFMA R3, R9, R8, -R14 ;  /* 0x0000000809037223 */ /* 0x000fe2000000080e */
[----:B------:R-:W-:Y:S01]  /*bb40*/  FADD R22, -R22, R19 ;  /* 0x0000001316167221 */ /* 0x000fe20000000100 */
[----:B------:R-:W-:Y:S01]  /*bb50*/  FADD R23, -R23, R20 ;  /* 0x0000001417177221 */ /* 0x000fe20000000100 */
[----:B0-----:R-:W-:Y:S01]  /*bb60*/  DADD R6, -RZ, |R4| ;  /* 0x00000000ff067229 */ /* 0x001fe20000000504 */
[----:B------:R-:W-:Y:S01]  /*bb70*/  FADD R24, -R24, R21 ;  /* 0x0000001518187221 */ /* 0x000fe20000000100 */
[----:B------:R-:W-:-:S08]  /*bb80*/  MOV R26, 0xbbb0 ;  /* 0x0000bbb0001a7802 */ /* 0x000fd00000000f00 */
[----:B------:R-:W-:-:S07]  /*bb90*/  IMAD.MOV.U32 R27, RZ, RZ, R7 ;  /* 0x000000ffff1b7224 */ /* 0x000fce00078e0007 */
[----:B------:R-:W-:Y:S05]  /*bba0*/  CALL.REL.NOINC `($_Z16getNormalsKernelPfPiS_S_PhS1_S1_S1_S_$__internal_accurate_pow) ;  /* 0x0000003000947944 */ /* 0x000fea0003c00000 */
[----:B------:R-:W-:Y:S05]  /*bbb0*/  BSYNC.RECONVERGENT B0 ;  /* 0x0000000000007941 */ /* 0x000fea0003800200 */
.L_x_283:
[----:B------:R-:W-:Y:S01]  /*bbc0*/  DADD R8, R4, 2 ;  /* 0x4000000004087429 */ /* 0x000fe20000000000 */
[----:B------:R-:W0:Y:S01]  /*bbd0*/  F2F.F64.F32 R12, R2 ;  /* 0x00000002000c7310 */ /* 0x000e220000201800 */
[----:B------:R-:W-:Y:S01]  /*bbe0*/  FSETP.NEU.AND P0, PT, R25, RZ, PT ;  /* 0x000000ff1900720b */ /* 0x000fe20003f0d000 */
[----:B------:R-:W-:Y:S01]  /*bbf0*/  BSSY.RECONVERGENT B0, `(.L_x_284) ;  /* 0x000000e000007945 */ /* 0x000fe20003800200 */
[----:B------:R-:W-:Y:S02]  /*bc00*/  IMAD.MOV.U32 R14, RZ, RZ, R7 ;  /* 0x000000ffff0e7224 */ /* 0x000fe400078e0007 */
[----:B------:R-:W-:-:S04]  /*bc10*/  IMAD.MOV.U32 R15, RZ, RZ, R6 ;  /* 0x000000ffff0f7224 */ /* 0x000fc800078e0006 */
[----:B------:R-:W-:-:S04]  /*bc20*/  LOP3.LUT R8, R9, 0x7ff00000, RZ, 0xc0, !PT ;  /* 0x7ff0000009087812 */ /* 0x000fc800078ec0ff */
[----:B------:R-:W-:Y:S02]  /*bc30*/  ISETP.NE.AND P1, PT, R8, 0x7ff00000, PT ;  /* 0x7ff000000800780c */ /* 0x000fe40003f25270 */
[----:B------:R-:W-:Y:S01]  /*bc40*/  @!P0 CS2R R14, SRZ ;  /* 0x00000000000e8805 */ /* 0x000fe2000001ff00 */
[----:B0-----:R-:W-:-:S10]  /*bc50*/  DADD R8, -RZ, |R12| ;  /* 0x00000000ff087229 */ /* 0x001fd4000000050c */
[----:B------:R-:W-:Y:S05]  /*bc60*/  @P1 BRA `(.L_x_285) ;  /* 0x0000000000181947 */ /* 0x000fea0003800000 */
[----:B------:R-:W-:-:S13]  /*bc70*/  FSETP.NAN.AND P0, PT, R25, R25, PT ;  /* 0x000000191900720b */ /* 0x000fda0003f08000 */
[----:B------:R-:W-:Y:S01]  /*bc80*/  @P0 DADD R14, R4, 2 ;  /* 0x40000000040e0429 */ /* 0x000fe20000000000 */
[----:B------:R-:W-:Y:S10]  /*bc90*/  @P0 BRA `(.L_x_285) ;  /* 0x00000000000c0947 */ /* 0x000ff40003800000 */
[----:B------:R-:W-:-:S14]  /*bca0*/  DSETP.NEU.AND P0, PT, |R4|, +INF , PT ;  /* 0x7ff000000400742a */ /* 0x000fdc0003f0d200 */
[----:B------:R-:W-:Y:S02]  /*bcb0*/  @!P0 IMAD.MOV.U32 R14, RZ, RZ, 0x0 ;  /* 0x00000000ff0e8424 */ /* 0x000fe400078e00ff */
[----:B------:R-:W-:-:S07]  /*bcc0*/  @!P0 IMAD.MOV.U32 R15, RZ, RZ, 0x7ff00000 ;  /* 0x7ff00000ff0f8424 */ /* 0x000fce00078e00ff */
.L_x_285:
[----:B------:R-:W-:Y:S05]  /*bcd0*/  BSYNC.RECONVERGENT B0 ;  /* 0x0000000000007941 */ /* 0x000fea0003800200 */
.L_x_284:
[----:B------:R-:W-:Y:S01]  /*bce0*/  BSSY.RECONVERGENT B0, `(.L_x_286) ;  /* 0x0000005000007945 */ /* 0x000fe20003800200 */
[----:B------:R-:W-:Y:S01]  /*bcf0*/  IMAD.MOV.U32 R6, RZ, RZ, R8 ;  /* 0x000000ffff067224 */ /* 0x000fe200078e0008 */
[----:B------:R-:W-:Y:S01]  /*bd00*/  MOV R26, 0xbd30 ;  /* 0x0000bd30001a7802 */ /* 0x000fe20000000f00 */
[----:B------:R-:W-:-:S07]  /*bd10*/  IMAD.MOV.U32 R27, RZ, RZ, R9 ;  /* 0x000000ffff1b7224 */ /* 0x000fce00078e0009 */
[----:B------:R-:W-:Y:S05]  /*bd20*/  CALL.REL.NOINC `($_Z16getNormalsKernelPfPiS_S_PhS1_S1_S1_S_$__internal_accurate_pow) ;  /* 0x0000003000347944 */ /* 0x000fea0003c00000 */
[----:B------:R-:W-:Y:S05]  /*bd30*/  BSYNC.RECONVERGENT B0 ;  /* 0x0000000000007941 */ /* 0x000fea0003800200 */
.L_x_286:
[----:B------:R-:W-:Y:S01]  /*bd40*/  DADD R4, R12, 2 ;  /* 0x400000000c047429 */ /* 0x000fe20000000000 */
[C---:B------:R-:W-:Y:S01]  /*bd50*/  FSETP.NEU.AND P0, PT, R2.reuse, RZ, PT ;  /* 0x000000ff0200720b */ /* 0x040fe20003f0d000 */
[----:B------:R-:W-:Y:S01]  /*bd60*/  BSSY.RECONVERGENT B0, `(.L_x_287) ;  /* 0x0000012000007945 */ /* 0x000fe20003800200 */
[----:B------:R-:W-:Y:S01]  /*bd70*/  FSETP.NEU.AND P3, PT, R25, 1, PT ;  /* 0x3f8000001900780b */ /* 0x000fe20003f6d000 */
[----:B------:R-:W-:Y:S01]  /*bd80*/  IMAD.MOV.U32 R10, RZ, RZ, R7 ;  /* 0x000000ffff0a7224 */ /* 0x000fe200078e0007 */
[----:B------:R-:W-:Y:S01]  /*bd90*/  FSETP.NEU.AND P2, PT, R2, 1, PT ;  /* 0x3f8000000200780b */ /* 0x000fe20003f4d000 */
[----:B------:R-:W-:Y:S01]  /*bda0*/  IMAD.MOV.U32 R11, RZ, RZ, R6 ;  /* 0x000000ffff0b7224 */ /* 0x000fe200078e0006 */
[----:B------:R-:W-:-:S03]  /*bdb0*/  FSEL R9, R15, 1.875, P3 ;  /* 0x3ff000000f097808 */ /* 0x000fc60001800000 */
[----:B------:R-:W-:Y:S02]  /*bdc0*/  LOP3.LUT R8, R5, 0x7ff00000, RZ, 0xc0, !PT ;  /* 0x7ff0000005087812 */ /* 0x000fe400078ec0ff */
[----:B------:R0:W1:Y:S02]  /*bdd0*/  F2F.F64.F32 R4, R3 ;  /* 0x0000000300047310 */ /* 0x0000640000201800 */
[----:B------:R-:W-:Y:S02]  /*bde0*/  ISETP.NE.AND P1, PT, R8, 0x7ff00000, PT ;  /* 0x7ff000000800780c */ /* 0x000fe40003f25270 */
[----:B------:R-:W-:Y:S02]  /*bdf0*/  @!P0 CS2R R10, SRZ ;  /* 0x00000000000a8805 */ /* 0x000fe4000001ff00 */
[----:B------:R-:W-:-:S09]  /*be00*/  FSEL R8, R14, RZ, P3 ;  /* 0x000000ff0e087208 */ /* 0x000fd20001800000 */
[----:B01----:R-:W-:Y:S05]  /*be10*/  @P1 BRA `(.L_x_288) ;  /* 0x0000000000181947 */ /* 0x003fea0003800000 */
[----:B------:R-:W-:-:S13]  /*be20*/  FSETP.NAN.AND P0, PT, R2, R2, PT ;  /* 0x000000020200720b */ /* 0x000fda0003f08000 */
[----:B------:R-:W-:Y:S01]  /*be30*/  @P0 DADD R10, R12, 2 ;  /* 0x400000000c0a0429 */ /* 0x000fe20000000000 */
[----:B------:R-:W-:Y:S10]  /*be40*/  @P0 BRA `(.L_x_288) ;  /* 0x00000000000c0947 */ /* 0x000ff40003800000 */
[----:B------:R-:W-:-:S14]  /*be50*/  DSETP.NEU.AND P0, PT, |R12|, +INF , PT ;  /* 0x7ff000000c00742a */ /* 0x000fdc0003f0d200 */
[----:B------:R-:W-:Y:S02]  /*be60*/  @!P0 IMAD.MOV.U32 R10, RZ, RZ, 0x0 ;  /* 0x00000000ff0a8424 */ /* 0x000fe400078e00ff */
[----:B------:R-:W-:-:S07]  /*be70*/  @!P0 IMAD.MOV.U32 R11, RZ, RZ, 0x7ff00000 ;  /* 0x7ff00000ff0b8424 */ /* 0x000fce00078e00ff */
.L_x_288:
[----:B------:R-:W-:Y:S05]  /*be80*/  BSYNC.RECONVERGENT B0 ;  /* 0x0000000000007941 */ /* 0x000fea0003800200 */
.L_x_287:
[----:B------:R-:W-:Y:S01]  /*be90*/  DADD R6, -RZ, |R4| ;  /* 0x00000000ff067229 */ /* 0x000fe20000000504 */
[----:B------:R-:W-:Y:S01]  /*bea0*/  FSEL R12, R10, RZ, P2 ;  /* 0x000000ff0a0c7208 */ /* 0x000fe20001000000 */
[----:B------:R-:W-:Y:S01]  /*beb0*/  BSSY.RECONVERGENT B0, `(.L_x_289) ;  /* 0x0000006000007945 */ /* 0x000fe20003800200 */
[----:B------:R-:W-:Y:S02]  /*bec0*/  FSEL R13, R11, 1.875, P2 ;  /* 0x3ff000000b0d7808 */ /* 0x000fe40001000000 */
[----:B------:R-:W-:-:S04]  /*bed0*/  MOV R26, 0xbf10 ;  /* 0x0000bf10001a7802 */ /* 0x000fc80000000f00 */
[----:B------:R-:W-:Y:S01]  /*bee0*/  DADD R12, R8, R12 ;  /* 0x00000000080c7229 */ /* 0x000fe2000000000c */
[----:B------:R-:W-:-:S10]  /*bef0*/  IMAD.MOV.U32 R27, RZ, RZ, R7 ;  /* 0x000000ffff1b7224 */ /* 0x000fd400078e0007 */
[----:B------:R-:W-:Y:S05]  /*bf00*/  CALL.REL.NOINC `($_Z16getNormalsKernelPfPiS_S_PhS1_S1_S1_S_$__internal_accurate_pow) ;  /* 0x0000002c00bc7944 */ /* 0x000fea0003c00000 */
[----:B------:R-:W-:Y:S05]  /*bf10*/  BSYNC.RECONVERGENT B0 ;  /* 0x0000000000007941 */ /* 0x000fea0003800200 */
.L_x_289:
[----:B------:R-:W-:Y:S01]  /*bf20*/  DADD R8, R4, 2 ;  /* 0x4000000004087429 */ /* 0x000fe20000000000 */
[----:B------:R-:W-:Y:S01]  /*bf30*/  FSETP.NEU.AND P0, PT, R3, RZ, PT ;  /* 0x000000ff0300720b */ /* 0x000fe20003f0d000 */
[----:B------:R-:W-:Y:S01]  /*bf40*/  BSSY.RECONVERGENT B0, `(.L_x_290) ;  /* 0x000000f000007945 */ /* 0x000fe20003800200 */
[-C--:B------:R-:W-:Y:S02]  /*bf50*/  LOP3.LUT R7, R7, R6.reuse, RZ, 0x3c, !PT ;  /* 0x0000000607077212 */ /* 0x080fe400078e3cff */
[----:B------:R-:W-:Y:S02]  /*bf60*/  FSETP.NEU.AND P2, PT, R3, 1, PT ;  /* 0x3f8000000300780b */ /* 0x000fe40003f4d000 */
[----:B------:R-:W-:-:S03]  /*bf70*/  LOP3.LUT R6, R7, R6, RZ, 0x3c, !PT ;  /* 0x0000000607067212 */ /* 0x000fc600078e3cff */
[----:B------:R-:W-:Y:S02]  /*bf80*/  LOP3.LUT R8, R9, 0x7ff00000, RZ, 0xc0, !PT ;  /* 0x7ff0000009087812 */ /* 0x000fe400078ec0ff */
[----:B------:R-:W-:Y:S02]  /*bf90*/  LOP3.LUT R7, R7, R6, RZ, 0x3c, !PT ;  /* 0x0000000607077212 */ /* 0x000fe400078e3cff */
[----:B------:R-:W-:Y:S02]  /*bfa0*/  ISETP.NE.AND P1, PT, R8, 0x7ff00000, PT ;  /* 0x7ff000000800780c */ /* 0x000fe40003f25270 */
[----:B------:R-:W-:-:S11]  /*bfb0*/  @!P0 CS2R R6, SRZ ;  /* 0x0000000000068805 */ /* 0x000fd6000001ff00 */
[----:B------:R-:W-:Y:S05]  /*bfc0*/  @P1 BRA `(.L_x_291) ;  /* 0x0000000000181947 */ /* 0x000fea0003800000 */
[----:B------:R-:W-:-:S13]  /*bfd0*/  FSETP.NAN.AND P0, PT, R3, R3, PT ;  /* 0x000000030300720b */ /* 0x000fda0003f08000 */
[----:B------:R-:W-:Y:S01]  /*bfe0*/  @P0 DADD R6, R4, 2 ;  /* 0x4000000004060429 */ /* 0x000fe20000000000 */
[----:B------:R-:W-:Y:S10]  /*bff0*/  @P0 BRA `(.L_x_291) ;  /* 0x00000000000c0947 */ /* 0x000ff40003800000 */
[----:B------:R-:W-:-:S14]  /*c000*/  DSETP.NEU.AND P0, PT, |R4|, +INF , PT ;  /* 0x7ff000000400742a */ /* 0x000fdc0003f0d200 */
[----:B------:R-:W-:Y:S02]  /*c010*/  @!P0 IMAD.MOV.U32 R6, RZ, RZ, 0x0 ;  /* 0x00000000ff068424 */ /* 0x000fe400078e00ff */
[----:B------:R-:W-:-:S07]  /*c020*/  @!P0 IMAD.MOV.U32 R7, RZ, RZ, 0x7ff00000 ;  /* 0x7ff00000ff078424 */ /* 0x000fce00078e00ff */
.L_x_291:
[----:B------:R-:W-:Y:S05]  /*c030*/  BSYNC.RECONVERGENT B0 ;  /* 0x0000000000007941 */ /* 0x000fea0003800200 */
.L_x_290:
[----:B------:R-:W-:Y:S01]  /*c040*/  FSEL R4, R6, RZ, P2 ;  /* 0x000000ff06047208 */ /* 0x000fe20001000000 */
[----:B------:R-:W-:Y:S01]  /*c050*/  BSSY.RECONVERGENT B0, `(.L_x_292) ;  /* 0x0000010000007945 */ /* 0x000fe20003800200 */
[----:B------:R-:W-:-:S06]  /*c060*/  FSEL R5, R7, 1.875, P2 ;  /* 0x3ff0000007057808 */ /* 0x000fcc0001000000 */
[----:B------:R-:W-:-:S10]  /*c070*/  DADD R4, R12, R4 ;  /* 0x000000000c047229 */ /* 0x000fd40000000004 */
[----:B------:R-:W0:Y:S02]  /*c080*/  F2F.F32.F64 R4, R4 ;  /* 0x0000000400047310 */ /* 0x000e240000301000 */
[----:B0-----:R-:W-:-:S06]  /*c090*/  VIADD R6, R4, 0xf3000000 ;  /* 0xf300000004067836 */ /* 0x001fcc0000000000 */
[----:B------:R0:W1:Y:S01]  /*c0a0*/  MUFU.RSQ R7, R4 ;  /* 0x0000000400077308 */ /* 0x0000620000001400 */
[----:B------:R-:W-:-:S13]  /*c0b0*/  ISETP.GT.U32.AND P0, PT, R6, 0x727fffff, PT ;  /* 0x727fffff0600780c */ /* 0x000fda0003f04070 */
[----:B0-----:R-:W-:Y:S05]  /*c0c0*/  @!P0 BRA `(.L_x_293) ;  /* 0x0000000000108947 */ /* 0x001fea0003800000 */
[----:B------:R-:W-:-:S07]  /*c0d0*/  MOV R6, 0xc0f0 ;  /* 0x0000c0f000067802 */ /* 0x000fce0000000f00 */
[----:B-1----:R-:W-:Y:S05]  /*c0e0*/  CALL.REL.NOINC `($__internal_3_$__cuda_sm20_sqrt_rn_f32_slowpath) ;  /* 0x0000002400507944 */ /* 0x002fea0003c00000 */
[----:B------:R-:W-:Y:S01]  /*c0f0*/  IMAD.MOV.U32 R13, RZ, RZ, R21 ;  /* 0x000000ffff0d7224 */ /* 0x000fe200078e0015 */
[----:B------:R-:W-:Y:S06]  /*c100*/  BRA `(.L_x_294) ;  /* 0x0000000000107947 */ /* 0x000fec0003800000 */
.L_x_293:
[----:B-1----:R-:W-:Y:S01]  /*c110*/  FMUL.FTZ R13, R4, R7 ;  /* 0x00000007040d7220 */ /* 0x002fe20000410000 */
[----:B------:R-:W-:-:S03]  /*c120*/  FMUL.FTZ R5, R7, 0.5 ;  /* 0x3f00000007057820 */ /* 0x000fc60000410000 */
[----:B------:R-:W-:-:S04]  /*c130*/  FFMA R4, -R13, R13, R4 ;  /* 0x0000000d0d047223 */ /* 0x000fc80000000104 */
[----:B------:R-:W-:-:S07]  /*c140*/  FFMA R13, R4, R5, R13 ;  /* 0x00000005040d7223 */ /* 0x000fce000000000d */
.L_x_294:
[----:B------:R-:W-:Y:S05]  /*c150*/  BSYNC.RECONVERGENT B0 ;  /* 0x0000000000007941 */ /* 0x000fea0003800200 */
.L_x_292:
[----:B------:R-:W0:Y:S01]  /*c160*/  MUFU.RCP R4, R13 ;  /* 0x0000000d00047308 */ /* 0x000e220000001000 */
[----:B------:R-:W-:Y:S07]  /*c170*/  BSSY.RECONVERGENT B2, `(.L_x_295) ;  /* 0x000000c000027945 */ /* 0x000fee0003800200 */
[----:B------:R-:W1:Y:S01]  /*c180*/  FCHK P0, R25, R13 ;  /* 0x0000000d19007302 */ /* 0x000e620000000000 */
[----:B0-----:R-:W-:-:S04]  /*c190*/  FFMA R5, R4, -R13, 1 ;  /* 0x3f80000004057423 */ /* 0x001fc8000000080d */
[----:B------:R-:W-:-:S04]  /*c1a0*/  FFMA R4, R4, R5, R4 ;  /* 0x0000000504047223 */ /* 0x000fc80000000004 */
[----:B------:R-:W-:-:S04]  /*c1b0*/  FFMA R6, R25, R4, RZ ;  /* 0x0000000419067223 */ /* 0x000fc800000000ff */
[----:B------:R-:W-:-:S04]  /*c1c0*/  FFMA R5, R6, -R13, R25 ;  /* 0x8000000d06057223 */ /* 0x000fc80000000019 */
[----:B------:R-:W-:Y:S01]  /*c1d0*/  FFMA R4, R4, R5, R6 ;  /* 0x0000000504047223 */ /* 0x000fe20000000006 */
[----:B-1----:R-:W-:Y:S06]  /*c1e0*/  @!P0 BRA `(.L_x_296) ;  /* 0x0000000000108947 */ /* 0x002fec0003800000 */
[----:B------:R-:W-:Y:S01]  /*c1f0*/  IMAD.MOV.U32 R5, RZ, RZ, R25 ;  /* 0x000000ffff057224 */ /* 0x000fe200078e0019 */
[----:B------:R-:W-:Y:S01]  /*c200*/  MOV R6, 0xc230 ;  /* 0x0000c23000067802 */ /* 0x000fe20000000f00 */
[----:B------:R-:W-:-:S07]  /*c210*/  IMAD.MOV.U32 R4, RZ, RZ, R13 ;  /* 0x000000ffff047224 */ /* 0x000fce00078e000d */
[----:B------:R-:W-:Y:S05]  /*c220*/  CALL.REL.NOINC `($__internal_4_$__cuda_sm3x_div_rn_noftz_f32_slowpath) ;  /* 0x0000002400587944 */ /* 0x000fea0003c00000 */
.L_x_296:
[----:B------:R-:W-:Y:S05]  /*c230*/  BSYNC.RECONVERGENT B2 ;  /* 0x0000000000027941 */ /* 0x000fea0003800200 */
.L_x_295:
[----:B------:R-:W-:Y:S01]  /*c240*/  FMUL R4, R4, 255 ;  /* 0x437f000004047820 */ /* 0x000fe20000400000 */
[----:B------:R-:W-:Y:S01]  /*c250*/  IMAD.MOV.U32 R5, RZ, RZ, 0x3f000000 ;  /* 0x3f000000ff057424 */ /* 0x000fe200078e00ff */
[----:B------:R-:W0:Y:S01]  /*c260*/  MUFU.RCP R6, R13 ;  /* 0x0000000d00067308 */ /* 0x000e220000001000 */
[----:B------:R-:W-:Y:S03]  /*c270*/  BSSY.RECONVERGENT B2, `(.L_x_297) ;  /* 0x0000010000027945 */ /* 0x000fe60003800200 */
[----:B------:R-:W-:-:S04]  /*c280*/  LOP3.LUT R5, R5, 0x80000000, R4, 0xb8, !PT ;  /* 0x8000000005057812 */ /* 0x000fc800078eb804 */
[----:B------:R-:W-:Y:S01]  /*c290*/  FCHK P0, R2, R13 ;  /* 0x0000000d02007302 */ /* 0x000fe20000000000 */
[----:B------:R-:W-:-:S07]  /*c2a0*/  FADD.RZ R5, R4, R5 ;  /* 0x0000000504057221 */ /* 0x000fce000000c000 */
[----:B------:R-:W1:Y:S01]  /*c2b0*/  FRND.TRUNC R5, R5 ;  /* 0x0000000500057307 */ /* 0x000e62000020d000 */
[----:B0-----:R-:W-:-:S04]  /*c2c0*/  FFMA R7, R6, -R13, 1 ;  /* 0x3f80000006077423 */ /* 0x001fc8000000080d */
[----:B------:R-:W-:-:S04]  /*c2d0*/  FFMA R6, R6, R7, R6 ;  /* 0x0000000706067223 */ /* 0x000fc80000000006 */
[----:B------:R-:W-:-:S04]  /*c2e0*/  FFMA R7, R2, R6, RZ ;  /* 0x0000000602077223 */ /* 0x000fc800000000ff */
[----:B------:R-:W-:Y:S01]  /*c2f0*/  FFMA R4, R7, -R13, R2 ;  /* 0x8000000d07047223 */ /* 0x000fe20000000002 */
[----:B-1----:R0:W1:Y:S03]  /*c300*/  F2I.TRUNC.NTZ R12, |R5| ;  /* 0x40000005000c7305 */ /* 0x002066000020f100 */
[----:B------:R-:W-:Y:S01]  /*c310*/  FFMA R4, R6, R4, R7 ;  /* 0x0000000406047223 */ /* 0x000fe20000000007 */
[----:B------:R-:W-:Y:S06]  /*c320*/  @!P0 BRA `(.L_x_298) ;  /* 0x0000000000108947 */ /* 0x000fec0003800000 */
[----:B0-----:R-:W-:Y:S01]  /*c330*/  IMAD.MOV.U32 R5, RZ, RZ, R2 ;  /* 0x000000ffff057224 */ /* 0x001fe200078e0002 */
[----:B------:R-:W-:Y:S01]  /*c340*/  MOV R6, 0xc370 ;  /* 0x0000c37000067802 */ /* 0x000fe20000000f00 */
[----:B------:R-:W-:-:S07]  /*c350*/  IMAD.MOV.U32 R4, RZ, RZ, R13 ;  /* 0x000000ffff047224 */ /* 0x000fce00078e000d */
[----:B-1----:R-:W-:Y:S05]  /*c360*/  CALL.REL.NOINC `($__internal_4_$__cuda_sm3x_div_rn_noftz_f32_slowpath) ;  /* 0x0000002400087944 */ /* 0x002fea0003c00000 */
.L_x_298:
[----:B------:R-:W-:Y:S05]  /*c370*/  BSYNC.RECONVERGENT B2 ;  /* 0x0000000000027941 */ /* 0x000fea0003800200 */
.L_x_297:
[----:B------:R-:W-:Y:S01]  /*c380*/  FMUL R4, R4, 255 ;  /* 0x437f000004047820 */ /* 0x000fe20000400000 */
[----:B0-----:R-:W-:Y:S01]  /*c390*/  IMAD.MOV.U32 R5, RZ, RZ, 0x3f000000 ;  /* 0x3f000000ff057424 */ /* 0x001fe200078e00ff */
[----:B------:R-:W0:Y:S01]  /*c3a0*/  MUFU.RCP R6, R13 ;  /* 0x0000000d00067308 */ /* 0x000e220000001000 */
[----:B------:R-:W-:Y:S03]  /*c3b0*/  BSSY.RECONVERGENT B2, `(.L_x_299) ;  /* 0x0000010000027945 */ /* 0x000fe60003800200 */
[----:B------:R-:W-:-:S04]  /*c3c0*/  LOP3.LUT R5, R5, 0x80000000, R4, 0xb8, !PT ;  /* 0x8000000005057812 */ /* 0x000fc800078eb804 */
[----:B------:R-:W-:Y:S01]  /*c3d0*/  FCHK P0, R3, R13 ;  /* 0x0000000d03007302 */ /* 0x000fe20000000000 */
[----:B------:R-:W-:-:S07]  /*c3e0*/  FADD.RZ R5, R4, R5 ;  /* 0x0000000504057221 */ /* 0x000fce000000c000 */
[----:B------:R-:W2:Y:S01]  /*c3f0*/  FRND.TRUNC R2, R5 ;  /* 0x0000000500027307 */ /* 0x000ea2000020d000 */
[----:B0-----:R-:W-:-:S04]  /*c400*/  FFMA R7, R6, -R13, 1 ;  /* 0x3f80000006077423 */ /* 0x001fc8000000080d */
[----:B------:R-:W-:-:S04]  /*c410*/  FFMA R9, R6, R7, R6 ;  /* 0x0000000706097223 */ /* 0x000fc80000000006 */
[----:B------:R-:W-:-:S04]  /*c420*/  FFMA R4, R3, R9, RZ ;  /* 0x0000000903047223 */ /* 0x000fc800000000ff */
[----:B------:R-:W-:Y:S01]  /*c430*/  FFMA R7, R4, -R13, R3 ;  /* 0x8000000d04077223 */ /* 0x000fe20000000003 */
[----:B--2---:R-:W0:Y:S03]  /*c440*/  F2I.TRUNC.NTZ R2, |R2| ;  /* 0x4000000200027305 */ /* 0x004e26000020f100 */
[----:B------:R-:W-:Y:S01]  /*c450*/  FFMA R4, R9, R7, R4 ;  /* 0x0000000709047223 */ /* 0x000fe20000000004 */
[----:B------:R-:W-:Y:S06]  /*c460*/  @!P0 BRA `(.L_x_300) ;  /* 0x0000000000108947 */ /* 0x000fec0003800000 */
[----:B------:R-:W-:Y:S01]  /*c470*/  IMAD.MOV.U32 R5, RZ, RZ, R3 ;  /* 0x000000ffff057224 */ /* 0x000fe200078e0003 */
[----:B------:R-:W-:Y:S01]  /*c480*/  MOV R6, 0xc4b0 ;  /* 0x0000c4b000067802 */ /* 0x000fe20000000f00 */
[----:B------:R-:W-:-:S07]  /*c490*/  IMAD.MOV.U32 R4, RZ, RZ, R13 ;  /* 0x000000ffff047224 */ /* 0x000fce00078e000d */
[----:B01----:R-:W-:Y:S05]  /*c4a0*/  CALL.REL.NOINC `($__internal_4_$__cuda_sm3x_div_rn_noftz_f32_slowpath) ;  /* 0x0000002000b87944 */ /* 0x003fea0003c00000 */
.L_x_300:
[----:B------:R-:W-:Y:S05]  /*c4b0*/  BSYNC.RECONVERGENT B2 ;  /* 0x0000000000027941 */ /* 0x000fea0003800200 */
.L_x_299:
[----:B------:R-:W-:Y:S01]  /*c4c0*/  FADD R43, -R37, R43 ;  /* 0x0000002b252b7221 */ /* 0x000fe20000000100 */
[C---:B------:R-:W-:Y:S01]  /*c4d0*/  FADD R9, -R35.reuse, R38 ;  /* 0x0000002623097221 */ /* 0x040fe20000000100 */
[----:B------:R-:W-:Y:S01]  /*c4e0*/  FADD R41, -R35, R41 ;  /* 0x0000002923297221 */ /* 0x000fe20000000100 */
[----:B------:R-:W-:Y:S01]  /*c4f0*/  FADD R8, -R37, R40 ;  /* 0x0000002825087221 */ /* 0x000fe20000000100 */
[----:B------:R-:W-:Y:S01]  /*c500*/  FMUL R4, R4, 255 ;  /* 0x437f000004047820 */ /* 0x000fe20000400000 */
[----:B------:R-:W-:Y:S01]  /*c510*/  FMUL R5, R9, R43 ;  /* 0x0000002b09057220 */ /* 0x000fe20000400000 */
[----:B------:R-:W-:Y:S02]  /*c520*/  IMAD.MOV.U32 R3, RZ, RZ, 0x3f000000 ;  /* 0x3f000000ff037424 */ /* 0x000fe400078e00ff */
[C---:B------:R-:W-:Y:S01]  /*c530*/  FADD R14, -R36.reuse, R39 ;  /* 0x00000027240e7221 */ /* 0x040fe20000000100 */
[----:B------:R-:W-:Y:S01]  /*c540*/  FADD R42, -R36, R42 ;  /* 0x0000002a242a7221 */ /* 0x000fe20000000100 */
[C---:B------:R-:W-:Y:S01]  /*c550*/  FFMA R5, R8.reuse, R41, -R5 ;  /* 0x0000002908057223 */ /* 0x040fe20000000805 */
[----:B------:R-:W-:Y:S01]  /*c560*/  BSSY.RECONVERGENT B0, `(.L_x_301) ;  /* 0x000000d000007945 */ /* 0x000fe20003800200 */
[----:B------:R-:W-:Y:S01]  /*c570*/  LOP3.LUT R3, R3, 0x80000000, R4, 0xb8, !PT ;  /* 0x8000000003037812 */ /* 0x000fe200078eb804 */
[----:B------:R-:W-:Y:S01]  /*c580*/  FMUL R11, R8, R42 ;  /* 0x0000002a080b7220 */ /* 0x000fe20000400000 */
[----:B------:R-:W2:Y:S01]  /*c590*/  F2F.F64.F32 R16, R5 ;  /* 0x0000000500107310 */ /* 0x000ea20000201800 */
[----:B------:R-:W-:-:S02]  /*c5a0*/  MOV R26, 0xc630 ;  /* 0x0000c630001a7802 */ /* 0x000fc40000000f00 */
[----:B------:R-:W-:Y:S01]  /*c5b0*/  FADD.RZ R15, R4, R3 ;  /* 0x00000003040f7221 */ /* 0x000fe2000000c000 */
[C---:B------:R-:W-:Y:S01]  /*c5c0*/  FMUL R4, R14.reuse, R41 ;  /* 0x000000290e047220 */ /* 0x040fe20000400000 */
[----:B------:R-:W-:-:S03]  /*c5d0*/  FFMA R14, R14, R43, -R11 ;  /* 0x0000002b0e0e7223 */ /* 0x000fc6000000080b */
[----:B------:R-:W-:Y:S01]  /*c5e0*/  FFMA R3, R9, R42, -R4 ;  /* 0x0000002a09037223 */ /* 0x000fe20000000804 */
[----:B------:R-:W3:Y:S01]  /*c5f0*/  FRND.TRUNC R15, R15 ;  /* 0x0000000f000f7307 */ /* 0x000ee2000020d000 */
[----:B--2---:R-:W-:-:S10]  /*c600*/  DADD R6, -RZ, |R16| ;  /* 0x00000000ff067229 */ /* 0x004fd40000000510 */
[----:B---3--:R-:W-:-:S07]  /*c610*/  IMAD.MOV.U32 R27, RZ, RZ, R7 ;  /* 0x000000ffff1b7224 */ /* 0x008fce00078e0007 */
[----:B01----:R-:W-:Y:S05]  /*c620*/  CALL.REL.NOINC `($_Z16getNormalsKernelPfPiS_S_PhS1_S1_S1_S_$__internal_accurate_pow) ;  /* 0x0000002400f47944 */ /* 0x003fea0003c00000 */
[----:B------:R-:W-:Y:S05]  /*c630*/  BSYNC.RECONVERGENT B0 ;  /* 0x0000000000007941 */ /* 0x000fea0003800200 */
.L_x_301:
        /* <DEDUP_REMOVED lines=17> */
.L_x_303:
[----:B------:R-:W-:Y:S05]  /*c750*/  BSYNC.RECONVERGENT B0 ;  /* 0x0000000000007941 */ /* 0x000fea0003800200 */
.L_x_302:
[----:B------:R-:W-:Y:S01]  /*c760*/  BSSY.RECONVERGENT B0, `(.L_x_304) ;  /* 0x0000005000007945 */ /* 0x000fe20003800200 */
[----:B------:R-:W-:Y:S01]  /*c770*/  IMAD.MOV.U32 R6, RZ, RZ, R8 ;  /* 0x000000ffff067224 */ /* 0x000fe200078e0008 */
[----:B------:R-:W-:Y:S01]  /*c780*/  MOV R26, 0xc7b0 ;  /* 0x0000c7b0001a7802 */ /* 0x000fe20000000f00 */
[----:B------:R-:W-:-:S07]  /*c790*/  IMAD.MOV.U32 R27, RZ, RZ, R9 ;  /* 0x000000ffff1b7224 */ /* 0x000fce00078e0009 */
[----:B------:R-:W-:Y:S05]  /*c7a0*/  CALL.REL.NOINC `($_Z16getNormalsKernelPfPiS_S_PhS1_S1_S1_S_$__internal_accurate_pow) ;  /* 0x0000002400947944 */ /* 0x000fea0003c00000 */
[----:B------:R-:W-:Y:S05]  /*c7b0*/  BSYNC.RECONVERGENT B0 ;  /* 0x0000000000007941 */ /* 0x000fea0003800200 */
.L_x_304:
[----:B------:R-:W-:Y:S01]  /*c7c0*/  DADD R8, R18, 2 ;  /* 0x4000000012087429 */ /* 0x000fe20000000000 */
[----:B------:R-:W-:Y:S01]  /*c7d0*/  FSETP.NEU.AND P0, PT, R3, RZ, PT ;  /* 0x000000ff0300720b */ /* 0x000fe20003f0d000 */
[----:B------:R0:W1:Y:S01]  /*c7e0*/  F2F.F64.F32 R16, R14 ;  /* 0x0000000e00107310 */ /* 0x0000620000201800 */
[----:B------:R-:W-:Y:S01]  /*c7f0*/  FSETP.NEU.AND P3, PT, R5, 1, PT ;  /* 0x3f8000000500780b */ /* 0x000fe20003f6d000 */
[----:B------:R-:W-:Y:S01]  /*c800*/  BSSY.RECONVERGENT B0, `(.L_x_305) ;  /* 0x0000010000007945 */ /* 0x000fe20003800200 */
[----:B------:R-:W-:Y:S01]  /*c810*/  IMAD.MOV.U32 R10, RZ, RZ, R7 ;  /* 0x000000ffff0a7224 */ /* 0x000fe200078e0007 */
[----:B------:R-:W-:Y:S01]  /*c820*/  FSETP.NEU.AND P2, PT, R3, 1, PT ;  /* 0x3f8000000300780b */ /* 0x000fe20003f4d000 */
[----:B------:R-:W-:-:S03]  /*c830*/  IMAD.MOV.U32 R11, RZ, RZ, R6 ;  /* 0x000000ffff0b7224 */ /* 0x000fc600078e0006 */
[----:B------:R-:W-:Y:S02]  /*c840*/  LOP3.LUT R8, R9, 0x7ff00000, RZ, 0xc0, !PT ;  /* 0x7ff0000009087812 */ /* 0x000fe400078ec0ff */
[----:B------:R-:W-:Y:S02]  /*c850*/  FSEL R9, R43, 1.875, P3 ;  /* 0x3ff000002b097808 */ /* 0x000fe40001800000 */
        /* <DEDUP_REMOVED lines=10> */
.L_x_306:
[----:B------:R-:W-:Y:S05]  /*c900*/  BSYNC.RECONVERGENT B0 ;  /* 0x0000000000007941 */ /* 0x000fea0003800200 */
.L_x_305:
        /* <DEDUP_REMOVED lines=9> */
.L_x_307:
[----:B------:R-:W-:Y:S01]  /*c9a0*/  DADD R8, R16, 2 ;  /* 0x4000000010087429 */ /* 0x000fe20000000000 */
[C---:B------:R-:W-:Y:S01]  /*c9b0*/  FSETP.NEU.AND P0, PT, R14.reuse, RZ, PT ;  /* 0x000000ff0e00720b */ /* 0x040fe20003f0d000 */
        /* <DEDUP_REMOVED lines=15> */
.L_x_309:
[----:B------:R-:W-:Y:S05]  /*cab0*/  BSYNC.RECONVERGENT B0 ;  /* 0x0000000000007941 */ /* 0x000fea0003800200 */
.L_x_308:
        /* <DEDUP_REMOVED lines=9> */
[----:B------:R-:W-:Y:S01]  /*cb50*/  IMAD.MOV.U32 R4, RZ, RZ, R7 ;  /* 0x000000ffff047224 */ /* 0x000fe200078e0007 */
[----:B------:R-:W-:-:S07]  /*cb60*/  MOV R6, 0xcb80 ;  /* 0x0000cb8000067802 */ /* 0x000fce0000000f00 */
[----:B-1----:R-:W-:Y:S05]  /*cb70*/  CALL.REL.NOINC `($__internal_3_$__cuda_sm20_sqrt_rn_f32_slowpath) ;  /* 0x0000001800ac7944 */ /* 0x002fea0003c00000 */
[----:B------:R-:W-:Y:S01]  /*cb80*/  IMAD.MOV.U32 R16, RZ, RZ, R21 ;  /* 0x000000ffff107224 */ /* 0x000fe200078e0015 */
[----:B------:R-:W-:Y:S06]  /*cb90*/  BRA `(.L_x_312) ;  /* 0x0000000000107947 */ /* 0x000fec0003800000 */
.L_x_311:
[----:B-1----:R-:W-:Y:S01]  /*cba0*/  FMUL.FTZ R16, R7, R8 ;  /* 0x0000000807107220 */ /* 0x002fe20000410000 */
[----:B------:R-:W-:-:S03]  /*cbb0*/  FMUL.FTZ R4, R8, 0.5 ;  /* 0x3f00000008047820 */ /* 0x000fc60000410000 */
[----:B------:R-:W-:-:S04]  /*cbc0*/  FFMA R7, -R16, R16, R7 ;  /* 0x0000001010077223 */ /* 0x000fc80000000107 */
[----:B------:R-:W-:-:S07]  /*cbd0*/  FFMA R16, R7, R4, R16 ;  /* 0x0000000407107223 */ /* 0x000fce0000000010 */
.L_x_312:
[----:B------:R-:W-:Y:S05]  /*cbe0*/  BSYNC.RECONVERGENT B0 ;  /* 0x0000000000007941 */ /* 0x000fea0003800200 */
.L_x_310:
        /* <DEDUP_REMOVED lines=10> */
[----:B------:R-:W-:-:S07]  /*cc90*/  MOV R6, 0xccb0 ;  /* 0x0000ccb000067802 */ /* 0x000fce0000000f00 */
[----:B------:R-:W-:Y:S05]  /*cca0*/  CALL.REL.NOINC `($__internal_4_$__cuda_sm3x_div_rn_noftz_f32_slowpath) ;  /* 0x0000001800b87944 */ /* 0x000fea0003c00000 */
.L_x_314:
[----:B------:R-:W-:Y:S05]  /*ccb0*/  BSYNC.RECONVERGENT B2 ;  /* 0x0000000000027941 */ /* 0x000fea0003800200 */
.L_x_313:
        /* <DEDUP_REMOVED lines=19> */
.L_x_316:
[----:B------:R-:W-:Y:S05]  /*cdf0*/  BSYNC.RECONVERGENT B2 ;  /* 0x0000000000027941 */ /* 0x000fea0003800200 */
.L_x_315:
[----:B------:R-:W-:Y:S01]  /*ce00*/  FMUL R4, R4, 255 ;  /* 0x437f000004047820 */ /* 0x000fe20000400000 */
[----:B------:R-:W-:Y:S01]  /*ce10*/  IMAD.MOV.U32 R3, RZ, RZ, 0x3f000000 ;  /* 0x3f000000ff037424 */ /* 0x000fe200078e00ff */
[----:B0-----:R-:W0:Y:S01]  /*ce20*/  MUFU.RCP R5, R16 ;  /* 0x0000001000057308 */ /* 0x001e220000001000 */
        /* <DEDUP_REMOVED lines=16> */
.L_x_318:
[----:B------:R-:W-:Y:S05]  /*cf30*/  BSYNC.RECONVERGENT B2 ;  /* 0x0000000000027941 */ /* 0x000fea0003800200 */
.L_x_317:
[----:B------:R-:W-:Y:S01]  /*cf40*/  FADD R49, -R35, R49 ;  /* 0x0000003123317221 */ /* 0x000fe20000000100 */
[----:B------:R-:W-:Y:S01]  /*cf50*/  FADD R16, R44, -R37 ;  /* 0x800000252c107221 */ /* 0x000fe20000000000 */
[----:B------:R-:W-:Y:S01]  /*cf60*/  FADD R0, -R37, R0 ;  /* 0x0000000025007221 */ /* 0x000fe20000000100 */
[----:B------:R-:W-:Y:S01]  /*cf70*/  FADD R35, R47, -R35 ;  /* 0x800000232f237221 */ /* 0x000fe20000000000 */
[----:B------:R-:W-:Y:S01]  /*cf80*/  FMUL R4, R4, 255 ;  /* 0x437f000004047820 */ /* 0x000fe20000400000 */
[----:B------:R-:W-:Y:S01]  /*cf90*/  FMUL R5, R49, R16 ;  /* 0x0000001031057220 */ /* 0x000fe20000400000 */
[----:B------:R-:W-:Y:S02]  /*cfa0*/  IMAD.MOV.U32 R7, RZ, RZ, 0x3f000000 ;  /* 0x3f000000ff077424 */ /* 0x000fe400078e00ff */
[----:B------:R-:W-:Y:S01]  /*cfb0*/  FADD R45, -R36, R45 ;  /* 0x0000002d242d7221 */ /* 0x000fe20000000100 */
[----:B------:R-:W-:Y:S01]  /*cfc0*/  FADD R36, R46, -R36 ;  /* 0x800000242e247221 */ /* 0x000fe20000000000 */
        /* <DEDUP_REMOVED lines=15> */
.L_x_319:
        /* <DEDUP_REMOVED lines=17> */
.L_x_321:
[----:B------:R-:W-:Y:S05]  /*d1d0*/  BSYNC.RECONVERGENT B0 ;  /* 0x0000000000007941 */ /* 0x000fea0003800200 */
.L_x_320:
[----:B------:R-:W-:Y:S01]  /*d1e0*/  BSSY.RECONVERGENT B0, `(.L_x_322) ;  /* 0x0000004000007945 */ /* 0x000fe20003800200 */
[----:B------:R-:W-:Y:S01]  /*d1f0*/  IMAD.MOV.U32 R6, RZ, RZ, R26 ;  /* 0x000000ffff067224 */ /* 0x000fe200078e001a */
[----:B------:R-:W-:-:S07]  /*d200*/  MOV R26, 0xd220 ;  /* 0x0000d220001a7802 */ /* 0x000fce0000000f00 */
[----:B------:R-:W-:Y:S05]  /*d210*/  CALL.REL.NOINC `($_Z16getNormalsKernelPfPiS_S_PhS1_S1_S1_S_$__internal_accurate_pow) ;  /* 0x0000001800f87944 */ /* 0x000fea0003c00000 */
[----:B------:R-:W-:Y:S05]  /*d220*/  BSYNC.RECONVERGENT B0 ;  /* 0x0000000000007941 */ /* 0x000fea0003800200 */
.L_x_322:
[----:B------:R-:W-:Y:S01]  /*d230*/  DADD R8, R36, 2 ;  /* 0x4000000024087429 */ /* 0x000fe20000000000 */
[C---:B------:R-:W-:Y:S01]  /*d240*/  FSETP.NEU.AND P0, PT, R0.reuse, RZ, PT ;  /* 0x000000ff0000720b */ /* 0x040fe20003f0d000 */
[----:B------:R0:W1:Y:S01]  /*d250*/  F2F.F64.F32 R18, R16 ;  /* 0x0000001000127310 */ /* 0x0000620000201800 */
[-C--:B------:R-:W-:Y:S01]  /*d260*/  LOP3.LUT R7, R7, R6.reuse, RZ, 0x3c, !PT ;  /* 0x0000000607077212 */ /* 0x080fe200078e3cff */
[----:B------:R-:W-:Y:S01]  /*d270*/  BSSY.RECONVERGENT B0, `(.L_x_323) ;  /* 0x0000011000007945 */ /* 0x000fe20003800200 */
[----:B------:R-:W-:Y:S02]  /*d280*/  FSETP.NEU.AND P3, PT, R5, 1, PT ;  /* 0x3f8000000500780b */ /* 0x000fe40003f6d000 */
[----:B------:R-:W-:Y:S02]  /*d290*/  LOP3.LUT R6, R7, R6, RZ, 0x3c, !PT ;  /* 0x0000000607067212 */ /* 0x000fe400078e3cff */
[----:B------:R-:W-:Y:S02]  /*d2a0*/  FSETP.NEU.AND P2, PT, R0, 1, PT ;  /* 0x3f8000000000780b */ /* 0x000fe40003f4d000 */
[----:B------:R-:W-:-:S02]  /*d2b0*/  LOP3.LUT R8, R9, 0x7ff00000, RZ, 0xc0, !PT ;  /* 0x7ff0000009087812 */ /* 0x000fc400078ec0ff */
[----:B------:R-:W-:Y:S02]  /*d2c0*/  LOP3.LUT R7, R7, R6, RZ, 0x3c, !PT ;  /* 0x0000000607077212 */ /* 0x000fe400078e3cff */
[----:B------:R-:W-:Y:S02]  /*d2d0*/  @!P0 CS2R R6, SRZ ;  /* 0x0000000000068805 */ /* 0x000fe4000001ff00 */
[----:B------:R-:W-:Y:S02]  /*d2e0*/  ISETP.NE.AND P1, PT, R8, 0x7ff00000, PT ;  /* 0x7ff000000800780c */ /* 0x000fe40003f25270 */
[----:B------:R-:W-:Y:S02]  /*d2f0*/  FSEL R8, R42, RZ, P3 ;  /* 0x000000ff2a087208 */ /* 0x000fe40001800000 */
[----:B------:R-:W-:-:S09]  /*d300*/  FSEL R9, R43, 1.875, P3 ;  /* 0x3ff000002b097808 */ /* 0x000fd20001800000 */
[----:B01----:R-:W-:Y:S05]  /*d310*/  @P1 BRA `(.L_x_324) ;  /* 0x0000000000181947 */ /* 0x003fea0003800000 */
[----:B------:R-:W-:-:S13]  /*d320*/  FSETP.NAN.AND P0, PT, R0, R0, PT ;  /* 0x000000000000720b */ /* 0x000fda0003f08000 */
[----:B------:R-:W-:Y:S01]  /*d330*/  @P0 DADD R6, R36, 2 ;  /* 0x4000000024060429 */ /* 0x000fe20000000000 */
[----:B------:R-:W-:Y:S10]  /*d340*/  @P0 BRA `(.L_x_324) ;  /* 0x00000000000c0947 */ /* 0x000ff40003800000 */
[----:B------:R-:W-:-:S14]  /*d350*/  DSETP.NEU.AND P0, PT, |R36|, +INF , PT ;  /* 0x7ff000002400742a */ /* 0x000fdc0003f0d200 */
[----:B------:R-:W-:Y:S02]  /*d360*/  @!P0 IMAD.MOV.U32 R6, RZ, RZ, 0x0 ;  /* 0x00000000ff068424 */ /* 0x000fe400078e00ff */
[----:B------:R-:W-:-:S07]  /*d370*/  @!P0 IMAD.MOV.U32 R7, RZ, RZ, 0x7ff00000 ;  /* 0x7ff00000ff078424 */ /* 0x000fce00078e00ff */
.L_x_324:
[----:B------:R-:W-:Y:S05]  /*d380*/  BSYNC.RECONVERGENT B0 ;  /* 0x0000000000007941 */ /* 0x000fea0003800200 */
.L_x_323:
[----:B------:R-:W-:Y:S01]  /*d390*/  DADD R26, -RZ, |R18| ;  /* 0x00000000ff1a7229 */ /* 0x000fe20000000512 */
[----:B------:R-:W-:Y:S01]  /*d3a0*/  FSEL R36, R6, RZ, P2 ;  /* 0x000000ff06247208 */ /* 0x000fe20001000000 */
[----:B------:R-:W-:Y:S01]  /*d3b0*/  BSSY.RECONVERGENT B0, `(.L_x_325) ;  /* 0x0000006000007945 */ /* 0x000fe20003800200 */
[----:B------:R-:W-:-:S06]  /*d3c0*/  FSEL R37, R7, 1.875, P2 ;  /* 0x3ff0000007257808 */ /* 0x000fcc0001000000 */
[----:B------:R-:W-:Y:S01]  /*d3d0*/  DADD R36, R8, R36 ;  /* 0x0000000008247229 */ /* 0x000fe20000000024 */
[----:B------:R-:W-:Y:S01]  /*d3e0*/  IMAD.MOV.U32 R6, RZ, RZ, R26 ;  /* 0x000000ffff067224 */ /* 0x000fe200078e001a */
[----:B------:R-:W-:-:S09]  /*d3f0*/  MOV R26, 0xd410 ;  /* 0x0000d410001a7802 */ /* 0x000fd20000000f00 */
[----:B------:R-:W-:Y:S05]  /*d400*/  CALL.REL.NOINC `($_Z16getNormalsKernelPfPiS_S_PhS1_S1_S1_S_$__internal_accurate_pow) ;  /* 0x00000018007c7944 */ /* 0x000fea0003c00000 */
[----:B------:R-:W-:Y:S05]  /*d410*/  BSYNC.RECONVERGENT B0 ;  /* 0x0000000000007941 */ /* 0x000fea0003800200 */
.L_x_325:
        /* <DEDUP_REMOVED lines=17> */
.L_x_327:
[----:B------:R-:W-:Y:S05]  /*d530*/  BSYNC.RECONVERGENT B0 ;  /* 0x0000000000007941 */ /* 0x000fea0003800200 */
.L_x_326:
        /* <DEDUP_REMOVED lines=10> */
[----:B-1----:R-:W-:-:S07]  /*d5e0*/  MOV R6, 0xd600 ;  /* 0x0000d60000067802 */ /* 0x002fce0000000f00 */
[----:B------:R-:W-:Y:S05]  /*d5f0*/  CALL.REL.NOINC `($__internal_3_$__cuda_sm20_sqrt_rn_f32_slowpath) ;  /* 0x00000010000c7944 */ /* 0x000fea0003c00000 */
[----:B------:R-:W-:Y:S01]  /*d600*/  IMAD.MOV.U32 R18, RZ, RZ, R21 ;  /* 0x000000ffff127224 */ /* 0x000fe200078e0015 */
[----:B------:R-:W-:Y:S06]  /*d610*/  BRA `(.L_x_330) ;  /* 0x0000000000107947 */ /* 0x000fec0003800000 */
.L_x_329:
[----:B-1----:R-:W-:Y:S01]  /*d620*/  FMUL.FTZ R18, R37, R6 ;  /* 0x0000000625127220 */ /* 0x002fe20000410000 */
[----:B------:R-:W-:-:S03]  /*d630*/  FMUL.FTZ R4, R6, 0.5 ;  /* 0x3f00000006047820 */ /* 0x000fc60000410000 */
[----:B------:R-:W-:-:S04]  /*d640*/  FFMA R7, -R18, R18, R37 ;  /* 0x0000001212077223 */ /* 0x000fc80000000125 */
[----:B------:R-:W-:-:S07]  /*d650*/  FFMA R18, R7, R4, R18 ;  /* 0x0000000407127223 */ /* 0x000fce0000000012 */
.L_x_330:
[----:B------:R-:W-:Y:S05]  /*d660*/  BSYNC.RECONVERGENT B0 ;  /* 0x0000000000007941 */ /* 0x000fea0003800200 */
.L_x_328:
        /* <DEDUP_REMOVED lines=12> */
.L_x_332:
[----:B------:R-:W-:Y:S05]  /*d730*/  BSYNC.RECONVERGENT B2 ;  /* 0x0000000000027941 */ /* 0x000fea0003800200 */
.L_x_331:
        /* <DEDUP_REMOVED lines=19> */
.L_x_334:
[----:B------:R-:W-:Y:S05]  /*d870*/  BSYNC.RECONVERGENT B2 ;  /* 0x0000000000027941 */ /* 0x000fea0003800200 */
.L_x_333:
        /* <DEDUP_REMOVED lines=19> */
.L_x_336:
[----:B------:R-:W-:Y:S05]  /*d9b0*/  BSYNC.RECONVERGENT B2 ;  /* 0x0000000000027941 */ /* 0x000fea0003800200 */
.L_x_335:
[----:B------:R-:W-:Y:S01]  /*d9c0*/  FADD R18, R38, -R22 ;  /* 0x8000001626127221 */ /* 0x000fe20000000000 */
[--C-:B------:R-:W-:Y:S01]  /*d9d0*/  FADD R9, R34, -R24.reuse ;  /* 0x8000001822097221 */ /* 0x100fe20000000000 */
[----:B------:R-:W-:Y:S01]  /*d9e0*/  FADD R40, R40, -R24 ;  /* 0x8000001828287221 */ /* 0x000fe20000000000 */
[----:B------:R-:W-:Y:S01]  /*d9f0*/  FADD R11, R32, -R22 ;  /* 0x80000016200b7221 */ /* 0x000fe20000000000 */
[----:B------:R-:W-:Y:S01]  /*da00*/  FMUL R4, R4, 255 ;  /* 0x437f000004047820 */ /* 0x000fe20000400000 */
[----:B------:R-:W-:Y:S01]  /*da10*/  FMUL R5, R18, R9 ;  /* 0x0000000912057220 */ /* 0x000fe20000400000 */
[----:B------:R-:W-:Y:S02]  /*da20*/  IMAD.MOV.U32 R7, RZ, RZ, 0x3f000000 ;  /* 0x3f000000ff077424 */ /* 0x000fe400078e00ff */
[--C-:B------:R-:W-:Y:S01]  /*da30*/  FADD R16, R39, -R23.reuse ;  /* 0x8000001727107221 */ /* 0x100fe20000000000 */
[----:B------:R-:W-:Y:S01]  /*da40*/  FADD R23, R33, -R23 ;  /* 0x8000001721177221 */ /* 0x000fe20000000000 */
[-C--:B------:R-:W-:Y:S01]  /*da50*/  FFMA R5, R40, R11.reuse, -R5 ;  /* 0x0000000b28057223 */ /* 0x080fe20000000805 */
[----:B------:R-:W-:Y:S01]  /*da60*/  BSSY.RECONVERGENT B0, `(.L_x_337) ;  /* 0x000000d000007945 */ /* 0x000fe20003800200 */
[----:B------:R-:W-:Y:S01]  /*da70*/  LOP3.LUT R7, R7, 0x80000000, R4, 0xb8, !PT ;  /* 0x8000000007077812 */ /* 0x000fe200078eb804 */
[----:B------:R-:W-:Y:S01]  /*da80*/  FMUL R11, R16, R11 ;  /* 0x0000000b100b7220 */ /* 0x000fe20000400000 */
[----:B------:R-:W2:Y:S01]  /*da90*/  F2F.F64.F32 R24, R5 ;  /* 0x0000000500187310 */ /* 0x000ea20000201800 */
[-C--:B------:R-:W-:Y:S01]  /*daa0*/  FMUL R21, R40, R23.reuse ;  /* 0x0000001728157220 */ /* 0x080fe20000400000 */
[----:B------:R-:W-:Y:S01]  /*dab0*/  MOV R26, 0xdb30 ;  /* 0x0000db30001a7802 */ /* 0x000fe20000000f00 */
[----:B------:R-:W-:Y:S01]  /*dac0*/  FADD.RZ R19, R4, R7 ;  /* 0x0000000704137221 */ /* 0x000fe2000000c000 */
[----:B------:R-:W-:Y:S01]  /*dad0*/  FFMA R18, R18, R23, -R11 ;  /* 0x0000001712127223 */ /* 0x000fe2000000080b */
[----:B------:R-:W-:-:S04]  /*dae0*/  FFMA R16, R16, R9, -R21 ;  /* 0x0000000910107223 */ /* 0x000fc80000000815 */
[----:B------:R-:W3:Y:S01]  /*daf0*/  FRND.TRUNC R19, R19 ;  /* 0x0000001300137307 */ /* 0x000ee2000020d000 */
[----:B--2---:R-:W-:-:S10]  /*db00*/  DADD R6, -RZ, |R24| ;  /* 0x00000000ff067229 */ /* 0x004fd40000000518 */
[----:B---3--:R-:W-:-:S07]  /*db10*/  IMAD.MOV.U32 R27, RZ, RZ, R7 ;  /* 0x000000ffff1b7224 */ /* 0x008fce00078e0007 */
[----:B01----:R-:W-:Y:S05]  /*db20*/  CALL.REL.NOINC `($_Z16getNormalsKernelPfPiS_S_PhS1_S1_S1_S_$__internal_accurate_pow) ;  /* 0x0000001000b47944 */ /* 0x003fea0003c00000 */
[----:B------:R-:W-:Y:S05]  /*db30*/  BSYNC.RECONVERGENT B0 ;  /* 0x0000000000007941 */ /* 0x000fea0003800200 */
.L_x_337:
        /* <DEDUP_REMOVED lines=17> */
.L_x_339:
[----:B------:R-:W-:Y:S05]  /*dc50*/  BSYNC.RECONVERGENT B0 ;  /* 0x0000000000007941 */ /* 0x000fea0003800200 */
.L_x_338:
[----:B------:R-:W-:Y:S01]  /*dc60*/  BSSY.RECONVERGENT B0, `(.L_x_340) ;  /* 0x0000004000007945 */ /* 0x000fe20003800200 */
[----:B------:R-:W-:Y:S01]  /*dc70*/  IMAD.MOV.U32 R6, RZ, RZ, R26 ;  /* 0x000000ffff067224 */ /* 0x000fe200078e001a */
[----:B------:R-:W-:-:S07]  /*dc80*/  MOV R26, 0xdca0 ;  /* 0x0000dca0001a7802 */ /* 0x000fce0000000f00 */
[----:B------:R-:W-:Y:S05]  /*dc90*/  CALL.REL.NOINC `($_Z16getNormalsKernelPfPiS_S_PhS1_S1_S1_S_$__internal_accurate_pow) ;  /* 0x0000001000587944 */ /* 0x000fea0003c00000 */
[----:B------:R-:W-:Y:S05]  /*dca0*/  BSYNC.RECONVERGENT B0 ;  /* 0x0000000000007941 */ /* 0x000fea0003800200 */
.L_x_340:
        /* <DEDUP_REMOVED lines=21> */
.L_x_342:
[----:B------:R-:W-:Y:S05]  /*de00*/  BSYNC.RECONVERGENT B0 ;  /* 0x0000000000007941 */ /* 0x000fea0003800200 */
.L_x_341:
        /* <DEDUP_REMOVED lines=9> */
.L_x_343:
        /* <DEDUP_REMOVED lines=17> */
.L_x_345:
[----:B------:R-:W-:Y:S05]  /*dfb0*/  BSYNC.RECONVERGENT B0 ;  /* 0x0000000000007941 */ /* 0x000fea0003800200 */
.L_x_344:
        /* <DEDUP_REMOVED lines=12> */
[----:B------:R-:W-:Y:S05]  /*e080*/  BRA `(.L_x_348) ;  /* 0x0000000000107947 */ /* 0x000fea0003800000 */
.L_x_347:
[----:B-1----:R-:W-:Y:S01]  /*e090*/  FMUL.FTZ R21, R22, R7 ;  /* 0x0000000716157220 */ /* 0x002fe20000410000 */
[----:B------:R-:W-:-:S03]  /*e0a0*/  FMUL.FTZ R6, R7, 0.5 ;  /* 0x3f00000007067820 */ /* 0x000fc60000410000 */
[----:B------:R-:W-:-:S04]  /*e0b0*/  FFMA R4, -R21, R21, R22 ;  /* 0x0000001515047223 */ /* 0x000fc80000000116 */
[----:B------:R-:W-:-:S07]  /*e0c0*/  FFMA R21, R4, R6, R21 ;  /* 0x0000000604157223 */ /* 0x000fce0000000015 */
.L_x_348:
[----:B------:R-:W-:Y:S05]  /*e0d0*/  BSYNC.RECONVERGENT B0 ;  /* 0x0000000000007941 */ /* 0x000fea0003800200 */
.L_x_346:
        /* <DEDUP_REMOVED lines=12> */
.L_x_350:
[----:B------:R-:W-:Y:S05]  /*e1a0*/  BSYNC.RECONVERGENT B2 ;  /* 0x0000000000027941 */ /* 0x000fea0003800200 */
.L_x_349:
        /* <DEDUP_REMOVED lines=19> */
.L_x_352:
[----:B------:R-:W-:Y:S05]  /*e2e0*/  BSYNC.RECONVERGENT B2 ;  /* 0x0000000000027941 */ /* 0x000fea0003800200 */
.L_x_351:
        /* <DEDUP_REMOVED lines=12> */
[----:B--2---:R0:W2:Y:S03]  /*e3b0*/  F2I.TRUNC.NTZ R18, |R5| ;  /* 0x4000000500127305 */ /* 0x0040a6000020f100 */
[----:B------:R-:W-:Y:S01]  /*e3c0*/  FFMA R4, R6, R4, R7 ;  /* 0x0000000406047223 */ /* 0x000fe20000000007 */
[----:B------:R-:W-:Y:S06]  /*e3d0*/  @!P0 BRA `(.L_x_354) ;  /* 0x0000000000108947 */ /* 0x000fec0003800000 */
[----:B0-----:R-:W-:Y:S01]  /*e3e0*/  IMAD.MOV.U32 R5, RZ, RZ, R16 ;  /* 0x000000ffff057224 */ /* 0x001fe200078e0010 */
[----:B------:R-:W-:Y:S01]  /*e3f0*/  MOV R6, 0xe420 ;  /* 0x0000e42000067802 */ /* 0x000fe20000000f00 */
[----:B------:R-:W-:-:S07]  /*e400*/  IMAD.MOV.U32 R4, RZ, RZ, R21 ;  /* 0x000000ffff047224 */ /* 0x000fce00078e0015 */
[----:B-12---:R-:W-:Y:S05]  /*e410*/  CALL.REL.NOINC `($__internal_4_$__cuda_sm3x_div_rn_noftz_f32_slowpath) ;  /* 0x0000000000dc7944 */ /* 0x006fea0003c00000 */
.L_x_354:
[----:B------:R-:W-:Y:S05]  /*e420*/  BSYNC.RECONVERGENT B2 ;  /* 0x0000000000027941 */ /* 0x000fea0003800200 */
.L_x_353:
[----:B------:R-:W-:Y:S01]  /*e430*/  FMUL R4, R4, 255 ;  /* 0x437f000004047820 */ /* 0x000fe20000400000 */
[----:B0-----:R-:W-:Y:S01]  /*e440*/  IMAD.MOV.U32 R5, RZ, RZ, 0x3f000000 ;  /* 0x3f000000ff057424 */ /* 0x001fe200078e00ff */
[----:B------:R-:W-:Y:S01]  /*e450*/  F2I.TRUNC.NTZ R15, |R15| ;  /* 0x4000000f000f7305 */ /* 0x000fe2000020f100 */
[----:B------:R-:W-:Y:S01]  /*e460*/  IADD3 R13, PT, PT, R14, R13, R12 ;  /* 0x0000000d0e0d7210 */ /* 0x000fe20007ffe00c */
[----:B------:R-:W-:Y:S01]  /*e470*/  IMAD R9, R48, 0x3, RZ ;  /* 0x0000000330097824 */ /* 0x000fe200078e02ff */
[----:B------:R-:W-:Y:S02]  /*e480*/  IADD3 R3, PT, PT, R0, R3, R2 ;  /* 0x0000000300037210 */ /* 0x000fe40007ffe002 */
[----:B------:R-:W-:Y:S01]  /*e490*/  LOP3.LUT R5, R5, 0x80000000, R4, 0xb8, !PT ;  /* 0x8000000005057812 */ /* 0x000fe200078eb804 */
[----:B-1----:R-:W-:Y:S02]  /*e4a0*/  IMAD.IADD R13, R20, 0x1, R13 ;  /* 0x00000001140d7824 */ /* 0x002fe400078e020d */
[----:B------:R-:W-:Y:S01]  /*e4b0*/  F2I.TRUNC.NTZ R8, |R17| ;  /* 0x4000001100087305 */ /* 0x000fe2000020f100 */
[----:B--2---:R-:W-:-:S02]  /*e4c0*/  IMAD.IADD R3, R18, 0x1, R3 ;  /* 0x0000000112037824 */ /* 0x004fc400078e0203 */
[----:B------:R-:W-:Y:S01]  /*e4d0*/  FADD.RZ R6, R4, R5 ;  /* 0x0000000504067221 */ /* 0x000fe2000000c000 */
[----:B------:R-:W-:Y:S01]  /*e4e0*/  SHF.R.S32.HI R0, RZ, 0x1f, R13 ;  /* 0x0000001fff007819 */ /* 0x000fe2000001140d */
[----:B------:R-:W0:Y:S01]  /*e4f0*/  LDC.64 R4, c[0x0][0x3a8] ;  /* 0x0000ea00ff047b82 */ /* 0x000e220000000a00 */
[----:B------:R-:W-:-:S03]  /*e500*/  SHF.R.S32.HI R2, RZ, 0x1f, R3 ;  /* 0x0000001fff027819 */ /* 0x000fc60000011403 */
[----:B------:R-:W1:Y:S01]  /*e510*/  FRND.TRUNC R6, R6 ;  /* 0x0000000600067307 */ /* 0x000e62000020d000 */
[----:B------:R-:W-:Y:S02]  /*e520*/  LEA.HI R0, R0, R13, RZ, 0x2 ;  /* 0x0000000d00007211 */ /* 0x000fe400078f10ff */
[----:B------:R-:W-:Y:S02]  /*e530*/  LEA.HI R2, R2, R3, RZ, 0x2 ;  /* 0x0000000302027211 */ /* 0x000fe400078f10ff */
[----:B------:R-:W-:-:S03]  /*e540*/  SHF.R.U32.HI R3, RZ, 0x2, R0 ;  /* 0x00000002ff037819 */ /* 0x000fc60000011600 */
[----:B------:R-:W2:Y:S08]  /*e550*/  F2I.TRUNC.NTZ R19, |R19| ;  /* 0x4000001300137305 */ /* 0x000eb0000020f100 */
[----:B-1----:R-:W1:Y:S01]  /*e560*/  F2I.TRUNC.NTZ R7, |R6| ;  /* 0x4000000600077305 */ /* 0x002e62000020f100 */
[----:B0-----:R-:W-:Y:S02]  /*e570*/  IADD3 R4, P0, PT, R9, R4, RZ ;  /* 0x0000000409047210 */ /* 0x001fe40007f1e0ff */
[----:B--2---:R-:W-:-:S03]  /*e580*/  IADD3 R8, PT, PT, R19, R8, R15 ;  /* 0x0000000813087210 */ /* 0x004fc60007ffe00f */
[----:B------:R-:W-:-:S05]  /*e590*/  IMAD.X R5, RZ, RZ, R5, P0 ;  /* 0x000000ffff057224 */ /* 0x000fca00000e0605 */
[----:B------:R-:W-:Y:S01]  /*e5a0*/  STG.E.U8 desc[UR6][R4.64], R3 ;  /* 0x0000000304007986 */ /* 0x000fe2000c101106 */
[----:B-1----:R-:W-:-:S05]  /*e5b0*/  IMAD.IADD R7, R7, 0x1, R8 ;  /* 0x0000000107077824 */ /* 0x002fca00078e0208 */
[----:B------:R-:W-:-:S04]  /*e5c0*/  SHF.R.S32.HI R8, RZ, 0x1f, R7 ;  /* 0x0000001fff087819 */ /* 0x000fc80000011407 */
[----:B------:R-:W-:Y:S02]  /*e5d0*/  LEA.HI R8, R8, R7, RZ, 0x2 ;  /* 0x0000000708087211 */ /* 0x000fe400078f10ff */
[----:B------:R-:W-:Y:S02]  /*e5e0*/  SHF.R.U32.HI R7, RZ, 0x2, R2 ;  /* 0x00000002ff077819 */ /* 0x000fe40000011602 */
[----:B------:R-:W-:-:S03]  /*e5f0*/  SHF.R.U32.HI R9, RZ, 0x2, R8 ;  /* 0x00000002ff097819 */ /* 0x000fc60000011608 */
[----:B------:R-:W-:Y:S04]  /*e600*/  STG.E.U8 desc[UR6][R4.64+0x1], R7 ;  /* 0x0000010704007986 */ /* 0x000fe8000c101106 */
[----:B------:R-:W-:Y:S01]  /*e610*/  STG.E.U8 desc[UR6][R4.64+0x2], R9 ;  /* 0x0000020904007986 */ /* 0x000fe2000c101106 */
[----:B------:R-:W-:Y:S05]  /*e620*/  EXIT ;  /* 0x000000000000794d */ /* 0x000fea0003800000 */
        .weak           $__internal_3_$__cuda_sm20_sqrt_rn_f32_slowpath
        .type           $__internal_3_$__cuda_sm20_sqrt_rn_f32_slowpath,@function
        .size           $__internal_3_$__cuda_sm20_sqrt_rn_f32_slowpath,($__internal_4_$__cuda_sm3x_div_rn_noftz_f32_slowpath - $__internal_3_$__cuda_sm20_sqrt_rn_f32_slowpath)
$__internal_3_$__cuda_sm20_sqrt_rn_f32_slowpath:
        /* <DEDUP_REMOVED lines=10> */
[----:B------:R-:W-:-:S04]  /*e6d0*/  @P0 FFMA R8, R4, 1.84467440737095516160e+19, RZ ;  /* 0x5f80000004080823 */ /* 0x000fc800000000ff */
[----:B------:R-:W0:Y:S02]  /*e6e0*/  @P0 MUFU.RSQ R7, R8 ;  /* 0x0000000800070308 */ /* 0x000e240000001400 */
[----:B0-----:R-:W-:Y:S01]  /*e6f0*/  @P0 FMUL.FTZ R9, R8, R7 ;  /* 0x0000000708090220 */ /* 0x001fe20000410000 */
[----:B------:R-:W-:Y:S01]  /*e700*/  @P0 FMUL.FTZ R11, R7, 0.5 ;  /* 0x3f000000070b0820 */ /* 0x000fe20000410000 */
[----:B------:R-:W-:Y:S02]  /*e710*/  @!P0 IMAD.MOV.U32 R7, RZ, RZ, R4 ;  /* 0x000000ffff078224 */ /* 0x000fe400078e0004 */
[----:B------:R-:W-:-:S04]  /*e720*/  @P0 FADD.FTZ R10, -R9, -RZ ;  /* 0x800000ff090a0221 */ /* 0x000fc80000010100 */
[----:B------:R-:W-:-:S04]  /*e730*/  @P0 FFMA R10, R9, R10, R8 ;  /* 0x0000000a090a0223 */ /* 0x000fc80000000008 */
[----:B------:R-:W-:-:S04]  /*e740*/  @P0 FFMA R10, R10, R11, R9 ;  /* 0x0000000b0a0a0223 */ /* 0x000fc80000000009 */
[----:B------:R-:W-:-:S07]  /*e750*/  @P0 FMUL.FTZ R7, R10, 2.3283064365386962891e-10 ;  /* 0x2f8000000a070820 */ /* 0x000fce0000410000 */
.L_x_355:
[----:B------:R-:W-:Y:S02]  /*e760*/  IMAD.MOV.U32 R21, RZ, RZ, R7 ;  /* 0x000000ffff157224 */ /* 0x000fe400078e0007 */
[----:B------:R-:W-:-:S04]  /*e770*/  IMAD.MOV.U32 R7, RZ, RZ, 0x0 ;  /* 0x00000000ff077424 */ /* 0x000fc800078e00ff */
[----:B------:R-:W-:Y:S05]  /*e780*/  RET.REL.NODEC R6 `(_Z16getNormalsKernelPfPiS_S_PhS1_S1_S1_S_) ;  /* 0xffffff18061c7950 */ /* 0x000fea0003c3ffff */
        .weak           $__internal_4_$__cuda_sm3x_div_rn_noftz_f32_slowpath
        .type           $__internal_4_$__cuda_sm3x_div_rn_noftz_f32_slowpath,@function
        .size           $__internal_4_$__cuda_sm3x_div_rn_noftz_f32_slowpath,($_Z16getNormalsKernelPfPiS_S_PhS1_S1_S1_S_$__internal_accurate_pow - $__internal_4_$__cuda_sm3x_div_rn_noftz_f32_slowpath)
$__internal_4_$__cuda_sm3x_div_rn_noftz_f32_slowpath:
        /* <DEDUP_REMOVED lines=9> */
[----:B------:R-:W-:Y:S01]  /*e820*/  @!P0 IMAD.MOV.U32 R8, RZ, RZ, RZ ;  /* 0x000000ffff088224 */ /* 0x000fe200078e00ff */
        /* <DEDUP_REMOVED lines=24> */
.L_x_357:
[----:B------:R-:W-:Y:S01]  /*e9b0*/  LEA R10, R7, 0xc0800000, 0x17 ;  /* 0xc0800000070a7811 */ /* 0x000fe200078eb8ff */
[----:B------:R-:W-:Y:S01]  /*e9c0*/  VIADD R11, R9, 0xffffff81 ;  /* 0xffffff81090b7836 */ /* 0x000fe20000000000 */
[----:B------:R-:W-:Y:S03]  /*e9d0*/  BSSY.RECONVERGENT B1, `(.L_x_362) ;  /* 0x0000035000017945 */ /* 0x000fe60003800200 */
[----:B------:R-:W-:Y:S01]  /*e9e0*/  IMAD.IADD R10, R4, 0x1, -R10 ;  /* 0x00000001040a7824 */ /* 0x000fe200078e0a0a */
[----:B------:R-:W-:-:S03]  /*e9f0*/  IADD3 R7, PT, PT, R11, 0x7f, -R7 ;  /* 0x0000007f0b077810 */ /* 0x000fc60007ffe807 */
[----:B------:R0:W1:Y:S02]  /*ea00*/  MUFU.RCP R4, R10 ;  /* 0x0000000a00047308 */ /* 0x0000640000001000 */
[----:B------:R-:W-:Y:S02]  /*ea10*/  IMAD.IADD R8, R7, 0x1, R8 ;  /* 0x0000000107087824 */ /* 0x000fe400078e0208 */
[----:B0-----:R-:W-:-:S04]  /*ea20*/  FADD.FTZ R10, -R10, -RZ ;  /* 0x800000ff0a0a7221 */ /* 0x001fc80000010100 */
[----:B-1----:R-:W-:-:S04]  /*ea30*/  FFMA R9, R4, R10, 1 ;  /* 0x3f80000004097423 */ /* 0x002fc8000000000a */
[----:B------:R-:W-:Y:S01]  /*ea40*/  FFMA R9, R4, R9, R4 ;  /* 0x0000000904097223 */ /* 0x000fe20000000004 */
[----:B------:R-:W-:-:S04]  /*ea50*/  IMAD R4, R11, -0x800000, R5 ;  /* 0xff8000000b047824 */ /* 0x000fc800078e0205 */
[----:B------:R-:W-:-:S04]  /*ea60*/  FFMA R5, R4, R9, RZ ;  /* 0x0000000904057223 */ /* 0x000fc800000000ff */
[----:B------:R-:W-:-:S04]  /*ea70*/  FFMA R28, R10, R5, R4 ;  /* 0x000000050a1c7223 */ /* 0x000fc80000000004 */
[----:B------:R-:W-:-:S04]  /*ea80*/  FFMA R28, R9, R28, R5 ;  /* 0x0000001c091c7223 */ /* 0x000fc80000000005 */
[----:B------:R-:W-:-:S04]  /*ea90*/  FFMA R4, R10, R28, R4 ;  /* 0x0000001c0a047223 */ /* 0x000fc80000000004 */
[----:B------:R-:W-:-:S05]  /*eaa0*/  FFMA R5, R9, R4, R28 ;  /* 0x0000000409057223 */ /* 0x000fca000000001c */
[----:B------:R-:W-:-:S04]  /*eab0*/  SHF.R.U32.HI R7, RZ, 0x17, R5 ;  /* 0x00000017ff077819 */ /* 0x000fc80000011605 */
[----:B------:R-:W-:-:S05]  /*eac0*/  LOP3.LUT R7, R7, 0xff, RZ, 0xc0, !PT ;  /* 0x000000ff07077812 */ /* 0x000fca00078ec0ff */
[----:B------:R-:W-:-:S04]  /*ead0*/  IMAD.IADD R7, R7, 0x1, R8 ;  /* 0x0000000107077824 */ /* 0x000fc800078e0208 */
[----:B------:R-:W-:-:S05]  /*eae0*/  VIADD R10, R7, 0xffffffff ;  /* 0xffffffff070a7836 */ /* 0x000fca0000000000 */
        /* <DEDUP_REMOVED lines=12> */
[C---:B------:R-:W-:Y:S02]  /*ebb0*/  ISETP.NE.AND P2, PT, R7.reuse, RZ, PT ;  /* 0x000000ff0700720c */ /* 0x040fe40003f45270 */
[----:B------:R-:W-:Y:S02]  /*ebc0*/  LOP3.LUT R8, R8, 0x7fffff, RZ, 0xc0, !PT ;  /* 0x007fffff08087812 */ /* 0x000fe400078ec0ff */
[----:B------:R-:W-:Y:S01]  /*ebd0*/  FSETP.NEU.FTZ.AND P0, PT, R10, R4, PT ;  /* 0x000000040a00720b */ /* 0x000fe20003f1d000 */
[C---:B------:R-:W-:Y:S01]  /*ebe0*/  VIADD R4, R7.reuse, 0x20 ;  /* 0x0000002007047836 */ /* 0x040fe20000000000 */
[----:B------:R-:W-:Y:S02]  /*ebf0*/  LOP3.LUT R8, R8, 0x800000, RZ, 0xfc, !PT ;  /* 0x0080000008087812 */ /* 0x000fe400078efcff */
[----:B------:R-:W-:Y:S01]  /*ec00*/  ISETP.NE.AND P1, PT, R7, RZ, PT ;  /* 0x000000ff0700720c */ /* 0x000fe20003f25270 */
[----:B------:R-:W-:Y:S01]  /*ec10*/  IMAD.MOV R7, RZ, RZ, -R7 ;  /* 0x000000ffff077224 */ /* 0x000fe200078e0a07 */
[----:B------:R-:W-:-:S04]  /*ec20*/  SHF.L.U32 R4, R8, R4, RZ ;  /* 0x0000000408047219 */ /* 0x000fc800000006ff */
[----:B------:R-:W-:Y:S02]  /*ec30*/  SEL R7, R7, RZ, P2 ;  /* 0x000000ff07077207 */ /* 0x000fe40001000000 */
[----:B------:R-:W-:Y:S02]  /*ec40*/  ISETP.NE.AND P1, PT, R4, RZ, P1 ;  /* 0x000000ff0400720c */ /* 0x000fe40000f25270 */
[----:B------:R-:W-:Y:S02]  /*ec50*/  SHF.R.U32.HI R8, RZ, R7, R8 ;  /* 0x00000007ff087219 */ /* 0x000fe40000011608 */
[----:B------:R-:W-:Y:S02]  /*ec60*/  PLOP3.LUT P0, PT, P0, P1, PT, 0xf8, 0x8f ;  /* 0x00000000008f781c */ /* 0x000fe40000703f70 */
[----:B------:R-:W-:Y:S02]  /*ec70*/  SHF.R.U32.HI R7, RZ, 0x1, R8 ;  /* 0x00000001ff077819 */ /* 0x000fe40000011608 */
[----:B------:R-:W-:-:S04]  /*ec80*/  SEL R4, RZ, 0x1, !P0 ;  /* 0x00000001ff047807 */ /* 0x000fc80004000000 */
[----:B------:R-:W-:-:S04]  /*ec90*/  LOP3.LUT R4, R4, 0x1, R7, 0xf8, !PT ;  /* 0x0000000104047812 */ /* 0x000fc800078ef807 */
[----:B------:R-:W-:-:S05]  /*eca0*/  LOP3.LUT R4, R4, R8, RZ, 0xc0, !PT ;  /* 0x0000000804047212 */ /* 0x000fca00078ec0ff */
[----:B------:R-:W-:-:S05]  /*ecb0*/  IMAD.IADD R4, R7, 0x1, R4 ;  /* 0x0000000107047824 */ /* 0x000fca00078e0204 */
[----:B------:R-:W-:Y:S01]  /*ecc0*/  LOP3.LUT R5, R4, R5, RZ, 0xfc, !PT ;  /* 0x0000000504057212 */ /* 0x000fe200078efcff */
[----:B------:R-:W-:Y:S06]  /*ecd0*/  BRA `(.L_x_365) ;  /* 0x0000000000107947 */ /* 0x000fec0003800000 */
.L_x_364:
[----:B------:R-:W-:-:S04]  /*ece0*/  LOP3.LUT R5, R5, 0x80000000, RZ, 0xc0, !PT ;  /* 0x8000000005057812 */ /* 0x000fc800078ec0ff */
[----:B------:R-:W-:Y:S01]  /*ecf0*/  LOP3.LUT R5, R5, 0x7f800000, RZ, 0xfc, !PT ;  /* 0x7f80000005057812 */ /* 0x000fe200078efcff */
[----:B------:R-:W-:Y:S06]  /*ed00*/  BRA `(.L_x_365) ;  /* 0x0000000000047947 */ /* 0x000fec0003800000 */
.L_x_363:
[----:B------:R-:W-:-:S07]  /*ed10*/  IMAD R5, R8, 0x800000, R5 ;  /* 0x0080000008057824 */ /* 0x000fce00078e0205 */
.L_x_365:
[----:B------:R-:W-:Y:S05]  /*ed20*/  BSYNC.RECONVERGENT B1 ;  /* 0x0000000000017941 */ /* 0x000fea0003800200 */
.L_x_362:
[----:B------:R-:W-:Y:S01]  /*ed30*/  IMAD.MOV.U32 R4, RZ, RZ, R5 ;  /* 0x000000ffff047224 */ /* 0x000fe200078e0005 */
[----:B------:R-:W-:Y:S06]  /*ed40*/  BRA `(.L_x_366) ;  /* 0x0000000000207947 */ /* 0x000fec0003800000 */
.L_x_361:
[----:B------:R-:W-:-:S04]  /*ed50*/  LOP3.LUT R4, R4, 0x80000000, R5, 0x48, !PT ;  /* 0x8000000004047812 */ /* 0x000fc800078e4805 */
[----:B------:R-:W-:Y:S01]  /*ed60*/  LOP3.LUT R4, R4, 0x7f800000, RZ, 0xfc, !PT ;  /* 0x7f80000004047812 */ /* 0x000fe200078efcff */
[----:B------:R-:W-:Y:S06]  /*ed70*/  BRA `(.L_x_366) ;  /* 0x0000000000147947 */ /* 0x000fec0003800000 */
.L_x_360:
[----:B------:R-:W-:Y:S01]  /*ed80*/  LOP3.LUT R4, R4, 0x80000000, R5, 0x48, !PT ;  /* 0x8000000004047812 */ /* 0x000fe200078e4805 */
[----:B------:R-:W-:Y:S06]  /*ed90*/  BRA `(.L_x_366) ;  /* 0x00000000000c7947 */ /* 0x000fec0003800000 */
.L_x_359:
[----:B------:R-:W0:Y:S01]  /*eda0*/  MUFU.RSQ R4, -QNAN ;  /* 0xffc0000000047908 */ /* 0x000e220000001400 */
[----:B------:R-:W-:Y:S05]  /*edb0*/  BRA `(.L_x_366) ;  /* 0x0000000000047947 */ /* 0x000fea0003800000 */
.L_x_358:
[----:B------:R-:W-:-:S07]  /*edc0*/  FADD.FTZ R4, R5, R4 ;  /* 0x0000000405047221 */ /* 0x000fce0000010000 */
.L_x_366:
[----:B------:R-:W-:Y:S05]  /*edd0*/  BSYNC.RECONVERGENT B0 ;  /* 0x0000000000007941 */ /* 0x000fea0003800200 */
.L_x_356:
[----:B------:R-:W-:-:S04]  /*ede0*/  IMAD.MOV.U32 R7, RZ, RZ, 0x0 ;  /* 0x00000000ff077424 */ /* 0x000fc800078e00ff */
[----:B0-----:R-:W-:Y:S05]  /*edf0*/  RET.REL.NODEC R6 `(_Z16getNormalsKernelPfPiS_S_PhS1_S1_S1_S_) ;  /* 0xffffff1006807950 */ /* 0x001fea0003c3ffff */
        .type           $_Z16getNormalsKernelPfPiS_S_PhS1_S1_S1_S_$__internal_accurate_pow,@function
        .size           $_Z16getNormalsKernelPfPiS_S_PhS1_S1_S1_S_$__internal_accurate_pow,(.L_x_465 - $_Z16getNormalsKernelPfPiS_S_PhS1_S1_S1_S_$__internal_accurate_pow)
$_Z16getNormalsKernelPfPiS_S_PhS1_S1_S1_S_$__internal_accurate_pow:
[----:B------:R-:W-:Y:S01]  /*ee00*/  ISETP.GT.U32.AND P0, PT, R27, 0xfffff, PT ;  /* 0x000fffff1b00780c */ /* 0x000fe20003f04070 */
[--C-:B------:R-:W-:Y:S01]  /*ee10*/  IMAD.MOV.U32 R7, RZ, RZ, R27.reuse ;  /* 0x000000ffff077224 */ /* 0x100fe200078e001b */
[----:B------:R-:W-:Y:S01]  /*ee20*/  UMOV UR4, 0x7d2cafe2 ;  /* 0x7d2cafe200047882 */ /* 0x000fe20000000000 */
[----:B------:R-:W-:Y:S01]  /*ee30*/  UMOV UR5, 0x3eb0f5ff ;  /* 0x3eb0f5ff00057882 */ /* 0x000fe20000000000 */
[----:B------:R-:W-:Y:S01]  /*ee40*/  SHF.R.U32.HI R27, RZ, 0x14, R27 ;  /* 0x00000014ff1b7819 */ /* 0x000fe2000001161b */
[----:B------:R-:W-:Y:S01]  /*ee50*/  UMOV UR8, 0x3b39803f ;  /* 0x3b39803f00087882 */ /* 0x000fe20000000000 */
[----:B------:R-:W-:-:S07]  /*ee60*/  UMOV UR9, 0x3c7abc9e ;  /* 0x3c7abc9e00097882 */ /* 0x000fce0000000000 */
[----:B------:R-:W-:-:S10]  /*ee70*/  @!P0 DMUL R56, R6, 1.80143985094819840000e+16 ;  /* 0x4350000006388828 */ /* 0x000fd40000000000 */
[----:B------:R-:W-:Y:S01]  /*ee80*/  @!P0 IMAD.MOV.U32 R7, RZ, RZ, R57 ;  /* 0x000000ffff078224 */ /* 0x000fe200078e0039 */
[----:B------:R-:W-:Y:S01]  /*ee90*/  @!P0 LEA.HI R27, R57, 0xffffffca, RZ, 0xc ;  /* 0xffffffca391b8811 */ /* 0x000fe200078f60ff */
[----:B------:R-:W-:-:S03]  /*eea0*/  @!P0 IMAD.MOV.U32 R6, RZ, RZ, R56 ;  /* 0x000000ffff068224 */ /* 0x000fc600078e0038 */
[----:B------:R-:W-:Y:S01]  /*eeb0*/  LOP3.LUT R7, R7, 0x800fffff, RZ, 0xc0, !PT ;  /* 0x800fffff07077812 */ /* 0x000fe200078ec0ff */
[----:B------:R-:W-:-:S03]  /*eec0*/  IMAD.MOV.U32 R20, RZ, RZ, R6 ;  /* 0x000000ffff147224 */ /* 0x000fc600078e0006 */
[----:B------:R-:W-:-:S04]  /*eed0*/  LOP3.LUT R7, R7, 0x3ff00000, RZ, 0xfc, !PT ;  /* 0x3ff0000007077812 */ /* 0x000fc800078efcff */
[----:B------:R-:W-:Y:S01]  /*eee0*/  ISETP.GE.U32.AND P1, PT, R7, 0x3ff6a09f, PT ;  /* 0x3ff6a09f0700780c */ /* 0x000fe20003f26070 */
[----:B------:R-:W-:-:S12]  /*eef0*/  IMAD.MOV.U32 R21, RZ, RZ, R7 ;  /* 0x000000ffff157224 */ /* 0x000fd800078e0007 */
[----:B------:R-:W-:-:S04]  /*ef00*/  @P1 VIADD R6, R21, 0xfff00000 ;  /* 0xfff0000015061836 */ /* 0x000fc80000000000 */
[----:B------:R-:W-:Y:S02]  /*ef10*/  @P1 IMAD.MOV.U32 R21, RZ, RZ, R6 ;  /* 0x000000ffff151224 */ /* 0x000fe400078e0006 */
[----:B------:R-:W-:-:S04]  /*ef20*/  IMAD.MOV.U32 R6, RZ, RZ, RZ ;  /* 0x000000ffff067224 */ /* 0x000fc800078e00ff */
[C---:B------:R-:W-:Y:S02]  /*ef30*/  DADD R8, R20.reuse, 1 ;  /* 0x3ff0000014087429 */ /* 0x040fe40000000000 */
[----:B------:R-:W-:-:S04]  /*ef40*/  DADD R20, R20, -1 ;  /* 0xbff0000014147429 */ /* 0x000fc80000000000 */
[----:B------:R-:W0:Y:S02]  /*ef50*/  MUFU.RCP64H R7, R9 ;  /* 0x0000000900077308 */ /* 0x000e240000001800 */
[----:B0-----:R-:W-:-:S08]  /*ef60*/  DFMA R8, -R8, R6, 1 ;  /* 0x3ff000000808742b */ /* 0x001fd00000000106 */
[----:B------:R-:W-:-:S08]  /*ef70*/  DFMA R8, R8, R8, R8 ;  /* 0x000000080808722b */ /* 0x000fd00000000008 */
[----:B------:R-:W-:Y:S01]  /*ef80*/  DFMA R8, R6, R8, R6 ;  /* 0x000000080608722b */ /* 0x000fe20000000006 */
[----:B------:R-:W-:Y:S02]  /*ef90*/  IMAD.MOV.U32 R6, RZ, RZ, 0x41ad3b5a ;  /* 0x41ad3b5aff067424 */ /* 0x000fe400078e00ff */
[----:B------:R-:W-:-:S05]  /*efa0*/  IMAD.MOV.U32 R7, RZ, RZ, 0x3ed0f5d2 ;  /* 0x3ed0f5d2ff077424 */ /* 0x000fca00078e00ff */
[----:B------:R-:W-:-:S08]  /*efb0*/  DMUL R54, R20, R8 ;  /* 0x0000000814367228 */ /* 0x000fd00000000000 */
[----:B------:R-:W-:-:S08]  /*efc0*/  DFMA R54, R20, R8, R54 ;  /* 0x000000081436722b */ /* 0x000fd00000000036 */
[----:B------:R-:W-:Y:S02]  /*efd0*/  DMUL R10, R54, R54 ;  /* 0x00000036360a7228 */ /* 0x000fe40000000000 */
[----:B------:R-:W-:-:S06]  /*efe0*/  DADD R52, R20, -R54 ;  /* 0x0000000014347229 */ /* 0x000fcc0000000836 */
[----:B------:R-:W-:Y:S01]  /*eff0*/  DFMA R6, R10, UR4, R6 ;  /* 0x000000040a067c2b */ /* 0x000fe20008000006 */
[----:B------:R-:W-:Y:S01]  /*f000*/  UMOV UR4, 0x75488a3f ;  /* 0x75488a3f00047882 */ /* 0x000fe20000000000 */
[----:B------:R-:W-:Y:S01]  /*f010*/  UMOV UR5, 0x3ef3b20a ;  /* 0x3ef3b20a00057882 */ /* 0x000fe20000000000 */
[----:B------:R-:W-:-:S05]  /*f020*/  DADD R52, R52, R52 ;  /* 0x0000000034347229 */ /* 0x000fca0000000034 */
[----:B------:R-:W-:Y:S01]  /*f030*/  DFMA R6, R10, R6, UR4 ;  /* 0x000000040a067e2b */ /* 0x000fe20008000006 */
[----:B------:R-:W-:Y:S01]  /*f040*/  UMOV UR4, 0xe4faecd5 ;  /* 0xe4faecd500047882 */ /* 0x000fe20000000000 */
[----:B------:R-:W-:Y:S01]  /*f050*/  UMOV UR5, 0x3f1745cd ;  /* 0x3f1745cd00057882 */ /* 0x000fe20000000000 */
[----:B------:R-:W-:-:S05]  /*f060*/  DFMA R52, R20, -R54, R52 ;  /* 0x800000361434722b */ /* 0x000fca0000000034 */
[----:B------:R-:W-:Y:S01]  /*f070*/  DFMA R6, R10, R6, UR4 ;  /* 0x000000040a067e2b */ /* 0x000fe20008000006 */
[----:B------:R-:W-:Y:S01]  /*f080*/  UMOV UR4, 0x258a578b ;  /* 0x258a578b00047882 */ /* 0x000fe20000000000 */
[----:B------:R-:W-:Y:S01]  /*f090*/  UMOV UR5, 0x3f3c71c7 ;  /* 0x3f3c71c700057882 */ /* 0x000fe20000000000 */
[----:B------:R-:W-:Y:S02]  /*f0a0*/  DMUL R52, R8, R52 ;  /* 0x0000003408347228 */ /* 0x000fe40000000000 */
[----:B------:R-:W-:-:S03]  /*f0b0*/  DMUL R8, R54, R54 ;  /* 0x0000003636087228 */ /* 0x000fc60000000000 */
[----:B------:R-:W-:Y:S01]  /*f0c0*/  DFMA R6, R10, R6, UR4 ;  /* 0x000000040a067e2b */ /* 0x000fe20008000006 */
[----:B------:R-:W-:Y:S01]  /*f0d0*/  UMOV UR4, 0x9242b910 ;  /* 0x9242b91000047882 */ /* 0x000fe20000000000 */
[----:B------:R-:W-:-:S03]  /*f0e0*/  UMOV UR5, 0x3f624924 ;  /* 0x3f62492400057882 */ /* 0x000fc60000000000 */
[----:B------:R-:W-:-:S03]  /*f0f0*/  DMUL R20, R54, R8 ;  /* 0x0000000836147228 */ /* 0x000fc60000000000 */
[----:B------:R-:W-:Y:S01]  /*f100*/  DFMA R6, R10, R6, UR4 ;  /* 0x000000040a067e2b */ /* 0x000fe20008000006 */
[----:B------:R-:W-:Y:S01]  /*f110*/  UMOV UR4, 0x99999dfb ;  /* 0x99999dfb00047882 */ /* 0x000fe20000000000 */
[----:B------:R-:W-:-:S06]  /*f120*/  UMOV UR5, 0x3f899999 ;  /* 0x3f89999900057882 */ /* 0x000fcc0000000000 */
[----:B------:R-:W-:Y:S01]  /*f130*/  DFMA R6, R10, R6, UR4 ;  /* 0x000000040a067e2b */ /* 0x000fe20008000006 */
[----:B------:R-:W-:Y:S01]  /*f140*/  UMOV UR4, 0x55555555 ;  /* 0x5555555500047882 */ /* 0x000fe20000000000 */
[----:B------:R-:W-:-:S06]  /*f150*/  UMOV UR5, 0x3fb55555 ;  /* 0x3fb5555500057882 */ /* 0x000fcc0000000000 */
[----:B------:R-:W-:-:S08]  /*f160*/  DFMA R28, R10, R6, UR4 ;  /* 0x000000040a1c7e2b */ /* 0x000fd00008000006 */
[----:B------:R-:W-:Y:S01]  /*f170*/  DADD R50, -R28, UR4 ;  /* 0x000000041c327e29 */ /* 0x000fe20008000100 */
[----:B------:R-:W-:Y:S01]  /*f180*/  UMOV UR4, 0xb9e7b0 ;  /* 0x00b9e7b000047882 */ /* 0x000fe20000000000 */
[----:B------:R-:W-:-:S06]  /*f190*/  UMOV UR5, 0x3c46a4cb ;  /* 0x3c46a4cb00057882 */ /* 0x000fcc0000000000 */
[----:B------:R-:W-:Y:S02]  /*f1a0*/  DFMA R50, R10, R6, R50 ;  /* 0x000000060a32722b */ /* 0x000fe40000000032 */
[----:B------:R-:W-:Y:S01]  /*f1b0*/  DFMA R10, R54, R54, -R8 ;  /* 0x00000036360a722b */ /* 0x000fe20000000808 */
[----:B------:R-:W-:Y:S02]  /*f1c0*/  VIADD R7, R53, 0x100000 ;  /* 0x0010000035077836 */ /* 0x000fe40000000000 */
[----:B------:R-:W-:-:S03]  /*f1d0*/  IMAD.MOV.U32 R6, RZ, RZ, R52 ;  /* 0x000000ffff067224 */ /* 0x000fc600078e0034 */
[----:B------:R-:W-:Y:S01]  /*f1e0*/  DADD R50, R50, -UR4 ;  /* 0x8000000432327e29 */ /* 0x000fe20008000000 */
[----:B------:R-:W-:Y:S01]  /*f1f0*/  UMOV UR4, 0x80000000 ;  /* 0x8000000000047882 */ /* 0x000fe20000000000 */
[----:B------:R-:W-:Y:S01]  /*f200*/  UMOV UR5, 0x43300000 ;  /* 0x4330000000057882 */ /* 0x000fe20000000000 */
[C---:B------:R-:W-:Y:S02]  /*f210*/  DFMA R6, R54.reuse, R6, R10 ;  /* 0x000000063606722b */ /* 0x040fe4000000000a */
[----:B------:R-:W-:-:S03]  /*f220*/  DFMA R10, R54, R8, -R20 ;  /* 0x00000008360a722b */ /* 0x000fc60000000814 */
[----:B------:R-:W-:-:S05]  /*f230*/  DADD R30, R28, R50 ;  /* 0x000000001c1e7229 */ /* 0x000fca0000000032 */
[----:B------:R-:W-:-:S03]  /*f240*/  DFMA R10, R52, R8, R10 ;  /* 0x00000008340a722b */ /* 0x000fc6000000000a */
[----:B------:R-:W-:Y:S02]  /*f250*/  DMUL R8, R30, R20 ;  /* 0x000000141e087228 */ /* 0x000fe40000000000 */
[----:B------:R-:W-:-:S03]  /*f260*/  DADD R28, R28, -R30 ;  /* 0x000000001c1c7229 */ /* 0x000fc6000000081e */
[----:B------:R-:W-:-:S03]  /*f270*/  DFMA R10, R54, R6, R10 ;  /* 0x00000006360a722b */ /* 0x000fc6000000000a */
[----:B------:R-:W-:Y:S02]  /*f280*/  DFMA R6, R30, R20, -R8 ;  /* 0x000000141e06722b */ /* 0x000fe40000000808 */
[----:B------:R-:W-:-:S06]  /*f290*/  DADD R28, R50, R28 ;  /* 0x00000000321c7229 */ /* 0x000fcc000000001c */
[----:B------:R-:W-:-:S08]  /*f2a0*/  DFMA R6, R30, R10, R6 ;  /* 0x0000000a1e06722b */ /* 0x000fd00000000006 */
[----:B------:R-:W-:-:S08]  /*f2b0*/  DFMA R20, R28, R20, R6 ;  /* 0x000000141c14722b */ /* 0x000fd00000000006 */
[----:B------:R-:W-:-:S08]  /*f2c0*/  DADD R6, R8, R20 ;  /* 0x0000000008067229 */ /* 0x000fd00000000014 */
[--C-:B------:R-:W-:Y:S02]  /*f2d0*/  DADD R10, R54, R6.reuse ;  /* 0x00000000360a7229 */ /* 0x100fe40000000006 */
[----:B------:R-:W-:-:S06]  /*f2e0*/  DADD R8, R8, -R6 ;  /* 0x0000000008087229 */ /* 0x000fcc0000000806 */
[----:B------:R-:W-:Y:S02]  /*f2f0*/  DADD R54, R54, -R10 ;  /* 0x0000000036367229 */ /* 0x000fe4000000080a */
[----:B------:R-:W-:-:S06]  /*f300*/  DADD R8, R20, R8 ;  /* 0x0000000014087229 */ /* 0x000fcc0000000008 */
[----:B------:R-:W-:Y:S01]  /*f310*/  DADD R54, R6, R54 ;  /* 0x0000000006367229 */ /* 0x000fe20000000036 */
[C---:B------:R-:W-:Y:S02]  /*f320*/  VIADD R6, R27.reuse, 0xfffffc01 ;  /* 0xfffffc011b067836 */ /* 0x040fe40000000000 */
[----:B------:R-:W-:Y:S02]  /*f330*/  @P1 VIADD R6, R27, 0xfffffc02 ;  /* 0xfffffc021b061836 */ /* 0x000fe40000000000 */
[----:B------:R-:W-:-:S03]  /*f340*/  IMAD.MOV.U32 R7, RZ, RZ, 0x43300000 ;  /* 0x43300000ff077424 */ /* 0x000fc600078e00ff */
[----:B------:R-:W-:Y:S01]  /*f350*/  DADD R8, R8, R54 ;  /* 0x0000000008087229 */ /* 0x000fe20000000036 */
[----:B------:R-:W-:-:S07]  /*f360*/  LOP3.LUT R6, R6, 0x80000000, RZ, 0x3c, !PT ;  /* 0x8000000006067812 */ /* 0x000fce00078e3cff */
[----:B------:R-:W-:Y:S02]  /*f370*/  DADD R52, R52, R8 ;  /* 0x0000000034347229 */ /* 0x000fe40000000008 */
[----:B------:R-:W-:Y:S01]  /*f380*/  DADD R8, R6, -UR4 ;  /* 0x8000000406087e29 */ /* 0x000fe20008000000 */
[----:B------:R-:W-:Y:S01]  /*f390*/  UMOV UR4, 0xfefa39ef ;  /* 0xfefa39ef00047882 */ /* 0x000fe20000000000 */
[----:B------:R-:W-:-:S04]  /*f3a0*/  UMOV UR5, 0x3fe62e42 ;  /* 0x3fe62e4200057882 */ /* 0x000fc80000000000 */
[----:B------:R-:W-:-:S08]  /*f3b0*/  DADD R20, R10, R52 ;  /* 0x000000000a147229 */ /* 0x000fd00000000034 */
[--C-:B------:R-:W-:Y:S02]  /*f3c0*/  DFMA R6, R8, UR4, R20.reuse ;  /* 0x0000000408067c2b */ /* 0x100fe40008000014 */
[----:B------:R-:W-:-:S06]  /*f3d0*/  DADD R28, R10, -R20 ;  /* 0x000000000a1c7229 */ /* 0x000fcc0000000814 */
[----:B------:R-:W-:Y:S02]  /*f3e0*/  DFMA R10, R8, -UR4, R6 ;  /* 0x80000004080a7c2b */ /* 0x000fe40008000006 */
[----:B------:R-:W-:-:S06]  /*f3f0*/  DADD R28, R52, R28 ;  /* 0x00000000341c7229 */ /* 0x000fcc000000001c */
[----:B------:R-:W-:-:S08]  /*f400*/  DADD R10, -R20, R10 ;  /* 0x00000000140a7229 */ /* 0x000fd0000000010a */
[----:B------:R-:W-:-:S08]  /*f410*/  DADD R10, R28, -R10 ;  /* 0x000000001c0a7229 */ /* 0x000fd0000000080a */
[----:B------:R-:W-:-:S08]  /*f420*/  DFMA R10, R8, UR8, R10 ;  /* 0x00000008080a7c2b */ /* 0x000fd0000800000a */
[----:B------:R-:W-:-:S08]  /*f430*/  DADD R8, R6, R10 ;  /* 0x0000000006087229 */ /* 0x000fd0000000000a */
[----:B------:R-:W-:Y:S02]  /*f440*/  DADD R6, R6, -R8 ;  /* 0x0000000006067229 */ /* 0x000fe40000000808 */
[----:B------:R-:W-:-:S06]  /*f450*/  DMUL R20, R8, 2 ;  /* 0x4000000008147828 */ /* 0x000fcc0000000000 */
[----:B------:R-:W-:Y:S02]  /*f460*/  DADD R10, R10, R6 ;  /* 0x000000000a0a7229 */ /* 0x000fe40000000006 */
[----:B------:R-:W-:Y:S01]  /*f470*/  DFMA R8, R8, 2, -R20 ;  /* 0x400000000808782b */ /* 0x000fe20000000814 */
[----:B------:R-:W-:Y:S02]  /*f480*/  IMAD.MOV.U32 R6, RZ, RZ, 0x652b82fe ;  /* 0x652b82feff067424 */ /* 0x000fe400078e00ff */
[----:B------:R-:W-:-:S05]  /*f490*/  IMAD.MOV.U32 R7, RZ, RZ, 0x3ff71547 ;  /* 0x3ff71547ff077424 */ /* 0x000fca00078e00ff */
[----:B------:R-:W-:-:S08]  /*f4a0*/  DFMA R10, R10, 2, R8 ;  /* 0x400000000a0a782b */ /* 0x000fd00000000008 */
[----:B------:R-:W-:-:S08]  /*f4b0*/  DADD R28, R20, R10 ;  /* 0x00000000141c7229 */ /* 0x000fd0000000000a */
[----:B------:R-:W-:Y:S02]  /*f4c0*/  DFMA R6, R28, R6, 6.75539944105574400000e+15 ;  /* 0x433800001c06742b */ /* 0x000fe40000000006 */
[----:B------:R-:W-:Y:S01]  /*f4d0*/  FSETP.GEU.AND P0, PT, |R29|, 4.1917929649353027344, PT ;  /* 0x4086232b1d00780b */ /* 0x000fe20003f0e200 */
[----:B------:R-:W-:-:S05]  /*f4e0*/  DADD R20, R20, -R28 ;  /* 0x0000000014147229 */ /* 0x000fca000000081c */
[----:B------:R-:W-:-:S03]  /*f4f0*/  DADD R8, R6, -6.75539944105574400000e+15 ;  /* 0xc338000006087429 */ /* 0x000fc60000000000 */
[----:B------:R-:W-:-:S05]  /*f500*/  DADD R10, R10, R20 ;  /* 0x000000000a0a7229 */ /* 0x000fca0000000014 */
[----:B------:R-:W-:Y:S01]  /*f510*/  DFMA R30, R8, -UR4, R28 ;  /* 0x80000004081e7c2b */ /* 0x000fe2000800001c */
[----:B------:R-:W-:Y:S01]  /*f520*/  UMOV UR4, 0x3b39803f ;  /* 0x3b39803f00047882 */ /* 0x000fe20000000000 */
[----:B------:R-:W-:-:S06]  /*f530*/  UMOV UR5, 0x3c7abc9e ;  /* 0x3c7abc9e00057882 */ /* 0x000fcc0000000000 */
[----:B------:R-:W-:Y:S01]  /*f540*/  DFMA R30, R8, -UR4, R30 ;  /* 0x80000004081e7c2b */ /* 0x000fe2000800001e */
[----:B------:R-:W-:Y:S01]  /*f550*/  UMOV UR4, 0x69ce2bdf ;  /* 0x69ce2bdf00047882 */ /* 0x000fe20000000000 */
[----:B------:R-:W-:Y:S01]  /*f560*/  IMAD.MOV.U32 R8, RZ, RZ, -0x35dec16 ;  /* 0xfca213eaff087424 */ /* 0x000fe200078e00ff */
[----:B------:R-:W-:Y:S01]  /*f570*/  UMOV UR5, 0x3e5ade15 ;  /* 0x3e5ade1500057882 */ /* 0x000fe20000000000 */
[----:B------:R-:W-:-:S06]  /*f580*/  IMAD.MOV.U32 R9, RZ, RZ, 0x3e928af3 ;  /* 0x3e928af3ff097424 */ /* 0x000fcc00078e00ff */
[----:B------:R-:W-:Y:S01]  /*f590*/  DFMA R8, R30, UR4, R8 ;  /* 0x000000041e087c2b */ /* 0x000fe20008000008 */
[----:B------:R-:W-:Y:S01]  /*f5a0*/  UMOV UR4, 0x62401315 ;  /* 0x6240131500047882 */ /* 0x000fe20000000000 */
[----:B------:R-:W-:-:S06]  /*f5b0*/  UMOV UR5, 0x3ec71dee ;  /* 0x3ec71dee00057882 */ /* 0x000fcc0000000000 */
[----:B------:R-:W-:Y:S01]  /*f5c0*/  DFMA R8, R30, R8, UR4 ;  /* 0x000000041e087e2b */ /* 0x000fe20008000008 */
        /* <DEDUP_REMOVED lines=20> */
[----:B------:R-:W-:-:S08]  /*f710*/  DFMA R8, R30, R8, UR4 ;  /* 0x000000041e087e2b */ /* 0x000fd00008000008 */
[----:B------:R-:W-:-:S08]  /*f720*/  DFMA R8, R30, R8, 1 ;  /* 0x3ff000001e08742b */ /* 0x000fd00000000008 */
[----:B------:R-:W-:-:S10]  /*f730*/  DFMA R8, R30, R8, 1 ;  /* 0x3ff000001e08742b */ /* 0x000fd40000000008 */
[----:B------:R-:W-:Y:S02]  /*f740*/  IMAD R21, R6, 0x100000, R9 ;  /* 0x0010000006157824 */ /* 0x000fe400078e0209 */
[----:B------:R-:W-:Y:S01]  /*f750*/  IMAD.MOV.U32 R20, RZ, RZ, R8 ;  /* 0x000000ffff147224 */ /* 0x000fe200078e0008 */
[----:B------:R-:W-:Y:S06]  /*f760*/  @!P0 BRA `(.L_x_367) ;  /* 0x0000000000308947 */ /* 0x000fec0003800000 */
[----:B------:R-:W-:Y:S01]  /*f770*/  FSETP.GEU.AND P1, PT, |R29|, 4.2275390625, PT ;  /* 0x408748001d00780b */ /* 0x000fe20003f2e200 */
[C---:B------:R-:W-:Y:S02]  /*f780*/  DADD R20, R28.reuse, +INF ;  /* 0x7ff000001c147429 */ /* 0x040fe40000000000 */
[----:B------:R-:W-:-:S08]  /*f790*/  DSETP.GEU.AND P0, PT, R28, RZ, PT ;  /* 0x000000ff1c00722a */ /* 0x000fd00003f0e000 */
[----:B------:R-:W-:Y:S02]  /*f7a0*/  FSEL R20, R20, RZ, P0 ;  /* 0x000000ff14147208 */ /* 0x000fe40000000000 */
[----:B------:R-:W-:Y:S02]  /*f7b0*/  @!P1 LEA.HI R7, R6, R6, RZ, 0x1 ;  /* 0x0000000606079211 */ /* 0x000fe400078f08ff */
[----:B------:R-:W-:Y:S02]  /*f7c0*/  FSEL R21, R21, RZ, P0 ;  /* 0x000000ff15157208 */ /* 0x000fe40000000000 */
[----:B------:R-:W-:-:S05]  /*f7d0*/  @!P1 SHF.R.S32.HI R7, RZ, 0x1, R7 ;  /* 0x00000001ff079819 */ /* 0x000fca0000011407 */
[----:B------:R-:W-:Y:S02]  /*f7e0*/  @!P1 IMAD.IADD R6, R6, 0x1, -R7 ;  /* 0x0000000106069824 */ /* 0x000fe400078e0a07 */
[----:B------:R-:W-:-:S03]  /*f7f0*/  @!P1 IMAD R9, R7, 0x100000, R9 ;  /* 0x0010000007099824 */ /* 0x000fc600078e0209 */
[----:B------:R-:W-:Y:S01]  /*f800*/  @!P1 LEA R7, R6, 0x3ff00000, 0x14 ;  /* 0x3ff0000006079811 */ /* 0x000fe200078ea0ff */
[----:B------:R-:W-:-:S06]  /*f810*/  @!P1 IMAD.MOV.U32 R6, RZ, RZ, RZ ;  /* 0x000000ffff069224 */ /* 0x000fcc00078e00ff */
[----:B------:R-:W-:-:S11]  /*f820*/  @!P1 DMUL R20, R8, R6 ;  /* 0x0000000608149228 */ /* 0x000fd60000000000 */
.L_x_367:
[----:B------:R-:W-:Y:S01]  /*f830*/  DFMA R10, R10, R20, R20 ;  /* 0x000000140a0a722b */ /* 0x000fe20000000014 */
[----:B------:R-:W-:Y:S01]  /*f840*/  IMAD.MOV.U32 R27, RZ, RZ, 0x0 ;  /* 0x00000000ff1b7424 */ /* 0x000fe200078e00ff */
[----:B------:R-:W-:-:S08]  /*f850*/  DSETP.NEU.AND P0, PT, |R20|, +INF , PT ;  /* 0x7ff000001400742a */ /* 0x000fd00003f0d200 */
[----:B------:R-:W-:Y:S02]  /*f860*/  FSEL R7, R20, R10, !P0 ;  /* 0x0000000a14077208 */ /* 0x000fe40004000000 */
[----:B------:R-:W-:Y:S01]  /*f870*/  FSEL R6, R21, R11, !P0 ;  /* 0x0000000b15067208 */ /* 0x000fe20004000000 */
[----:B------:R-:W-:Y:S06]  /*f880*/  RET.REL.NODEC R26 `(_Z16getNormalsKernelPfPiS_S_PhS1_S1_S1_S_) ;  /* 0xffffff041adc7950 */ /* 0x000fec0003c3ffff */
.L_x_368:
        /* <DEDUP_REMOVED lines=15> */
.L_x_465:


//--------------------- .text._Z17Downsample_KernelPiS_PhPfS1_S0_S0_S1_S1_S_S0_ --------------------------
	.section	.text._Z17Downsample_KernelPiS_PhPfS1_S0_S0_S1_S1_S_S0_,"ax",@progbits
	.align	128
        .global         _Z17Downsample_KernelPiS_PhPfS1_S0_S0_S1_S1_S_S0_
        .type           _Z17Downsample_KernelPiS_PhPfS1_S0_S0_S1_S1_S_S0_,@function
        .size           _Z17Downsample_KernelPiS_PhPfS1_S0_S0_S1_S1_S_S0_,(.L_x_466 - _Z17Downsample_KernelPiS_PhPfS1_S0_S0_S1_S1_S_S0_)
        .other          _Z17Downsample_KernelPiS_PhPfS1_S0_S0_S1_S1_S_S0_,@"STO_CUDA_ENTRY STV_DEFAULT"
_Z17Downsample_KernelPiS_PhPfS1_S0_S0_S1_S1_S_S0_:
.text._Z17Downsample_KernelPiS_PhPfS1_S0_S0_S1_S1_S_S0_:
[----:B------:R-:W0:Y:S08]  /*0000*/  LDC R1, c[0x0][0x37c] ;  /* 0x0000df00ff017b82 */ /* 0x000e300000000800 */
[----:B------:R-:W1:Y:S01]  /*0010*/  LDC.64 R2, c[0x0][0x388] ;  /* 0x0000e200ff027b82 */ /* 0x000e620000000a00 */
[----:B------:R-:W1:Y:S01]  /*0020*/  LDCU.64 UR10, c[0x0][0x358] ;  /* 0x00006b00ff0a77ac */ /* 0x000e620008000a00 */
[----:B0-----:R-:W-:Y:S01]  /*0030*/  VIADD R1, R1, 0xffffec60 ;  /* 0xffffec6001017836 */ /* 0x001fe20000000000 */
[----:B-1----:R-:W2:Y:S04]  /*0040*/  LDG.E R13, desc[UR10][R2.64] ;  /* 0x0000000a020d7981 */ /* 0x002ea8000c1e1900 */
[----:B------:R-:W2:Y:S04]  /*0050*/  LDG.E R12, desc[UR10][R2.64+0x4] ;  /* 0x0000040a020c7981 */ /* 0x000ea8000c1e1900 */
[----:B------:R-:W3:Y:S01]  /*0060*/  LDG.E R9, desc[UR10][R2.64+0x8] ;  /* 0x0000080a02097981 */ /* 0x000ee2000c1e1900 */
[----:B------:R-:W0:Y:S01]  /*0070*/  S2UR UR4, SR_CTAID.X ;  /* 0x00000000000479c3 */ /* 0x000e220000002500 */
[C---:B------:R-:W-:Y:S01]  /*0080*/  R2UR UR8, R1.reuse ;  /* 0x00000000010872ca */ /* 0x040fe200000e0000 */
[----:B------:R-:W0:Y:S01]  /*0090*/  S2R R24, SR_TID.X ;  /* 0x0000000000187919 */ /* 0x000e220000002100 */
[----:B------:R-:W-:-:S05]  /*00a0*/  R2UR UR16, R1 ;  /* 0x00000000011072ca */ /* 0x000fca00000e0000 */
[----:B------:R-:W0:Y:S02]  /*00b0*/  LDC R5, c[0x0][0x360] ;  /* 0x0000d800ff057b82 */ /* 0x000e240000000800 */
[----:B0-----:R-:W-:Y:S02]  /*00c0*/  IMAD R24, R5, UR4, R24 ;  /* 0x0000000405187c24 */ /* 0x001fe4000f8e0218 */
[----:B--2---:R-:W-:-:S04]  /*00d0*/  IMAD R10, R13, R12, RZ ;  /* 0x0000000c0d0a7224 */ /* 0x004fc800078e02ff */
[----:B---3--:R-:W-:-:S05]  /*00e0*/  IMAD R5, R10, R9, RZ ;  /* 0x000000090a057224 */ /* 0x008fca00078e02ff */
[----:B------:R-:W-:-:S13]  /*00f0*/  ISETP.GE.AND P0, PT, R24, R5, PT ;  /* 0x000000051800720c */ /* 0x000fda0003f06270 */
[----:B------:R-:W-:Y:S05]  /*0100*/  @P0 EXIT ;  /* 0x000000000000094d */ /* 0x000fea0003800000 */
        /* <DEDUP_REMOVED lines=201> */
[----:B0-----:R0:W2:Y:S01]  /*0da0*/  LDG.E R0, desc[UR10][R4.64] ;  /* 0x0000000a04007981 */ /* 0x0010a2000c1e1900 */
[----:B------:R-:W-:Y:S01]  /*0db0*/  IABS R2, R10 ;  /* 0x0000000a00027213 */ /* 0x000fe20000000000 */
[----:B------:R-:W-:Y:S01]  /*0dc0*/  IMAD.MOV.U32 R14, RZ, RZ, RZ ;  /* 0x000000ffff0e7224 */ /* 0x000fe200078e00ff */
[----:B------:R-:W-:Y:S01]  /*0dd0*/  IABS R3, R13 ;  /* 0x0000000d00037213 */ /* 0x000fe20000000000 */
[----:B------:R1:W-:Y:S01]  /*0de0*/  STL.128 [R1+0x1080], RZ ;  /* 0x001080ff01007387 */ /* 0x0003e20000100c00 */
[----:B------:R-:W3:Y:S01]  /*0df0*/  I2F.RP R6, R2 ;  /* 0x0000000200067306 */ /* 0x000ee20000209400 */
[----:B------:R-:W-:Y:S01]  /*0e00*/  IABS R16, R9 ;  /* 0x0000000900107213 */ /* 0x000fe20000000000 */
[----:B------:R-:W-:Y:S01]  /*0e10*/  UMOV UR12, 0x66666666 ;  /* 0x66666666000c7882 */ /* 0x000fe20000000000 */
[----:B------:R-:W-:Y:S01]  /*0e20*/  IABS R11, R12 ;  /* 0x0000000c000b7213 */ /* 0x000fe20000000000 */
[----:B------:R-:W-:Y:S01]  /*0e30*/  UMOV UR13, 0x3fee6666 ;  /* 0x3fee6666000d7882 */ /* 0x000fe20000000000 */
[----:B------:R-:W-:Y:S01]  /*0e40*/  IABS R18, R13 ;  /* 0x0000000d00127213 */ /* 0x000fe20000000000 */
[----:B------:R1:W-:Y:S01]  /*0e50*/  STL.128 [R1+0x1090], RZ ;  /* 0x001090ff01007387 */ /* 0x0003e20000100c00 */
[----:B------:R-:W-:Y:S01]  /*0e60*/  ISETP.NE.AND P4, PT, R10, RZ, PT ;  /* 0x000000ff0a00720c */ /* 0x000fe20003f85270 */
[----:B------:R-:W4:Y:S01]  /*0e70*/  I2F.RP R8, R3 ;  /* 0x0000000300087306 */ /* 0x000f220000209400 */
[----:B------:R-:W-:Y:S01]  /*0e80*/  UIADD3 UR8, UPT, UPT, UR8, 0x400, URZ ;  /* 0x0000040008087890 */ /* 0x000fe2000fffe0ff */
[----:B------:R1:W-:Y:S04]  /*0e90*/  STL.128 [R1+0x10a0], RZ ;  /* 0x0010a0ff01007387 */ /* 0x0003e80000100c00 */
[----:B------:R1:W-:Y:S02]  /*0ea0*/  STL.128 [R1+0x10b0], RZ ;  /* 0x0010b0ff01007387 */ /* 0x0003e40000100c00 */
[----:B---3--:R-:W3:Y:S02]  /*0eb0*/  MUFU.RCP R6, R6 ;  /* 0x0000000600067308 */ /* 0x008ee40000001000 */
[----:B------:R1:W-:Y:S04]  /*0ec0*/  STL.128 [R1+0x10c0], RZ ;  /* 0x0010c0ff01007387 */ /* 0x0003e80000100c00 */
[----:B------:R1:W-:Y:S02]  /*0ed0*/  STL.128 [R1+0x10d0], RZ ;  /* 0x0010d0ff01007387 */ /* 0x0003e40000100c00 */
[----:B----4-:R-:W4:Y:S02]  /*0ee0*/  MUFU.RCP R8, R8 ;  /* 0x0000000800087308 */ /* 0x010f240000001000 */
[----:B------:R1:W-:Y:S04]  /*0ef0*/  STL.128 [R1+0x10e0], RZ ;  /* 0x0010e0ff01007387 */ /* 0x0003e80000100c00 */
[----:B------:R1:W-:Y:S02]  /*0f00*/  STL.128 [R1+0x10f0], RZ ;  /* 0x0010f0ff01007387 */ /* 0x0003e40000100c00 */
[----:B0-----:R-:W-:Y:S01]  /*0f10*/  I2F.RP R4, R16 ;  /* 0x0000001000047306 */ /* 0x001fe20000209400 */
[----:B---3--:R-:W-:Y:S01]  /*0f20*/  VIADD R7, R6, 0xffffffe ;  /* 0x0ffffffe06077836 */ /* 0x008fe20000000000 */
[----:B------:R1:W-:Y:S04]  /*0f30*/  STL.128 [R1+0x1100], RZ ;  /* 0x001100ff01007387 */ /* 0x0003e80000100c00 */
[----:B------:R1:W-:Y:S02]  /*0f40*/  STL.128 [R1+0x1110], RZ ;  /* 0x001110ff01007387 */ /* 0x0003e40000100c00 */
[----:B------:R-:W0:Y:S01]  /*0f50*/  F2I.FTZ.U32.TRUNC.NTZ R15, R7 ;  /* 0x00000007000f7305 */ /* 0x000e22000021f000 */
[----:B----4-:R-:W-:Y:S01]  /*0f60*/  VIADD R5, R8, 0xffffffe ;  /* 0x0ffffffe08057836 */ /* 0x010fe20000000000 */
[----:B------:R1:W-:Y:S04]  /*0f70*/  STL.128 [R1+0x1120], RZ ;  /* 0x001120ff01007387 */ /* 0x0003e80000100c00 */
[----:B------:R1:W-:Y:S02]  /*0f80*/  STL.128 [R1+0x1130], RZ ;  /* 0x001130ff01007387 */ /* 0x0003e40000100c00 */
[----:B------:R-:W3:Y:S02]  /*0f90*/  F2I.FTZ.U32.TRUNC.NTZ R5, R5 ;  /* 0x0000000500057305 */ /* 0x000ee4000021f000 */
[----:B------:R1:W-:Y:S04]  /*0fa0*/  STL.128 [R1+0x1140], RZ ;  /* 0x001140ff01007387 */ /* 0x0003e80000100c00 */
[----:B------:R1:W-:Y:S01]  /*0fb0*/  STL.128 [R1+0x1150], RZ ;  /* 0x001150ff01007387 */ /* 0x0003e20000100c00 */
[----:B0-----:R-:W-:Y:S01]  /*0fc0*/  IMAD.MOV R19, RZ, RZ, -R15 ;  /* 0x000000ffff137224 */ /* 0x001fe200078e0a0f */
[----:B------:R-:W0:Y:S02]  /*0fd0*/  I2F.RP R17, R11 ;  /* 0x0000000b00117306 */ /* 0x000e240000209400 */
[----:B------:R1:W-:Y:S01]  /*0fe0*/  STL.128 [R1+0x1160], RZ ;  /* 0x001160ff01007387 */ /* 0x0003e20000100c00 */
[----:B------:R-:W-:Y:S01]  /*0ff0*/  IMAD R7, R19, R2, RZ ;  /* 0x0000000213077224 */ /* 0x000fe200078e02ff */
[----:B------:R-:W-:-:S02]  /*1000*/  IABS R19, R24 ;  /* 0x0000001800137213 */ /* 0x000fc40000000000 */
[----:B------:R1:W-:Y:S01]  /*1010*/  STL.128 [R1+0x1170], RZ ;  /* 0x001170ff01007387 */ /* 0x0003e20000100c00 */
[----:B---3--:R-:W-:Y:S02]  /*1020*/  IMAD.MOV R6, RZ, RZ, -R5 ;  /* 0x000000ffff067224 */ /* 0x008fe400078e0a05 */
[----:B------:R-:W-:Y:S01]  /*1030*/  IMAD.HI.U32 R8, R15, R7, R14 ;  /* 0x000000070f087227 */ /* 0x000fe200078e000e */
[----:B------:R1:W-:Y:S01]  /*1040*/  STL.128 [R1+0x1180], RZ ;  /* 0x001180ff01007387 */ /* 0x0003e20000100c00 */
[----:B------:R3:W4:Y:S02]  /*1050*/  MUFU.RCP R7, R4 ;  /* 0x0000000400077308 */ /* 0x0007240000001000 */
[----:B------:R-:W-:Y:S01]  /*1060*/  IMAD.MOV.U32 R14, RZ, RZ, R6 ;  /* 0x000000ffff0e7224 */ /* 0x000fe200078e0006 */
[----:B------:R-:W-:Y:S01]  /*1070*/  IABS R6, R10 ;  /* 0x0000000a00067213 */ /* 0x000fe20000000000 */
[----:B------:R-:W-:Y:S01]  /*1080*/  IMAD.HI.U32 R8, R8, R19, RZ ;  /* 0x0000001308087227 */ /* 0x000fe200078e00ff */
[----:B------:R1:W-:Y:S03]  /*1090*/  STL.128 [R1+0x1190], RZ ;  /* 0x001190ff01007387 */ /* 0x0003e60000100c00 */
[----:B------:R-:W-:Y:S01]  /*10a0*/  IMAD R15, R14, R3, RZ ;  /* 0x000000030e0f7224 */ /* 0x000fe200078e02ff */
[----:B0-----:R-:W0:Y:S01]  /*10b0*/  MUFU.RCP R17, R17 ;  /* 0x0000001100117308 */ /* 0x001e220000001000 */
[----:B---3--:R-:W-:Y:S01]  /*10c0*/  IMAD.MOV.U32 R4, RZ, RZ, RZ ;  /* 0x000000ffff047224 */ /* 0x008fe200078e00ff */
[----:B------:R1:W-:Y:S01]  /*10d0*/  STL.128 [R1+0x11a0], RZ ;  /* 0x0011a0ff01007387 */ /* 0x0003e20000100c00 */
[----:B------:R-:W-:-:S02]  /*10e0*/  IMAD.MOV R6, RZ, RZ, -R6 ;  /* 0x000000ffff067224 */ /* 0x000fc400078e0a06 */
[----:B------:R-:W-:Y:S01]  /*10f0*/  IMAD.HI.U32 R5, R5, R15, R4 ;  /* 0x0000000f05057227 */ /* 0x000fe200078e0004 */
[----:B------:R1:W-:Y:S03]  /*1100*/  STL.128 [R1+0x11b0], RZ ;  /* 0x0011b0ff01007387 */ /* 0x0003e60000100c00 */
[----:B------:R-:W-:Y:S01]  /*1110*/  IMAD.MOV.U32 R15, RZ, RZ, R6 ;  /* 0x000000ffff0f7224 */ /* 0x000fe200078e0006 */
[----:B------:R1:W-:Y:S01]  /*1120*/  STL.128 [R1+0x11c0], RZ ;  /* 0x0011c0ff01007387 */ /* 0x0003e20000100c00 */
[----:B------:R-:W-:Y:S02]  /*1130*/  IMAD.MOV R14, RZ, RZ, -R18 ;  /* 0x000000ffff0e7224 */ /* 0x000fe400078e0a12 */
[----:B------:R-:W-:Y:S01]  /*1140*/  IMAD.HI.U32 R6, R5, R19, RZ ;  /* 0x0000001305067227 */ /* 0x000fe200078e00ff */
[----:B------:R1:W-:Y:S03]  /*1150*/  STL.128 [R1+0x11d0], RZ ;  /* 0x0011d0ff01007387 */ /* 0x0003e60000100c00 */
[--C-:B------:R-:W-:Y:S01]  /*1160*/  IMAD R15, R8, R15, R19.reuse ;  /* 0x0000000f080f7224 */ /* 0x100fe200078e0213 */
[----:B------:R1:W-:Y:S01]  /*1170*/  STL.128 [R1+0x11e0], RZ ;  /* 0x0011e0ff01007387 */ /* 0x0003e20000100c00 */
[----:B------:R-:W-:-:S02]  /*1180*/  IMAD R14, R6, R14, R19 ;  /* 0x0000000e060e7224 */ /* 0x000fc400078e0213 */
[----:B----4-:R-:W-:Y:S01]  /*1190*/  VIADD R4, R7, 0xffffffe ;  /* 0x0ffffffe07047836 */ /* 0x010fe20000000000 */
[----:B------:R-:W-:Y:S01]  /*11a0*/  ISETP.GT.U32.AND P5, PT, R2, R15, PT ;  /* 0x0000000f0200720c */ /* 0x000fe20003fa4070 */
[----:B0-----:R-:W-:Y:S01]  /*11b0*/  VIADD R7, R17, 0xffffffe ;  /* 0x0ffffffe11077836 */ /* 0x001fe20000000000 */
[----:B------:R-:W-:Y:S01]  /*11c0*/  ISETP.GT.U32.AND P6, PT, R3, R14, PT ;  /* 0x0000000e0300720c */ /* 0x000fe20003fc4070 */
[----:B------:R0:W-:Y:S01]  /*11d0*/  F2I.FTZ.U32.TRUNC.NTZ R5, R4 ;  /* 0x0000000400057305 */ /* 0x0001e2000021f000 */
[----:B------:R1:W-:Y:S04]  /*11e0*/  STL.128 [R1+0x11f0], RZ ;  /* 0x0011f0ff01007387 */ /* 0x0003e80000100c00 */
[----:B------:R1:W-:Y:S03]  /*11f0*/  STL.128 [R1+0x1200], RZ ;  /* 0x001200ff01007387 */ /* 0x0003e60000100c00 */
[----:B------:R-:W3:Y:S01]  /*1200*/  F2I.FTZ.U32.TRUNC.NTZ R7, R7 ;  /* 0x0000000700077305 */ /* 0x000ee2000021f000 */
[----:B0-----:R-:W-:Y:S01]  /*1210*/  IMAD.MOV.U32 R4, RZ, RZ, RZ ;  /* 0x000000ffff047224 */ /* 0x001fe200078e00ff */
[----:B------:R1:W-:Y:S01]  /*1220*/  STL.128 [R1+0x1210], RZ ;  /* 0x001210ff01007387 */ /* 0x0003e20000100c00 */
[----:B------:R-:W-:-:S02]  /*1230*/  @!P5 IMAD.IADD R15, R15, 0x1, -R2 ;  /* 0x000000010f0fd824 */ /* 0x000fc400078e0a02 */
[----:B------:R-:W-:Y:S01]  /*1240*/  @!P6 IMAD.IADD R14, R14, 0x1, -R3 ;  /* 0x000000010e0ee824 */ /* 0x000fe200078e0a03 */
[----:B------:R1:W-:Y:S01]  /*1250*/  STL.128 [R1+0x1220], RZ ;  /* 0x001220ff01007387 */ /* 0x0003e20000100c00 */
[----:B------:R-:W-:Y:S01]  /*1260*/  @!P5 VIADD R8, R8, 0x1 ;  /* 0x000000010808d836 */ /* 0x000fe20000000000 */
[----:B------:R-:W-:Y:S01]  /*1270*/  ISETP.GE.U32.AND P0, PT, R15, R2, PT ;  /* 0x000000020f00720c */ /* 0x000fe20003f06070 */
[----:B------:R-:W-:Y:S01]  /*1280*/  @!P6 VIADD R6, R6, 0x1 ;  /* 0x000000010606e836 */ /* 0x000fe20000000000 */
[----:B------:R-:W-:Y:S01]  /*1290*/  LOP3.LUT R2, R24, R10, RZ, 0x3c, !PT ;  /* 0x0000000a18027212 */ /* 0x000fe200078e3cff */
[----:B------:R1:W-:Y:S01]  /*12a0*/  STL.128 [R1+0x1230], RZ ;  /* 0x001230ff01007387 */ /* 0x0003e20000100c00 */
[----:B------:R-:W-:Y:S02]  /*12b0*/  ISETP.GE.U32.AND P1, PT, R14, R3, PT ;  /* 0x000000030e00720c */ /* 0x000fe40003f26070 */
[----:B------:R-:W-:Y:S01]  /*12c0*/  LOP3.LUT R3, R24, R13, RZ, 0x3c, !PT ;  /* 0x0000000d18037212 */ /* 0x000fe200078e3cff */
[----:B---3--:R-:W-:Y:S01]  /*12d0*/  IMAD.MOV R14, RZ, RZ, -R7 ;  /* 0x000000ffff0e7224 */ /* 0x008fe200078e0a07 */
[----:B------:R-:W-:Y:S01]  /*12e0*/  ISETP.GE.AND P2, PT, R2, RZ, PT ;  /* 0x000000ff0200720c */ /* 0x000fe20003f46270 */
[----:B------:R-:W-:Y:S01]  /*12f0*/  IMAD.MOV R2, RZ, RZ, -R5 ;  /* 0x000000ffff027224 */ /* 0x000fe200078e0a05 */
[----:B------:R-:W-:Y:S01]  /*1300*/  ISETP.GE.AND P3, PT, R3, RZ, PT ;  /* 0x000000ff0300720c */ /* 0x000fe20003f66270 */
[----:B------:R1:W-:Y:S01]  /*1310*/  STL.128 [R1+0x1240], RZ ;  /* 0x001240ff01007387 */ /* 0x0003e20000100c00 */
[----:B------:R-:W-:Y:S01]  /*1320*/  ISETP.NE.AND P5, PT, R13, RZ, PT ;  /* 0x000000ff0d00720c */ /* 0x000fe20003fa5270 */
[----:B------:R-:W-:-:S02]  /*1330*/  IMAD.MOV.U32 R3, RZ, RZ, R2 ;  /* 0x000000ffff037224 */ /* 0x000fc400078e0002 */
[----:B------:R-:W-:Y:S01]  /*1340*/  @P0 VIADD R8, R8, 0x1 ;  /* 0x0000000108080836 */ /* 0x000fe20000000000 */
[----:B------:R1:W-:Y:S01]  /*1350*/  STL.128 [R1+0x1250], RZ ;  /* 0x001250ff01007387 */ /* 0x0003e20000100c00 */
[----:B------:R-:W-:Y:S02]  /*1360*/  @P1 VIADD R6, R6, 0x1 ;  /* 0x0000000106061836 */ /* 0x000fe40000000000 */
[----:B------:R-:W-:Y:S01]  /*1370*/  IMAD R3, R3, R16, RZ ;  /* 0x0000001003037224 */ /* 0x000fe200078e02ff */
[----:B------:R1:W-:Y:S01]  /*1380*/  STL.128 [R1+0x1260], RZ ;  /* 0x001260ff01007387 */ /* 0x0003e20000100c00 */
[----:B------:R-:W-:Y:S02]  /*1390*/  IMAD.MOV.U32 R2, RZ, RZ, R8 ;  /* 0x000000ffff027224 */ /* 0x000fe400078e0008 */
[----:B------:R-:W-:Y:S01]  /*13a0*/  IMAD.MOV.U32 R8, RZ, RZ, R6 ;  /* 0x000000ffff087224 */ /* 0x000fe200078e0006 */
[----:B------:R1:W-:Y:S01]  /*13b0*/  STL.128 [R1+0x1270], RZ ;  /* 0x001270ff01007387 */ /* 0x0003e20000100c00 */
[----:B------:R-:W-:-:S03]  /*13c0*/  IMAD.HI.U32 R4, R5, R3, R4 ;  /* 0x0000000305047227 */ /* 0x000fc600078e0004 */
[----:B------:R1:W-:Y:S01]  /*13d0*/  STL.128 [R1+0x1280], RZ ;  /* 0x001280ff01007387 */ /* 0x0003e20000100c00 */
[----:B------:R-:W-:Y:S02]  /*13e0*/  IMAD R3, R14, R11, RZ ;  /* 0x0000000b0e037224 */ /* 0x000fe400078e02ff */
[----:B------:R-:W-:Y:S01]  /*13f0*/  @!P2 IMAD.MOV R2, RZ, RZ, -R2 ;  /* 0x000000ffff02a224 */ /* 0x000fe200078e0a02 */
[----:B------:R-:W-:Y:S01]  /*1400*/  @!P4 LOP3.LUT R2, RZ, R10, RZ, 0x33, !PT ;  /* 0x0000000aff02c212 */ /* 0x000fe200078e33ff */
[----:B------:R-:W-:Y:S01]  /*1410*/  IMAD.MOV.U32 R6, RZ, RZ, RZ ;  /* 0x000000ffff067224 */ /* 0x000fe200078e00ff */
[----:B------:R-:W-:Y:S01]  /*1420*/  IABS R10, R12 ;  /* 0x0000000c000a7213 */ /* 0x000fe20000000000 */
[----:B------:R-:W-:Y:S01]  /*1430*/  @!P3 IMAD.MOV R8, RZ, RZ, -R8 ;  /* 0x000000ffff08b224 */ /* 0x000fe200078e0a08 */
[----:B------:R-:W-:Y:S01]  /*1440*/  @!P5 LOP3.LUT R8, RZ, R13, RZ, 0x33, !PT ;  /* 0x0000000dff08d212 */ /* 0x000fe200078e33ff */
[----:B------:R-:W-:Y:S01]  /*1450*/  IMAD.HI.U32 R6, R7, R3, R6 ;  /* 0x0000000307067227 */ /* 0x000fe200078e0006 */
[----:B------:R-:W-:Y:S01]  /*1460*/  IABS R3, R9 ;  /* 0x0000000900037213 */ /* 0x000fe20000000000 */
[----:B------:R1:W-:Y:S01]  /*1470*/  STL.128 [R1+0x1290], RZ ;  /* 0x001290ff01007387 */ /* 0x0003e20000100c00 */
[----:B------:R-:W-:Y:S01]  /*1480*/  IABS R5, R2 ;  /* 0x0000000200057213 */ /* 0x000fe20000000000 */
[----:B------:R-:W-:Y:S01]  /*1490*/  IMAD.MOV R10, RZ, RZ, -R10 ;  /* 0x000000ffff0a7224 */ /* 0x000fe200078e0a0a */
[----:B------:R-:W-:Y:S01]  /*14a0*/  IABS R7, R8 ;  /* 0x0000000800077213 */ /* 0x000fe20000000000 */
[----:B------:R-:W-:Y:S01]  /*14b0*/  IMAD.MOV R3, RZ, RZ, -R3 ;  /* 0x000000ffff037224 */ /* 0x000fe200078e0a03 */
[----:B------:R-:W-:Y:S01]  /*14c0*/  ISETP.GE.AND P2, PT, R2, RZ, PT ;  /* 0x000000ff0200720c */ /* 0x000fe20003f46270 */
[----:B------:R-:W-:Y:S01]  /*14d0*/  IMAD.HI.U32 R4, R4, R5, RZ ;  /* 0x0000000504047227 */ /* 0x000fe200078e00ff */
[----:B------:R1:W-:Y:S01]  /*14e0*/  STL.128 [R1+0x12a0], RZ ;  /* 0x0012a0ff01007387 */ /* 0x0003e20000100c00 */
[----:B------:R-:W-:-:S02]  /*14f0*/  ISETP.GE.AND P3, PT, R8, RZ, PT ;  /* 0x000000ff0800720c */ /* 0x000fc40003f66270 */
[----:B------:R-:W-:Y:S01]  /*1500*/  IMAD.HI.U32 R6, R6, R7, RZ ;  /* 0x0000000706067227 */ /* 0x000fe200078e00ff */
[----:B------:R1:W-:Y:S03]  /*1510*/  STL.128 [R1+0x12b0], RZ ;  /* 0x0012b0ff01007387 */ /* 0x0003e60000100c00 */
[----:B------:R-:W-:Y:S01]  /*1520*/  IMAD R5, R4, R3, R5 ;  /* 0x0000000304057224 */ /* 0x000fe200078e0205 */
[----:B------:R1:W-:Y:S01]  /*1530*/  STL.128 [R1+0x12c0], RZ ;  /* 0x0012c0ff01007387 */ /* 0x0003e20000100c00 */
[----:B------:R-:W-:Y:S02]  /*1540*/  IMAD R10, R6, R10, R7 ;  /* 0x0000000a060a7224 */ /* 0x000fe400078e0207 */
[----:B------:R-:W-:Y:S01]  /*1550*/  IMAD.MOV R7, RZ, RZ, -R8 ;  /* 0x000000ffff077224 */ /* 0x000fe200078e0a08 */
[----:B------:R-:W-:Y:S01]  /*1560*/  ISETP.GT.U32.AND P0, PT, R16, R5, PT ;  /* 0x000000051000720c */ /* 0x000fe20003f04070 */
[----:B------:R1:W-:Y:S01]  /*1570*/  STL.128 [R1+0x12d0], RZ ;  /* 0x0012d0ff01007387 */ /* 0x0003e20000100c00 */
[----:B------:R-:W-:Y:S01]  /*1580*/  ISETP.GT.U32.AND P1, PT, R11, R10, PT ;  /* 0x0000000a0b00720c */ /* 0x000fe20003f24070 */
[----:B------:R-:W-:-:S02]  /*1590*/  IMAD R8, R13, R7, R24 ;  /* 0x000000070d087224 */ /* 0x000fc400078e0218 */
[----:B------:R1:W-:Y:S01]  /*15a0*/  STL.128 [R1+0x12e0], RZ ;  /* 0x0012e0ff01007387 */ /* 0x0003e20000100c00 */
[----:B------:R-:W-:-:S03]  /*15b0*/  VIADD R7, R1, 0x420 ;  /* 0x0000042001077836 */ /* 0x000fc60000000000 */
[----:B------:R1:W-:Y:S04]  /*15c0*/  STL.128 [R1+0x12f0], RZ ;  /* 0x0012f0ff01007387 */ /* 0x0003e80000100c00 */
[----:B------:R-:W-:Y:S01]  /*15d0*/  @!P0 IMAD.IADD R5, R5, 0x1, -R16 ;  /* 0x0000000105058824 */ /* 0x000fe200078e0a10 */
[----:B------:R1:W-:Y:S01]  /*15e0*/  STL.128 [R1+0x1300], RZ ;  /* 0x001300ff01007387 */ /* 0x0003e20000100c00 */
[----:B------:R-:W-:-:S03]  /*15f0*/  @!P1 IMAD.IADD R10, R10, 0x1, -R11 ;  /* 0x000000010a0a9824 */ /* 0x000fc600078e0a0b */
[----:B------:R-:W-:Y:S01]  /*1600*/  ISETP.GT.U32.AND P0, PT, R16, R5, PT ;  /* 0x000000051000720c */ /* 0x000fe20003f04070 */
[----:B------:R1:W-:Y:S01]  /*1610*/  STL.128 [R1+0x1310], RZ ;  /* 0x001310ff01007387 */ /* 0x0003e20000100c00 */
[----:B------:R-:W-:-:S03]  /*1620*/  ISETP.GT.U32.AND P1, PT, R11, R10, PT ;  /* 0x0000000a0b00720c */ /* 0x000fc60003f24070 */
[----:B------:R1:W-:Y:S04]  /*1630*/  STL.128 [R1+0x1320], RZ ;  /* 0x001320ff01007387 */ /* 0x0003e80000100c00 */
[----:B------:R1:W-:Y:S04]  /*1640*/  STL.128 [R1+0x1330], RZ ;  /* 0x001330ff01007387 */ /* 0x0003e80000100c00 */
[----:B------:R-:W-:Y:S01]  /*1650*/  @!P0 IMAD.IADD R5, R5, 0x1, -R16 ;  /* 0x0000000105058824 */ /* 0x000fe200078e0a10 */
[----:B------:R1:W-:Y:S01]  /*1660*/  STL.128 [R1+0x1340], RZ ;  /* 0x001340ff01007387 */ /* 0x0003e20000100c00 */
[----:B------:R-:W-:Y:S01]  /*1670*/  @!P1 IMAD.IADD R10, R10, 0x1, -R11 ;  /* 0x000000010a0a9824 */ /* 0x000fe200078e0a0b */
[----:B------:R-:W-:Y:S01]  /*1680*/  ISETP.NE.AND P0, PT, R9, RZ, PT ;  /* 0x000000ff0900720c */ /* 0x000fe20003f05270 */
[----:B------:R-:W-:Y:S01]  /*1690*/  IMAD.MOV.U32 R11, RZ, RZ, R5 ;  /* 0x000000ffff0b7224 */ /* 0x000fe200078e0005 */
[----:B------:R1:W-:Y:S01]  /*16a0*/  STL.128 [R1+0x1350], RZ ;  /* 0x001350ff01007387 */ /* 0x0003e20000100c00 */
[----:B------:R-:W-:Y:S01]  /*16b0*/  ISETP.NE.AND P1, PT, R12, RZ, PT ;  /* 0x000000ff0c00720c */ /* 0x000fe20003f25270 */
[----:B------:R-:W-:-:S02]  /*16c0*/  @!P3 IMAD.MOV R10, RZ, RZ, -R10 ;  /* 0x000000ffff0ab224 */ /* 0x000fc400078e0a0a */
[----:B------:R1:W-:Y:S01]  /*16d0*/  STL.128 [R1+0x1360], RZ ;  /* 0x001360ff01007387 */ /* 0x0003e20000100c00 */
[----:B------:R-:W-:-:S03]  /*16e0*/  @!P2 IMAD.MOV R11, RZ, RZ, -R11 ;  /* 0x000000ffff0ba224 */ /* 0x000fc600078e0a0b */
[----:B------:R1:W-:Y:S03]  /*16f0*/  STL.128 [R1+0x1370], RZ ;  /* 0x001370ff01007387 */ /* 0x0003e60000100c00 */
[----:B------:R-:W-:Y:S01]  /*1700*/  @!P0 LOP3.LUT R11, RZ, R9, RZ, 0x33, !PT ;  /* 0x00000009ff0b8212 */ /* 0x000fe200078e33ff */
[----:B------:R1:W-:Y:S01]  /*1710*/  STL.128 [R1+0x1380], RZ ;  /* 0x001380ff01007387 */ /* 0x0003e20000100c00 */
[----:B------:R-:W-:Y:S01]  /*1720*/  IMAD.MOV.U32 R9, RZ, RZ, RZ ;  /* 0x000000ffff097224 */ /* 0x000fe200078e00ff */
[----:B------:R-:W-:Y:S02]  /*1730*/  @!P1 LOP3.LUT R10, RZ, R12, RZ, 0x33, !PT ;  /* 0x0000000cff0a9212 */ /* 0x000fe400078e33ff */
[----:B------:R1:W-:Y:S01]  /*1740*/  STL.128 [R1+0x1390], RZ ;  /* 0x001390ff01007387 */ /* 0x0003e20000100c00 */
[----:B--2---:R-:W-:-:S13]  /*1750*/  R2UR UR5, R0 ;  /* 0x00000000000572ca */ /* 0x004fda00000e0000 */
[----:B------:R-:W-:Y:S02]  /*1760*/  UIMAD UR4, UR5, UR5, URZ ;  /* 0x00000005050472a4 */ /* 0x000fe4000f8e02ff */
[----:B------:R-:W-:Y:S02]  /*1770*/  UISETP.GE.AND UP0, UPT, UR5, 0x1, UPT ;  /* 0x000000010500788c */ /* 0x000fe4000bf06270 */
[----:B------:R-:W-:-:S09]  /*1780*/  UIMAD UR6, UR5, UR4, URZ ;  /* 0x00000004050672a4 */ /* 0x000fd2000f8e02ff */
[----:B------:R-:W0:Y:S02]  /*1790*/  I2F.F64 R2, UR6 ;  /* 0x0000000600027d12 */ /* 0x000e240008201c00 */
[----:B0-----:R-:W-:Y:S01]  /*17a0*/  DMUL R4, R2, UR12 ;  /* 0x0000000c02047c28 */ /* 0x001fe20008000000 */
[----:B------:R-:W-:-:S05]  /*17b0*/  CS2R R2, SRZ ;  /* 0x0000000000027805 */ /* 0x000fca000001ff00 */
[----:B------:R1:W0:Y:S01]  /*17c0*/  F2I.F64.TRUNC R0, R4 ;  /* 0x0000000400007311 */ /* 0x000222000030d100 */
[----:B------:R-:W-:Y:S05]  /*17d0*/  BRA.U !UP0, `(.L_x_369) ;  /* 0x0000001108a47547 */ /* 0x000fea000b800000 */
[----:B------:R-:W2:Y:S01]  /*17e0*/  LDC.64 R12, c[0x0][0x3c0] ;  /* 0x0000f000ff0c7b82 */ /* 0x000ea20000000a00 */
[----:B------:R-:W-:Y:S01]  /*17f0*/  IMAD R3, R24, 0xc, RZ ;  /* 0x0000000c18037824 */ /* 0x000fe200078e02ff */
[----:B------:R-:W-:Y:S01]  /*1800*/  BSSY.RECONVERGENT B3, `(.L_x_369) ;  /* 0x0000126000037945 */ /* 0x000fe20003800200 */
[----:B------:R-:W-:Y:S01]  /*1810*/  IMAD R8, R8, UR5, RZ ;  /* 0x0000000508087c24 */ /* 0x000fe2000f8e02ff */
[----:B------:R-:W3:Y:S01]  /*1820*/  LDCU.64 UR12, c[0x0][0x390] ;  /* 0x00007200ff0c77ac */ /* 0x000ee20008000a00 */
[----:B------:R-:W-:Y:S02]  /*1830*/  IMAD R10, R10, UR5, RZ ;  /* 0x000000050a0a7c24 */ /* 0x000fe4000f8e02ff */
[----:B------:R-:W-:Y:S01]  /*1840*/  IMAD R11, R11, UR5, RZ ;  /* 0x000000050b0b7c24 */ /* 0x000fe2000f8e02ff */
[----:B------:R-:W4:Y:S01]  /*1850*/  LDCU.64 UR14, c[0x0][0x3a8] ;  /* 0x00007500ff0e77ac */ /* 0x000f220008000a00 */
[----:B------:R-:W-:Y:S02]  /*1860*/  IMAD.MOV.U32 R9, RZ, RZ, RZ ;  /* 0x000000ffff097224 */ /* 0x000fe400078e00ff */
[----:B------:R-:W-:-:S02]  /*1870*/  IMAD.MOV.U32 R16, RZ, RZ, RZ ;  /* 0x000000ffff107224 */ /* 0x000fc400078e00ff */
[----:B------:R-:W-:Y:S02]  /*1880*/  VIADD R17, R10, UR5 ;  /* 0x000000050a117c36 */ /* 0x000fe40008000000 */
[----:B------:R-:W-:Y:S02]  /*1890*/  VIADD R18, R11, UR5 ;  /* 0x000000050b127c36 */ /* 0x000fe40008000000 */
[----:B------:R-:W-:Y:S02]  /*18a0*/  VIADD R19, R8, UR5 ;  /* 0x0000000508137c36 */ /* 0x000fe40008000000 */
[----:B--2---:R-:W-:Y:S01]  /*18b0*/  IMAD.WIDE R12, R3, 0x4, R12 ;  /* 0x00000004030c7825 */ /* 0x004fe200078e020c */
[----:B---34-:R-:W-:-:S07]  /*18c0*/  CS2R R2, SRZ ;  /* 0x0000000000027805 */ /* 0x018fce000001ff00 */
.L_x_398:
[----:B------:R-:W-:Y:S01]  /*18d0*/  BSSY.RECONVERGENT B2, `(.L_x_370) ;  /* 0x0000115000027945 */ /* 0x000fe20003800200 */
[----:B-12---:R-:W-:-:S07]  /*18e0*/  IMAD.MOV.U32 R20, RZ, RZ, R10 ;  /* 0x000000ffff147224 */ /* 0x006fce00078e000a */
.L_x_397:
[----:B------:R-:W-:Y:S01]  /*18f0*/  BSSY.RECONVERGENT B1, `(.L_x_371) ;  /* 0x000010f000017945 */ /* 0x000fe20003800200 */
[----:B-12---:R-:W-:-:S07]  /*1900*/  IMAD.MOV.U32 R21, RZ, RZ, R11 ;  /* 0x000000ffff157224 */ /* 0x006fce00078e000b */
.L_x_396:
[----:B-12---:R-:W1:Y:S01]  /*1910*/  LDC.64 R22, c[0x0][0x380] ;  /* 0x0000e000ff167b82 */ /* 0x006e620000000a00 */
[----:B------:R-:W2:Y:S07]  /*1920*/  LDG.E R25, desc[UR10][R12.64] ;  /* 0x0000000a0c197981 */ /* 0x000eae000c1e1900 */
[----:B------:R-:W3:Y:S01]  /*1930*/  LDC.64 R14, c[0x0][0x3a0] ;  /* 0x0000e800ff0e7b82 */ /* 0x000ee20000000a00 */
[----:B-1----:R-:W4:Y:S04]  /*1940*/  LDG.E R4, desc[UR10][R22.64+0x4] ;  /* 0x0000040a16047981 */ /* 0x002f28000c1e1900 */
[----:B------:R1:W5:Y:S03]  /*1950*/  LDG.E R27, desc[UR10][R22.64] ;  /* 0x0000000a161b7981 */ /* 0x000366000c1e1900 */
[----:B-1----:R-:W1:Y:S01]  /*1960*/  LDC.64 R22, c[0x0][0x398] ;  /* 0x0000e600ff167b82 */ /* 0x002e620000000a00 */
[----:B----4-:R-:W-:-:S04]  /*1970*/  IMAD R4, R4, R21, R20 ;  /* 0x0000001504047224 */ /* 0x010fc800078e0214 */
[----:B-----5:R-:W-:-:S04]  /*1980*/  IMAD R27, R27, R4, R8 ;  /* 0x000000041b1b7224 */ /* 0x020fc800078e0208 */
[----:B------:R-:W-:-:S04]  /*1990*/  IMAD R5, R27, 0xc, RZ ;  /* 0x0000000c1b057824 */ /* 0x000fc800078e02ff */
[----:B---3--:R-:W-:-:S05]  /*19a0*/  IMAD.WIDE R14, R5, 0x4, R14 ;  /* 0x00000004050e7825 */ /* 0x008fca00078e020e */
[----:B------:R-:W2:Y:S01]  /*19b0*/  LDG.E R26, desc[UR10][R14.64] ;  /* 0x0000000a0e1a7981 */ /* 0x000ea2000c1e1900 */
[----:B------:R-:W-:Y:S02]  /*19c0*/  SHF.R.S32.HI R5, RZ, 0x1f, R27 ;  /* 0x0000001fff057819 */ /* 0x000fe4000001141b */
[----:B------:R-:W-:-:S04]  /*19d0*/  IADD3 R28, P0, PT, R27, UR12, RZ ;  /* 0x0000000c1b1c7c10 */ /* 0x000fc8000ff1e0ff */
[----:B------:R-:W-:Y:S02]  /*19e0*/  IADD3.X R29, PT, PT, R5, UR13, RZ, P0, !PT ;  /* 0x0000000d051d7c10 */ /* 0x000fe400087fe4ff */
[C---:B------:R-:W-:Y:S01]  /*19f0*/  IADD3 R4, P0, PT, R27.reuse, UR14, RZ ;  /* 0x0000000e1b047c10 */ /* 0x040fe2000ff1e0ff */
[----:B-1----:R-:W-:Y:S02]  /*1a00*/  IMAD.WIDE R22, R27, 0x4, R22 ;  /* 0x000000041b167825 */ /* 0x002fe400078e0216 */
[----:B------:R1:W3:Y:S01]  /*1a10*/  LDG.E.U8 R6, desc[UR10][R28.64] ;  /* 0x0000000a1c067981 */ /* 0x0002e2000c1e1100 */
[----:B------:R-:W-:-:S03]  /*1a20*/  IADD3.X R5, PT, PT, R5, UR15, RZ, P0, !PT ;  /* 0x0000000f05057c10 */ /* 0x000fc600087fe4ff */
[----:B------:R-:W4:Y:S04]  /*1a30*/  LDG.E R23, desc[UR10][R22.64] ;  /* 0x0000000a16177981 */ /* 0x000f28000c1e1900 */
[----:B------:R5:W4:Y:S04]  /*1a40*/  LDG.E.U8 R4, desc[UR10][R4.64] ;  /* 0x0000000a04047981 */ /* 0x000b28000c1e1100 */
[----:B------:R-:W5:Y:S04]  /*1a50*/  LDG.E R27, desc[UR10][R12.64+0x4] ;  /* 0x0000040a0c1b7981 */ /* 0x000f68000c1e1900 */
[----:B------:R-:W1:Y:S01]  /*1a60*/  LDG.E R29, desc[UR10][R12.64+0x8] ;  /* 0x0000080a0c1d7981 */ /* 0x000e62000c1e1900 */
[----:B--2---:R-:W-:-:S05]  /*1a70*/  FADD R25, R26, R25 ;  /* 0x000000191a197221 */ /* 0x004fca0000000000 */
[----:B------:R2:W-:Y:S04]  /*1a80*/  STG.E desc[UR10][R12.64], R25 ;  /* 0x000000190c007986 */ /* 0x0005e8000c10190a */
[----:B------:R-:W5:Y:S04]  /*1a90*/  LDG.E R26, desc[UR10][R14.64+0x4] ;  /* 0x0000040a0e1a7981 */ /* 0x000f68000c1e1900 */
[----:B--2---:R-:W2:Y:S01]  /*1aa0*/  LDG.E R25, desc[UR10][R12.64+0x10] ;  /* 0x0000100a0c197981 */ /* 0x004ea2000c1e1900 */
[----:B-----5:R-:W-:-:S05]  /*1ab0*/  FADD R27, R26, R27 ;  /* 0x0000001b1a1b7221 */ /* 0x020fca0000000000 */
[----:B------:R5:W-:Y:S04]  /*1ac0*/  STG.E desc[UR10][R12.64+0x4], R27 ;  /* 0x0000041b0c007986 */ /* 0x000be8000c10190a */
[----:B------:R-:W1:Y:S04]  /*1ad0*/  LDG.E R26, desc[UR10][R14.64+0x8] ;  /* 0x0000080a0e1a7981 */ /* 0x000e68000c1e1900 */
[----:B-----5:R-:W5:Y:S01]  /*1ae0*/  LDG.E R27, desc[UR10][R12.64+0x14] ;  /* 0x0000140a0c1b7981 */ /* 0x020f62000c1e1900 */
[----:B-1----:R-:W-:-:S03]  /*1af0*/  FADD R29, R26, R29 ;  /* 0x0000001d1a1d7221 */ /* 0x002fc60000000000 */
[----:B------:R-:W3:Y:S04]  /*1b00*/  LDG.E R26, desc[UR10][R12.64+0xc] ;  /* 0x00000c0a0c1a7981 */ /* 0x000ee8000c1e1900 */
[----:B------:R1:W-:Y:S04]  /*1b10*/  STG.E desc[UR10][R12.64+0x8], R29 ;  /* 0x0000081d0c007986 */ /* 0x0003e8000c10190a */
[----:B------:R-:W3:Y:S04]  /*1b20*/  LDG.E R5, desc[UR10][R14.64+0xc] ;  /* 0x00000c0a0e057981 */ /* 0x000ee8000c1e1900 */
[----:B-1----:R-:W4:Y:S01]  /*1b30*/  LDG.E R29, desc[UR10][R12.64+0x18] ;  /* 0x0000180a0c1d7981 */ /* 0x002f22000c1e1900 */
[----:B---3--:R-:W-:-:S05]  /*1b40*/  FADD R5, R5, R26 ;  /* 0x0000001a05057221 */ /* 0x008fca0000000000 */
[----:B------:R-:W-:Y:S04]  /*1b50*/  STG.E desc[UR10][R12.64+0xc], R5 ;  /* 0x00000c050c007986 */ /* 0x000fe8000c10190a */
[----:B------:R-:W2:Y:S02]  /*1b60*/  LDG.E R22, desc[UR10][R14.64+0x10] ;  /* 0x0000100a0e167981 */ /* 0x000ea4000c1e1900 */
[----:B--2---:R-:W-:-:S05]  /*1b70*/  FADD R25, R22, R25 ;  /* 0x0000001916197221 */ /* 0x004fca0000000000 */
[----:B------:R1:W-:Y:S04]  /*1b80*/  STG.E desc[UR10][R12.64+0x10], R25 ;  /* 0x000010190c007986 */ /* 0x0003e8000c10190a */
[----:B------:R-:W5:Y:S04]  /*1b90*/  LDG.E R22, desc[UR10][R14.64+0x14] ;  /* 0x0000140a0e167981 */ /* 0x000f68000c1e1900 */
[----:B-1----:R-:W2:Y:S01]  /*1ba0*/  LDG.E R25, desc[UR10][R12.64+0x20] ;  /* 0x0000200a0c197981 */ /* 0x002ea2000c1e1900 */
[----:B-----5:R-:W-:-:S05]  /*1bb0*/  FADD R27, R22, R27 ;  /* 0x0000001b161b7221 */ /* 0x020fca0000000000 */
[----:B------:R1:W-:Y:S04]  /*1bc0*/  STG.E desc[UR10][R12.64+0x14], R27 ;  /* 0x0000141b0c007986 */ /* 0x0003e8000c10190a */
[----:B------:R-:W4:Y:S04]  /*1bd0*/  LDG.E R22, desc[UR10][R14.64+0x18] ;  /* 0x0000180a0e167981 */ /* 0x000f28000c1e1900 */
[----:B-1----:R-:W3:Y:S01]  /*1be0*/  LDG.E R27, desc[UR10][R12.64+0x24] ;  /* 0x0000240a0c1b7981 */ /* 0x002ee2000c1e1900 */
[----:B----4-:R-:W-:-:S03]  /*1bf0*/  FADD R29, R22, R29 ;  /* 0x0000001d161d7221 */ /* 0x010fc60000000000 */
[----:B------:R-:W4:Y:S04]  /*1c00*/  LDG.E R22, desc[UR10][R12.64+0x1c] ;  /* 0x00001c0a0c167981 */ /* 0x000f28000c1e1900 */
[----:B------:R1:W-:Y:S04]  /*1c10*/  STG.E desc[UR10][R12.64+0x18], R29 ;  /* 0x0000181d0c007986 */ /* 0x0003e8000c10190a */
[----:B------:R-:W4:Y:S04]  /*1c20*/  LDG.E R5, desc[UR10][R14.64+0x1c] ;  /* 0x00001c0a0e057981 */ /* 0x000f28000c1e1900 */
[----:B-1----:R-:W5:Y:S01]  /*1c30*/  LDG.E R29, desc[UR10][R12.64+0x28] ;  /* 0x0000280a0c1d7981 */ /* 0x002f62000c1e1900 */
[----:B----4-:R-:W-:-:S05]  /*1c40*/  FADD R5, R5, R22 ;  /* 0x0000001605057221 */ /* 0x010fca0000000000 */
[----:B------:R1:W-:Y:S04]  /*1c50*/  STG.E desc[UR10][R12.64+0x1c], R5 ;  /* 0x00001c050c007986 */ /* 0x0003e8000c10190a */
[----:B------:R-:W2:Y:S02]  /*1c60*/  LDG.E R22, desc[UR10][R14.64+0x20] ;  /* 0x0000200a0e167981 */ /* 0x000ea4000c1e1900 */
[----:B--2---:R-:W-:-:S05]  /*1c70*/  FADD R25, R22, R25 ;  /* 0x0000001916197221 */ /* 0x004fca0000000000 */
[----:B------:R2:W-:Y:S04]  /*1c80*/  STG.E desc[UR10][R12.64+0x20], R25 ;  /* 0x000020190c007986 */ /* 0x0005e8000c10190a */
[----:B------:R-:W3:Y:S02]  /*1c90*/  LDG.E R22, desc[UR10][R14.64+0x24] ;  /* 0x0000240a0e167981 */ /* 0x000ee4000c1e1900 */
[----:B---3--:R-:W-:-:S05]  /*1ca0*/  FADD R27, R22, R27 ;  /* 0x0000001b161b7221 */ /* 0x008fca0000000000 */
[----:B------:R3:W-:Y:S04]  /*1cb0*/  STG.E desc[UR10][R12.64+0x24], R27 ;  /* 0x0000241b0c007986 */ /* 0x0007e8000c10190a */
[----:B------:R-:W5:Y:S02]  /*1cc0*/  LDG.E R22, desc[UR10][R14.64+0x28] ;  /* 0x0000280a0e167981 */ /* 0x000f64000c1e1900 */
[----:B-----5:R-:W-:Y:S02]  /*1cd0*/  FADD R29, R22, R29 ;  /* 0x0000001d161d7221 */ /* 0x020fe40000000000 */
[----:B------:R-:W4:Y:S04]  /*1ce0*/  LDG.E R22, desc[UR10][R12.64+0x2c] ;  /* 0x00002c0a0c167981 */ /* 0x000f28000c1e1900 */
[----:B------:R3:W-:Y:S04]  /*1cf0*/  STG.E desc[UR10][R12.64+0x28], R29 ;  /* 0x0000281d0c007986 */ /* 0x0007e8000c10190a */
[----:B-1----:R-:W4:Y:S02]  /*1d00*/  LDG.E R5, desc[UR10][R14.64+0x2c] ;  /* 0x00002c0a0e057981 */ /* 0x002f24000c1e1900 */
[----:B----4-:R-:W-:-:S05]  /*1d10*/  FADD R22, R5, R22 ;  /* 0x0000001605167221 */ /* 0x010fca0000000000 */
[----:B------:R3:W-:Y:S04]  /*1d20*/  STG.E desc[UR10][R12.64+0x2c], R22 ;  /* 0x00002c160c007986 */ /* 0x0007e8000c10190a */
[----:B--2---:R-:W2:Y:S01]  /*1d30*/  LDG.E R25, desc[UR10][R14.64] ;  /* 0x0000000a0e197981 */ /* 0x004ea2000c1e1900 */
[----:B------:R-:W-:Y:S02]  /*1d40*/  LEA R5, R16, UR8, 0x2 ;  /* 0x0000000810057c11 */ /* 0x000fe4000f8e10ff */
[----:B------:R-:W-:-:S03]  /*1d50*/  ISETP.NE.AND P0, PT, R6, 0xff, PT ;  /* 0x000000ff0600780c */ /* 0x000fc60003f05270 */
[----:B------:R3:W-:Y:S01]  /*1d60*/  STL [R5], R6 ;  /* 0x0000000605007387 */ /* 0x0007e20000100800 */
[----:B------:R-:W-:Y:S02]  /*1d70*/  ISETP.EQ.OR P1, PT, R4, RZ, !P0 ;  /* 0x000000ff0400720c */ /* 0x000fe40004722670 */
[----:B------:R-:W-:Y:S01]  /*1d80*/  ISETP.NE.AND P0, PT, R6, RZ, P0 ;  /* 0x000000ff0600720c */ /* 0x000fe20000705270 */
[----:B------:R-:W-:Y:S02]  /*1d90*/  VIADD R21, R21, 0x1 ;  /* 0x0000000115157836 */ /* 0x000fe40000000000 */
[----:B------:R-:W-:Y:S01]  /*1da0*/  VIADD R4, R3, 0x1 ;  /* 0x0000000103047836 */ /* 0x000fe20000000000 */
[----:B------:R-:W-:Y:S01]  /*1db0*/  BSSY.RECONVERGENT B0, `(.L_x_372) ;  /* 0x00000bf000007945 */ /* 0x000fe20003800200 */
[----:B------:R-:W-:Y:S01]  /*1dc0*/  FADD R2, R23, R2 ;  /* 0x0000000217027221 */ /* 0x000fe20000000000 */
[----:B------:R-:W-:Y:S01]  /*1dd0*/  ISETP.GE.AND P2, PT, R21, R18, PT ;  /* 0x000000121500720c */ /* 0x000fe20003f46270 */
[----:B------:R-:W-:-:S04]  /*1de0*/  IMAD.MOV.U32 R23, RZ, RZ, 0x3f800000 ;  /* 0x3f800000ff177424 */ /* 0x000fc800078e00ff */
[----:B------:R-:W-:Y:S02]  /*1df0*/  @!P1 IMAD.MOV R4, RZ, RZ, R3 ;  /* 0x000000ffff049224 */ /* 0x000fe400078e0203 */
[----:B------:R-:W-:Y:S02]  /*1e00*/  @!P0 VIADD R9, R9, 0x1 ;  /* 0x0000000109098836 */ /* 0x000fe40000000000 */
[----:B------:R-:W-:Y:S01]  /*1e10*/  IMAD.MOV.U32 R3, RZ, RZ, R4 ;  /* 0x000000ffff037224 */ /* 0x000fe200078e0004 */
[----:B--2---:R-:W-:-:S13]  /*1e20*/  FSETP.NEU.AND P3, PT, R25, RZ, PT ;  /* 0x000000ff1900720b */ /* 0x004fda0003f6d000 */
[----:B---3--:R-:W-:Y:S05]  /*1e30*/  @!P3 BRA `(.L_x_373) ;  /* 0x0000000800d8b947 */ /* 0x008fea0003800000 */
[----:B------:R-:W2:Y:S01]  /*1e40*/  LDG.E R5, desc[UR10][R14.64+0x4] ;  /* 0x0000040a0e057981 */ /* 0x000ea2000c1e1900 */
[----:B------:R-:W1:Y:S01]  /*1e50*/  MUFU.RCP R4, R25 ;  /* 0x0000001900047308 */ /* 0x000e620000001000 */
[----:B------:R-:W-:Y:S01]  /*1e60*/  BSSY.RECONVERGENT B6, `(.L_x_374) ;  /* 0x000000b000067945 */ /* 0x000fe20003800200 */
[----:B-1----:R-:W-:-:S04]  /*1e70*/  FFMA R23, -R25, R4, 1 ;  /* 0x3f80000019177423 */ /* 0x002fc80000000104 */
[----:B------:R-:W-:Y:S02]  /*1e80*/  FFMA R4, R4, R23, R4 ;  /* 0x0000001704047223 */ /* 0x000fe40000000004 */
[----:B--2---:R-:W1:Y:S02]  /*1e90*/  FCHK P0, R5, R25 ;  /* 0x0000001905007302 */ /* 0x004e640000000000 */
[----:B------:R-:W-:-:S04]  /*1ea0*/  FFMA R23, R5, R4, RZ ;  /* 0x0000000405177223 */ /* 0x000fc800000000ff */
[----:B------:R-:W-:-:S04]  /*1eb0*/  FFMA R6, -R25, R23, R5 ;  /* 0x0000001719067223 */ /* 0x000fc80000000105 */
[----:B------:R-:W-:Y:S01]  /*1ec0*/  FFMA R23, R4, R6, R23 ;  /* 0x0000000604177223 */ /* 0x000fe20000000017 */
[----:B-1----:R-:W-:Y:S06]  /*1ed0*/  @!P0 BRA `(.L_x_375) ;  /* 0x00000000000c8947 */ /* 0x002fec0003800000 */
[----:B------:R-:W-:Y:S01]  /*1ee0*/  IMAD.MOV.U32 R4, RZ, RZ, R25 ;  /* 0x000000ffff047224 */ /* 0x000fe200078e0019 */
[----:B------:R-:W-:-:S07]  /*1ef0*/  MOV R6, 0x1f10 ;  /* 0x00001f1000067802 */ /* 0x000fce0000000f00 */
[----:B0-----:R-:W-:Y:S05]  /*1f00*/  CALL.REL.NOINC `($__internal_5_$__cuda_sm3x_div_rn_noftz_f32_slowpath) ;  /* 0x000000ac00407944 */ /* 0x001fea0003c00000 */
.L_x_375:
[----:B------:R-:W-:Y:S05]  /*1f10*/  BSYNC.RECONVERGENT B6 ;  /* 0x0000000000067941 */ /* 0x000fea0003800200 */
.L_x_374:
[----:B------:R-:W2:Y:S01]  /*1f20*/  LDG.E R22, desc[UR10][R14.64+0x8] ;  /* 0x0000080a0e167981 */ /* 0x000ea2000c1e1900 */
[----:B------:R-:W1:Y:S01]  /*1f30*/  MUFU.RCP R4, R25 ;  /* 0x0000001900047308 */ /* 0x000e620000001000 */
[----:B------:R-:W-:Y:S02]  /*1f40*/  BSSY.RECONVERGENT B6, `(.L_x_376) ;  /* 0x000000e000067945 */ /* 0x000fe40003800200 */
[----:B------:R3:W-:Y:S01]  /*1f50*/  STG.E desc[UR10][R14.64+0x4], R23 ;  /* 0x000004170e007986 */ /* 0x0007e2000c10190a */
[----:B-1----:R-:W-:-:S04]  /*1f60*/  FFMA R5, -R25, R4, 1 ;  /* 0x3f80000019057423 */ /* 0x002fc80000000104 */
[----:B------:R-:W-:Y:S01]  /*1f70*/  FFMA R4, R4, R5, R4 ;  /* 0x0000000504047223 */ /* 0x000fe20000000004 */
[----:B--2---:R-:W1:Y:S03]  /*1f80*/  FCHK P0, R22, R25 ;  /* 0x0000001916007302 */ /* 0x004e660000000000 */
[----:B------:R-:W-:-:S04]  /*1f90*/  FFMA R5, R4, R22, RZ ;  /* 0x0000001604057223 */ /* 0x000fc800000000ff */
[----:B------:R-:W-:-:S04]  /*1fa0*/  FFMA R6, -R25, R5, R22 ;  /* 0x0000000519067223 */ /* 0x000fc80000000116 */
[----:B------:R-:W-:Y:S01]  /*1fb0*/  FFMA R5, R4, R6, R5 ;  /* 0x0000000604057223 */ /* 0x000fe20000000005 */
[----:B-1-3--:R-:W-:Y:S06]  /*1fc0*/  @!P0 BRA `(.L_x_377) ;  /* 0x0000000000148947 */ /* 0x00afec0003800000 */
[----:B------:R-:W-:Y:S01]  /*1fd0*/  IMAD.MOV.U32 R5, RZ, RZ, R22 ;  /* 0x000000ffff057224 */ /* 0x000fe200078e0016 */
[----:B------:R-:W-:Y:S01]  /*1fe0*/  MOV R6, 0x2010 ;  /* 0x0000201000067802 */ /* 0x000fe20000000f00 */
[----:B------:R-:W-:-:S07]  /*1ff0*/  IMAD.MOV.U32 R4, RZ, RZ, R25 ;  /* 0x000000ffff047224 */ /* 0x000fce00078e0019 */
[----:B0-----:R-:W-:Y:S05]  /*2000*/  CALL.REL.NOINC `($__internal_5_$__cuda_sm3x_div_rn_noftz_f32_slowpath) ;  /* 0x000000ac00007944 */ /* 0x001fea0003c00000 */
[----:B------:R-:W-:-:S07]  /*2010*/  IMAD.MOV.U32 R5, RZ, RZ, R23 ;  /* 0x000000ffff057224 */ /* 0x000fce00078e0017 */
.L_x_377:
[----:B------:R-:W-:Y:S05]  /*2020*/  BSYNC.RECONVERGENT B6 ;  /* 0x0000000000067941 */ /* 0x000fea0003800200 */
.L_x_376:
        /* <DEDUP_REMOVED lines=15> */
.L_x_379:
[----:B------:R-:W-:Y:S05]  /*2120*/  BSYNC.RECONVERGENT B6 ;  /* 0x0000000000067941 */ /* 0x000fea0003800200 */
.L_x_378:
        /* <DEDUP_REMOVED lines=16> */
.L_x_381:
[----:B------:R-:W-:Y:S05]  /*2230*/  BSYNC.RECONVERGENT B6 ;  /* 0x0000000000067941 */ /* 0x000fea0003800200 */
.L_x_380:
        /* <DEDUP_REMOVED lines=15> */
.L_x_383:
[----:B------:R-:W-:Y:S05]  /*2330*/  BSYNC.RECONVERGENT B6 ;  /* 0x0000000000067941 */ /* 0x000fea0003800200 */
.L_x_382:
        /* <DEDUP_REMOVED lines=16> */
.L_x_385:
[----:B------:R-:W-:Y:S05]  /*2440*/  BSYNC.RECONVERGENT B6 ;  /* 0x0000000000067941 */ /* 0x000fea0003800200 */
.L_x_384:
        /* <DEDUP_REMOVED lines=15> */
.L_x_387:
[----:B------:R-:W-:Y:S05]  /*2540*/  BSYNC.RECONVERGENT B6 ;  /* 0x0000000000067941 */ /* 0x000fea0003800200 */
.L_x_386:
        /* <DEDUP_REMOVED lines=16> */
.L_x_389:
[----:B------:R-:W-:Y:S05]  /*2650*/  BSYNC.RECONVERGENT B6 ;  /* 0x0000000000067941 */ /* 0x000fea0003800200 */
.L_x_388:
        /* <DEDUP_REMOVED lines=15> */
.L_x_391:
[----:B------:R-:W-:Y:S05]  /*2750*/  BSYNC.RECONVERGENT B6 ;  /* 0x0000000000067941 */ /* 0x000fea0003800200 */
.L_x_390:
        /* <DEDUP_REMOVED lines=16> */
.L_x_393:
[----:B------:R-:W-:Y:S05]  /*2860*/  BSYNC.RECONVERGENT B6 ;  /* 0x0000000000067941 */ /* 0x000fea0003800200 */
.L_x_392:
        /* <DEDUP_REMOVED lines=16> */
.L_x_395:
[----:B------:R-:W-:Y:S05]  /*2970*/  BSYNC.RECONVERGENT B6 ;  /* 0x0000000000067941 */ /* 0x000fea0003800200 */
.L_x_394:
[----:B------:R1:W-:Y:S01]  /*2980*/  STG.E desc[UR10][R14.64+0x2c], R27 ;  /* 0x00002c1b0e007986 */ /* 0x0003e2000c10190a */
[----:B------:R-:W-:-:S07]  /*2990*/  IMAD.MOV.U32 R23, RZ, RZ, RZ ;  /* 0x000000ffff177224 */ /* 0x000fce00078e00ff */
.L_x_373:
[----:B------:R-:W-:Y:S05]  /*29a0*/  BSYNC.RECONVERGENT B0 ;  /* 0x0000000000007941 */ /* 0x000fea0003800200 */
.L_x_372:
[----:B------:R2:W-:Y:S01]  /*29b0*/  STG.E desc[UR10][R14.64], R23 ;  /* 0x000000170e007986 */ /* 0x0005e2000c10190a */
[----:B------:R-:W-:Y:S01]  /*29c0*/  VIADD R16, R16, 0x1 ;  /* 0x0000000110107836 */ /* 0x000fe20000000000 */
[----:B------:R-:W-:Y:S06]  /*29d0*/  @!P2 BRA `(.L_x_396) ;  /* 0xffffffec00cca947 */ /* 0x000fec000383ffff */
[----:B------:R-:W-:Y:S05]  /*29e0*/  BSYNC.RECONVERGENT B1 ;  /* 0x0000000000017941 */ /* 0x000fea0003800200 */
.L_x_371:
[----:B------:R-:W-:-:S05]  /*29f0*/  VIADD R20, R20, 0x1 ;  /* 0x0000000114147836 */ /* 0x000fca0000000000 */
[----:B------:R-:W-:-:S13]  /*2a00*/  ISETP.GE.AND P0, PT, R20, R17, PT ;  /* 0x000000111400720c */ /* 0x000fda0003f06270 */
[----:B------:R-:W-:Y:S05]  /*2a10*/  @!P0 BRA `(.L_x_397) ;  /* 0xffffffec00b48947 */ /* 0x000fea000383ffff */
[----:B------:R-:W-:Y:S05]  /*2a20*/  BSYNC.RECONVERGENT B2 ;  /* 0x0000000000027941 */ /* 0x000fea0003800200 */
.L_x_370:
[----:B------:R-:W-:-:S05]  /*2a30*/  VIADD R8, R8, 0x1 ;  /* 0x0000000108087836 */ /* 0x000fca0000000000 */
[----:B------:R-:W-:-:S13]  /*2a40*/  ISETP.GE.AND P0, PT, R8, R19, PT ;  /* 0x000000130800720c */ /* 0x000fda0003f06270 */
[----:B------:R-:W-:Y:S05]  /*2a50*/  @!P0 BRA `(.L_x_398) ;  /* 0xffffffec009c8947 */ /* 0x000fea000383ffff */
[----:B------:R-:W-:Y:S05]  /*2a60*/  BSYNC.RECONVERGENT B3 ;  /* 0x0000000000037941 */ /* 0x000fea0003800200 */
.L_x_369:
[----:B0-----:R-:W-:Y:S01]  /*2a70*/  ISETP.GT.AND P0, PT, R9, R0, PT ;  /* 0x000000000900720c */ /* 0x001fe20003f04270 */
[----:B------:R-:W-:-:S12]  /*2a80*/  BSSY.RECONVERGENT B0, `(.L_x_399) ;  /* 0x0000931000007945 */ /* 0x000fd80003800200 */
[----:B------:R-:W-:Y:S05]  /*2a90*/  @!P0 BRA `(.L_x_400) ;  /* 0x0000004000a88947 */ /* 0x000fea0003800000 */
[----:B------:R0:W-:Y:S01]  /*2aa0*/  STL.128 [R1], RZ ;  /* 0x000000ff01007387 */ /* 0x0001e20000100c00 */
[----:B------:R-:W-:-:S03]  /*2ab0*/  UISETP.GE.AND UP0, UPT, UR6, 0x1, UPT ;  /* 0x000000010600788c */ /* 0x000fc6000bf06270 */
        /* <DEDUP_REMOVED lines=63> */
[----:B------:R-:W-:Y:S05]  /*2eb0*/  BRA.U !UP0, `(.L_x_401) ;  /* 0x0000000908947547 */ /* 0x000fea000b800000 */
[----:B------:R-:W-:Y:S02]  /*2ec0*/  UISETP.GE.U32.AND UP1, UPT, UR6, 0x10, UPT ;  /* 0x000000100600788c */ /* 0x000fe4000bf26070 */
[----:B------:R-:W-:Y:S01]  /*2ed0*/  ULOP3.LUT UR7, UR6, 0xf, URZ, 0xc0, !UPT ;  /* 0x0000000f06077892 */ /* 0x000fe2000f8ec0ff */
[----:B------:R-:W-:-:S03]  /*2ee0*/  UMOV UR4, URZ ;  /* 0x000000ff00047c82 */ /* 0x000fc60008000000 */
[----:B------:R-:W-:-:S03]  /*2ef0*/  UISETP.NE.AND UP0, UPT, UR7, URZ, UPT ;  /* 0x000000ff0700728c */ /* 0x000fc6000bf05270 */
[----:B------:R-:W-:Y:S08]  /*2f00*/  BRA.U !UP1, `(.L_x_402) ;  /* 0x0000000509287547 */ /* 0x000ff0000b800000 */
[----:B------:R-:W-:-:S04]  /*2f10*/  ULOP3.LUT UR4, UR6, 0x7ffffff0, URZ, 0xc0, !UPT ;  /* 0x7ffffff006047892 */ /* 0x000fc8000f8ec0ff */
[----:B------:R-:W-:-:S12]  /*2f20*/  UIADD3 UR9, UPT, UPT, -UR4, URZ, URZ ;  /* 0x000000ff04097290 */ /* 0x000fd8000fffe1ff */
.L_x_403:
[----:B----4-:R-:W3:Y:S02]  /*2f30*/  LDL.128 R8, [R7+-0x20] ;  /* 0xffffe00007087983 */ /* 0x010ee40000100c00 */
[----:B---3--:R-:W-:-:S05]  /*2f40*/  LEA R8, R8, UR16, 0x2 ;  /* 0x0000001008087c11 */ /* 0x008fca000f8e10ff */
[----:B-1----:R-:W3:Y:S02]  /*2f50*/  LDL R4, [R8] ;  /* 0x0000000008047983 */ /* 0x002ee40000100800 */
[----:B---3--:R-:W-:Y:S01]  /*2f60*/  VIADD R5, R4, 0x1 ;  /* 0x0000000104057836 */ /* 0x008fe20000000000 */
[----:B------:R-:W-:-:S04]  /*2f70*/  LEA R4, R9, UR16, 0x2 ;  /* 0x0000001009047c11 */ /* 0x000fc8000f8e10ff */
[----:B------:R1:W-:Y:S04]  /*2f80*/  STL [R8], R5 ;  /* 0x0000000508007387 */ /* 0x0003e80000100800 */
[----:B------:R-:W3:Y:S02]  /*2f90*/  LDL R6, [R4] ;  /* 0x0000000004067983 */ /* 0x000ee40000100800 */
[----:B---3--:R-:W-:Y:S01]  /*2fa0*/  VIADD R13, R6, 0x1 ;  /* 0x00000001060d7836 */ /* 0x008fe20000000000 */
[----:B------:R-:W-:-:S04]  /*2fb0*/  LEA R6, R10, UR16, 0x2 ;  /* 0x000000100a067c11 */ /* 0x000fc8000f8e10ff */
[----:B------:R3:W-:Y:S04]  /*2fc0*/  STL [R4], R13 ;  /* 0x0000000d04007387 */ /* 0x0007e80000100800 */
[----:B------:R-:W2:Y:S01]  /*2fd0*/  LDL R9, [R6] ;  /* 0x0000000006097983 */ /* 0x000ea20000100800 */
[----:B------:R-:W-:Y:S01]  /*2fe0*/  LEA R12, R11, UR16, 0x2 ;  /* 0x000000100b0c7c11 */ /* 0x000fe2000f8e10ff */
[----:B--2---:R-:W-:-:S05]  /*2ff0*/  VIADD R15, R9, 0x1 ;  /* 0x00000001090f7836 */ /* 0x004fca0000000000 */
[----:B------:R2:W-:Y:S04]  /*3000*/  STL [R6], R15 ;  /* 0x0000000f06007387 */ /* 0x0005e80000100800 */
[----:B------:R-:W4:Y:S02]  /*3010*/  LDL R9, [R12] ;  /* 0x000000000c097983 */ /* 0x000f240000100800 */
[----:B----4-:R-:W-:-:S05]  /*3020*/  VIADD R17, R9, 0x1 ;  /* 0x0000000109117836 */ /* 0x010fca0000000000 */
[----:B------:R4:W-:Y:S04]  /*3030*/  STL [R12], R17 ;  /* 0x000000110c007387 */ /* 0x0009e80000100800 */
[----:B-1----:R-:W5:Y:S02]  /*3040*/  LDL.128 R8, [R7+-0x10] ;  /* 0xfffff00007087983 */ /* 0x002f640000100c00 */
[----:B-----5:R-:W-:-:S05]  /*3050*/  LEA R8, R8, UR16, 0x2 ;  /* 0x0000001008087c11 */ /* 0x020fca000f8e10ff */
[----:B------:R-:W5:Y:S01]  /*3060*/  LDL R5, [R8] ;  /* 0x0000000008057983 */ /* 0x000f620000100800 */
[----:B---3--:R-:W-:Y:S01]  /*3070*/  LEA R4, R9, UR16, 0x2 ;  /* 0x0000001009047c11 */ /* 0x008fe2000f8e10ff */
[----:B-----5:R-:W-:-:S05]  /*3080*/  VIADD R5, R5, 0x1 ;  /* 0x0000000105057836 */ /* 0x020fca0000000000 */
[----:B------:R1:W-:Y:S04]  /*3090*/  STL [R8], R5 ;  /* 0x0000000508007387 */ /* 0x0003e80000100800 */
[----:B------:R-:W3:Y:S01]  /*30a0*/  LDL R9, [R4] ;  /* 0x0000000004097983 */ /* 0x000ee20000100800 */
[----:B--2---:R-:W-:Y:S01]  /*30b0*/  LEA R6, R10, UR16, 0x2 ;  /* 0x000000100a067c11 */ /* 0x004fe2000f8e10ff */
[----:B---3--:R-:W-:-:S05]  /*30c0*/  VIADD R13, R9, 0x1 ;  /* 0x00000001090d7836 */ /* 0x008fca0000000000 */
[----:B------:R2:W-:Y:S04]  /*30d0*/  STL [R4], R13 ;  /* 0x0000000d04007387 */ /* 0x0005e80000100800 */
[----:B------:R-:W3:Y:S01]  /*30e0*/  LDL R9, [R6] ;  /* 0x0000000006097983 */ /* 0x000ee20000100800 */
[----:B----4-:R-:W-:Y:S01]  /*30f0*/  LEA R12, R11, UR16, 0x2 ;  /* 0x000000100b0c7c11 */ /* 0x010fe2000f8e10ff */
[----:B---3--:R-:W-:-:S05]  /*3100*/  VIADD R15, R9, 0x1 ;  /* 0x00000001090f7836 */ /* 0x008fca0000000000 */
[----:B------:R3:W-:Y:S04]  /*3110*/  STL [R6], R15 ;  /* 0x0000000f06007387 */ /* 0x0007e80000100800 */
[----:B------:R-:W4:Y:S02]  /*3120*/  LDL R9, [R12] ;  /* 0x000000000c097983 */ /* 0x000f240000100800 */
[----:B----4-:R-:W-:-:S05]  /*3130*/  VIADD R17, R9, 0x1 ;  /* 0x0000000109117836 */ /* 0x010fca0000000000 */
[----:B------:R4:W-:Y:S04]  /*3140*/  STL [R12], R17 ;  /* 0x000000110c007387 */ /* 0x0009e80000100800 */
[----:B-1----:R-:W5:Y:S02]  /*3150*/  LDL.128 R8, [R7] ;  /* 0x0000000007087983 */ /* 0x002f640000100c00 */
[----:B-----5:R-:W-:-:S05]  /*3160*/  LEA R8, R8, UR16, 0x2 ;  /* 0x0000001008087c11 */ /* 0x020fca000f8e10ff */
[----:B------:R-:W5:Y:S01]  /*3170*/  LDL R5, [R8] ;  /* 0x0000000008057983 */ /* 0x000f620000100800 */
[----:B--2---:R-:W-:Y:S01]  /*3180*/  LEA R4, R9, UR16, 0x2 ;  /* 0x0000001009047c11 */ /* 0x004fe2000f8e10ff */
[----:B-----5:R-:W-:-:S05]  /*3190*/  VIADD R5, R5, 0x1 ;  /* 0x0000000105057836 */ /* 0x020fca0000000000 */
[----:B------:R1:W-:Y:S04]  /*31a0*/  STL [R8], R5 ;  /* 0x0000000508007387 */ /* 0x0003e80000100800 */
[----:B------:R-:W2:Y:S01]  /*31b0*/  LDL R9, [R4] ;  /* 0x0000000004097983 */ /* 0x000ea20000100800 */
[----:B---3--:R-:W-:Y:S01]  /*31c0*/  LEA R6, R10, UR16, 0x2 ;  /* 0x000000100a067c11 */ /* 0x008fe2000f8e10ff */
[----:B--2---:R-:W-:-:S05]  /*31d0*/  VIADD R13, R9, 0x1 ;  /* 0x00000001090d7836 */ /* 0x004fca0000000000 */
        /* <DEDUP_REMOVED lines=8> */
[----:B-1----:R-:W5:Y:S02]  /*3260*/  LDL.128 R8, [R7+0x10] ;  /* 0x0000100007087983 */ /* 0x002f640000100c00 */
[----:B-----5:R-:W-:-:S05]  /*3270*/  LEA R8, R8, UR16, 0x2 ;  /* 0x0000001008087c11 */ /* 0x020fca000f8e10ff */
[----:B------:R-:W5:Y:S01]  /*3280*/  LDL R5, [R8] ;  /* 0x0000000008057983 */ /* 0x000f620000100800 */
[----:B------:R-:W-:Y:S01]  /*3290*/  LEA R9, R9, UR16, 0x2 ;  /* 0x0000001009097c11 */ /* 0x000fe2000f8e10ff */
[----:B-----5:R-:W-:-:S05]  /*32a0*/  VIADD R5, R5, 0x1 ;  /* 0x0000000105057836 */ /* 0x020fca0000000000 */
[----:B------:R4:W-:Y:S04]  /*32b0*/  STL [R8], R5 ;  /* 0x0000000508007387 */ /* 0x0009e80000100800 */
[----:B--2---:R-:W2:Y:S01]  /*32c0*/  LDL R4, [R9] ;  /* 0x0000000009047983 */ /* 0x004ea20000100800 */
[----:B------:R-:W-:Y:S01]  /*32d0*/  LEA R10, R10, UR16, 0x2 ;  /* 0x000000100a0a7c11 */ /* 0x000fe2000f8e10ff */
[----:B--2---:R-:W-:-:S05]  /*32e0*/  VIADD R4, R4, 0x1 ;  /* 0x0000000104047836 */ /* 0x004fca0000000000 */
[----:B------:R4:W-:Y:S04]  /*32f0*/  STL [R9], R4 ;  /* 0x0000000409007387 */ /* 0x0009e80000100800 */
[----:B---3--:R-:W2:Y:S01]  /*3300*/  LDL R6, [R10] ;  /* 0x000000000a067983 */ /* 0x008ea20000100800 */
[----:B------:R-:W-:Y:S01]  /*3310*/  LEA R11, R11, UR16, 0x2 ;  /* 0x000000100b0b7c11 */ /* 0x000fe2000f8e10ff */
[----:B--2---:R-:W-:-:S05]  /*3320*/  VIADD R13, R6, 0x1 ;  /* 0x00000001060d7836 */ /* 0x004fca0000000000 */
[----:B------:R4:W-:Y:S04]  /*3330*/  STL [R10], R13 ;  /* 0x0000000d0a007387 */ /* 0x0009e80000100800 */
[----:B------:R-:W2:Y:S01]  /*3340*/  LDL R6, [R11] ;  /* 0x000000000b067983 */ /* 0x000ea20000100800 */
[----:B------:R-:W-:Y:S01]  /*3350*/  UIADD3 UR9, UPT, UPT, UR9, 0x10, URZ ;  /* 0x0000001009097890 */ /* 0x000fe2000fffe0ff */
[----:B------:R-:W-:-:S03]  /*3360*/  VIADD R7, R7, 0x40 ;  /* 0x0000004007077836 */ /* 0x000fc60000000000 */
[----:B------:R-:W-:Y:S01]  /*3370*/  UISETP.NE.AND UP1, UPT, UR9, URZ, UPT ;  /* 0x000000ff0900728c */ /* 0x000fe2000bf25270 */
[----:B--2---:R-:W-:-:S05]  /*3380*/  VIADD R6, R6, 0x1 ;  /* 0x0000000106067836 */ /* 0x004fca0000000000 */
[----:B------:R4:W-:Y:S03]  /*3390*/  STL [R11], R6 ;  /* 0x000000060b007387 */ /* 0x0009e60000100800 */
[----:B------:R-:W-:Y:S05]  /*33a0*/  BRA.U UP1, `(.L_x_403) ;  /* 0xfffffff901e07547 */ /* 0x000fea000b83ffff */
.L_x_402:
[----:B------:R-:W-:Y:S05]  /*33b0*/  BRA.U !UP0, `(.L_x_401) ;  /* 0x0000000508547547 */ /* 0x000fea000b800000 */
[----:B------:R-:W-:Y:S02]  /*33c0*/  UISETP.GE.U32.AND UP0, UPT, UR7, 0x8, UPT ;  /* 0x000000080700788c */ /* 0x000fe4000bf06070 */
[----:B------:R-:W-:-:S04]  /*33d0*/  ULOP3.LUT UR9, UR6, 0x7, URZ, 0xc0, !UPT ;  /* 0x0000000706097892 */ /* 0x000fc8000f8ec0ff */
[----:B------:R-:W-:-:S03]  /*33e0*/  UISETP.NE.AND UP1, UPT, UR9, URZ, UPT ;  /* 0x000000ff0900728c */ /* 0x000fc6000bf25270 */
[----:B------:R-:W-:Y:S08]  /*33f0*/  BRA.U !UP0, `(.L_x_404) ;  /* 0x0000000108a87547 */ /* 0x000ff0000b800000 */
[----:B------:R-:W-:-:S09]  /*3400*/  ULEA UR7, UR4, UR8, 0x2 ;  /* 0x0000000804077291 */ /* 0x000fd2000f8e10ff */
[----:B-1--4-:R-:W3:Y:S02]  /*3410*/  LDL R4, [UR7] ;  /* 0x00000007ff047983 */ /* 0x012ee40008100800 */
[----:B---3--:R-:W-:-:S05]  /*3420*/  LEA R4, R4, UR16, 0x2 ;  /* 0x0000001004047c11 */ /* 0x008fca000f8e10ff */
[----:B------:R-:W3:Y:S02]  /*3430*/  LDL R5, [R4] ;  /* 0x0000000004057983 */ /* 0x000ee40000100800 */
[----:B---3--:R-:W-:-:S05]  /*3440*/  VIADD R5, R5, 0x1 ;  /* 0x0000000105057836 */ /* 0x008fca0000000000 */
[----:B------:R1:W-:Y:S04]  /*3450*/  STL [R4], R5 ;  /* 0x0000000504007387 */ /* 0x0003e80000100800 */
[----:B------:R-:W3:Y:S02]  /*3460*/  LDL R6, [UR7+0x4] ;  /* 0x00000407ff067983 */ /* 0x000ee40008100800 */
[----:B---3--:R-:W-:-:S05]  /*3470*/  LEA R6, R6, UR16, 0x2 ;  /* 0x0000001006067c11 */ /* 0x008fca000f8e10ff */
[----:B------:R-:W3:Y:S02]  /*3480*/  LDL R7, [R6] ;  /* 0x0000000006077983 */ /* 0x000ee40000100800 */
[----:B---3--:R-:W-:-:S05]  /*3490*/  VIADD R7, R7, 0x1 ;  /* 0x0000000107077836 */ /* 0x008fca0000000000 */
[----:B------:R3:W-:Y:S04]  /*34a0*/  STL [R6], R7 ;  /* 0x0000000706007387 */ /* 0x0007e80000100800 */
[----:B------:R-:W4:Y:S02]  /*34b0*/  LDL R8, [UR7+0x8] ;  /* 0x00000807ff087983 */ /* 0x000f240008100800 */
[----:B----4-:R-:W-:-:S05]  /*34c0*/  LEA R8, R8, UR16, 0x2 ;  /* 0x0000001008087c11 */ /* 0x010fca000f8e10ff */
[----:B------:R-:W4:Y:S02]  /*34d0*/  LDL R9, [R8] ;  /* 0x0000000008097983 */ /* 0x000f240000100800 */
[----:B----4-:R-:W-:-:S05]  /*34e0*/  VIADD R9, R9, 0x1 ;  /* 0x0000000109097836 */ /* 0x010fca0000000000 */
[----:B------:R4:W-:Y:S04]  /*34f0*/  STL [R8], R9 ;  /* 0x0000000908007387 */ /* 0x0009e80000100800 */
[----:B-1----:R-:W5:Y:S02]  /*3500*/  LDL R4, [UR7+0xc] ;  /* 0x00000c07ff047983 */ /* 0x002f640008100800 */
[----:B-----5:R-:W-:-:S05]  /*3510*/  LEA R4, R4, UR16, 0x2 ;  /* 0x0000001004047c11 */ /* 0x020fca000f8e10ff */
[----:B------:R-:W5:Y:S02]  /*3520*/  LDL R5, [R4] ;  /* 0x0000000004057983 */ /* 0x000f640000100800 */
[----:B-----5:R-:W-:-:S05]  /*3530*/  VIADD R5, R5, 0x1 ;  /* 0x0000000105057836 */ /* 0x020fca0000000000 */
[----:B------:R1:W-:Y:S04]  /*3540*/  STL [R4], R5 ;  /* 0x0000000504007387 */ /* 0x0003e80000100800 */
[----:B---3--:R-:W3:Y:S02]  /*3550*/  LDL R6, [UR7+0x10] ;  /* 0x00001007ff067983 */ /* 0x008ee40008100800 */
[----:B---3--:R-:W-:-:S05]  /*3560*/  LEA R6, R6, UR16, 0x2 ;  /* 0x0000001006067c11 */ /* 0x008fca000f8e10ff */
[----:B------:R-:W3:Y:S02]  /*3570*/  LDL R7, [R6] ;  /* 0x0000000006077983 */ /* 0x000ee40000100800 */
[----:B---3--:R-:W-:-:S05]  /*3580*/  VIADD R7, R7, 0x1 ;  /* 0x0000000107077836 */ /* 0x008fca0000000000 */
[----:B------:R3:W-:Y:S04]  /*3590*/  STL [R6], R7 ;  /* 0x0000000706007387 */ /* 0x0007e80000100800 */
[----:B----4-:R-:W4:Y:S02]  /*35a0*/  LDL R8, [UR7+0x14] ;  /* 0x00001407ff087983 */ /* 0x010f240008100800 */
        /* <DEDUP_REMOVED lines=11> */
[----:B------:R-:W3:Y:S01]  /*3660*/  LDL R7, [R6] ;  /* 0x0000000006077983 */ /* 0x000ee20000100800 */
[----:B------:R-:W-:Y:S01]  /*3670*/  UIADD3 UR4, UPT, UPT, UR4, 0x8, URZ ;  /* 0x0000000804047890 */ /* 0x000fe2000fffe0ff */
[----:B---3--:R-:W-:-:S05]  /*3680*/  VIADD R7, R7, 0x1 ;  /* 0x0000000107077836 */ /* 0x008fca0000000000 */
[----:B------:R4:W-:Y:S06]  /*3690*/  STL [R6], R7 ;  /* 0x0000000706007387 */ /* 0x0009ec0000100800 */
.L_x_404:
        /* <DEDUP_REMOVED lines=21> */
[----:B-1----:R-:W4:Y:S02]  /*37f0*/  LDL R4, [UR9+0xc] ;  /* 0x00000c09ff047983 */ /* 0x002f240008100800 */
[----:B----4-:R-:W-:-:S05]  /*3800*/  LEA R4, R4, UR16, 0x2 ;  /* 0x0000001004047c11 */ /* 0x010fca000f8e10ff */
[----:B------:R-:W4:Y:S01]  /*3810*/  LDL R5, [R4] ;  /* 0x0000000004057983 */ /* 0x000f220000100800 */
[----:B------:R-:W-:Y:S01]  /*3820*/  UIADD3 UR4, UPT, UPT, UR4, 0x4, URZ ;  /* 0x0000000404047890 */ /* 0x000fe2000fffe0ff */
[----:B----4-:R-:W-:-:S05]  /*3830*/  VIADD R5, R5, 0x1 ;  /* 0x0000000105057836 */ /* 0x010fca0000000000 */
[----:B------:R3:W-:Y:S06]  /*3840*/  STL [R4], R5 ;  /* 0x0000000504007387 */ /* 0x0007ec0000100800 */
.L_x_405:
[----:B------:R-:W-:Y:S05]  /*3850*/  BRA.U !UP1, `(.L_x_401) ;  /* 0x00000001092c7547 */ /* 0x000fea000b800000 */
[----:B------:R-:W-:Y:S02]  /*3860*/  UIMAD UR4, UR4, 0x4, UR8 ;  /* 0x00000004040478a4 */ /* 0x000fe4000f8e0208 */
[----:B------:R-:W-:-:S12]  /*3870*/  UIADD3 UR7, UPT, UPT, -UR7, URZ, URZ ;  /* 0x000000ff07077290 */ /* 0x000fd8000fffe1ff */
.L_x_406:
[----:B-1-34-:R-:W3:Y:S02]  /*3880*/  LDL R4, [UR4] ;  /* 0x00000004ff047983 */ /* 0x01aee40008100800 */
[----:B---3--:R-:W-:-:S05]  /*3890*/  LEA R4, R4, UR16, 0x2 ;  /* 0x0000001004047c11 */ /* 0x008fca000f8e10ff */
[----:B------:R-:W3:Y:S01]  /*38a0*/  LDL R5, [R4] ;  /* 0x0000000004057983 */ /* 0x000ee20000100800 */
[----:B------:R-:W-:Y:S02]  /*38b0*/  UIADD3 UR7, UPT, UPT, UR7, 0x1, URZ ;  /* 0x0000000107077890 */ /* 0x000fe4000fffe0ff */
[----:B------:R-:W-:Y:S02]  /*38c0*/  UIADD3 UR4, UPT, UPT, UR4, 0x4, URZ ;  /* 0x0000000404047890 */ /* 0x000fe4000fffe0ff */
[----:B------:R-:W-:Y:S01]  /*38d0*/  UISETP.NE.AND UP0, UPT, UR7, URZ, UPT ;  /* 0x000000ff0700728c */ /* 0x000fe2000bf05270 */
[----:B---3--:R-:W-:-:S05]  /*38e0*/  VIADD R5, R5, 0x1 ;  /* 0x0000000105057836 */ /* 0x008fca0000000000 */
[----:B------:R1:W-:Y:S03]  /*38f0*/  STL [R4], R5 ;  /* 0x0000000504007387 */ /* 0x0003e60000100800 */
[----:B------:R-:W-:Y:S05]  /*3900*/  BRA.U UP0, `(.L_x_406) ;  /* 0xfffffffd00dc7547 */ /* 0x000fea000b83ffff */
.L_x_401:
[----:B---34-:R-:W3:Y:S01]  /*3910*/  LDL.128 R8, [R1] ;  /* 0x0000000001087983 */ /* 0x018ee20000100c00 */
[----:B------:R-:W4:Y:S03]  /*3920*/  LDCU.64 UR12, c[0x0][0x3b0] ;  /* 0x00007600ff0c77ac */ /* 0x000f260008000a00 */
[----:B-12---:R-:W2:Y:S04]  /*3930*/  LDL.128 R12, [R1+0x10] ;  /* 0x00001000010c7983 */ /* 0x006ea80000100c00 */
[----:B------:R-:W5:Y:S04]  /*3940*/  LDL.128 R4, [R1+0x20] ;  /* 0x0000200001047983 */ /* 0x000f680000100c00 */
[----:B------:R-:W4:Y:S04]  /*3950*/  LDL.128 R16, [R1+0x30] ;  /* 0x0000300001107983 */ /* 0x000f280000100c00 */
[----:B------:R-:W4:Y:S01]  /*3960*/  LDL.128 R20, [R1+0x40] ;  /* 0x0000400001147983 */ /* 0x000f220000100c00 */
[----:B---3--:R-:W-:-:S04]  /*3970*/  VIMNMX R8, PT, PT, RZ, R8, !PT ;  /* 0x00000008ff087248 */ /* 0x008fc80007fe0100 */
[CC--:B------:R-:W-:Y:S02]  /*3980*/  VIMNMX R25, PT, PT, R9.reuse, R8.reuse, !PT ;  /* 0x0000000809197248 */ /* 0x0c0fe40007fe0100 */
[----:B------:R-:W-:Y:S02]  /*3990*/  ISETP.GT.AND P2, PT, R9, R8, PT ;  /* 0x000000080900720c */ /* 0x000fe40003f44270 */
[----:B------:R-:W-:-:S04]  /*39a0*/  VIMNMX R8, PT, PT, R10, R25, !PT ;  /* 0x000000190a087248 */ /* 0x000fc80007fe0100 */
[----:B------:R-:W-:Y:S02]  /*39b0*/  VIMNMX R9, PT, PT, R11, R8, !PT ;  /* 0x000000080b097248 */ /* 0x000fe40007fe0100 */
[----:B------:R-:W-:Y:S02]  /*39c0*/  ISETP.GT.AND P0, PT, R10, R25, PT ;  /* 0x000000190a00720c */ /* 0x000fe40003f04270 */
[----:B--2---:R-:W-:Y:S02]  /*39d0*/  ISETP.GT.AND P5, PT, R12, R9, PT ;  /* 0x000000090c00720c */ /* 0x004fe40003fa4270 */
[----:B------:R-:W-:Y:S02]  /*39e0*/  VIMNMX R12, PT, PT, R9, R12, !PT ;  /* 0x0000000c090c7248 */ /* 0x000fe40007fe0100 */
[----:B------:R-:W-:Y:S02]  /*39f0*/  ISETP.GT.AND P6, PT, R11, R8, PT ;  /* 0x000000080b00720c */ /* 0x000fe40003fc4270 */
[----:B------:R-:W2:Y:S01]  /*3a00*/  LDL.128 R8, [R1+0x50] ;  /* 0x0000500001087983 */ /* 0x000ea20000100c00 */
[----:B------:R-:W-:-:S02]  /*3a10*/  VIMNMX R25, PT, PT, R13, R12, !PT ;  /* 0x0000000c0d197248 */ /* 0x000fc40007fe0100 */
[----:B------:R-:W-:Y:S02]  /*3a20*/  ISETP.GT.AND P4, PT, R13, R12, PT ;  /* 0x0000000c0d00720c */ /* 0x000fe40003f84270 */
[CC--:B------:R-:W-:Y:S02]  /*3a30*/  VIMNMX R12, PT, PT, R14.reuse, R25.reuse, !PT ;  /* 0x000000190e0c7248 */ /* 0x0c0fe40007fe0100 */
[----:B------:R-:W-:Y:S02]  /*3a40*/  ISETP.GT.AND P3, PT, R14, R25, PT ;  /* 0x000000190e00720c */ /* 0x000fe40003f64270 */
[----:B------:R-:W-:Y:S02]  /*3a50*/  VIMNMX R13, PT, PT, R15, R12, !PT ;  /* 0x0000000c0f0d7248 */ /* 0x000fe40007fe0100 */
[----:B------:R-:W-:Y:S02]  /*3a60*/  SEL R25, RZ, 0x1, !P2 ;  /* 0x00000001ff197807 */ /* 0x000fe40005000000 */
[----:B-----5:R-:W-:-:S02]  /*3a70*/  ISETP.GT.AND P2, PT, R4, R13, PT ;  /* 0x0000000d0400720c */ /* 0x020fc40003f44270 */
[----:B------:R-:W-:Y:S02]  /*3a80*/  ISETP.GT.AND P1, PT, R15, R12, PT ;  /* 0x0000000c0f00720c */ /* 0x000fe40003f24270 */
[----:B------:R-:W-:Y:S02]  /*3a90*/  VIMNMX R4, PT, PT, R13, R4, !PT ;  /* 0x000000040d047248 */ /* 0x000fe40007fe0100 */
        /* <DEDUP_REMOVED lines=8> */
[CC--:B------:R-:W-:Y:S02]  /*3b20*/  ISETP.GT.AND P5, PT, R7.reuse, R4.reuse, PT ;  /* 0x000000040700720c */ /* 0x0c0fe40003fa4270 */
[----:B------:R-:W-:Y:S02]  /*3b30*/  VIMNMX R27, PT, PT, R7, R4, !PT ;  /* 0x00000004071b7248 */ /* 0x000fe40007fe0100 */
[----:B------:R-:W5:Y:S01]  /*3b40*/  LDL.128 R4, [R1+0x70] ;  /* 0x0000700001047983 */ /* 0x000f620000100c00 */
[----:B------:R-:W-:-:S02]  /*3b50*/  SEL R25, R25, 0x5, !P4 ;  /* 0x0000000519197807 */ /* 0x000fc40006000000 */
[----:B----4-:R-:W-:Y:S02]  /*3b60*/  ISETP.GT.AND P4, PT, R16, R27, PT ;  /* 0x0000001b1000720c */ /* 0x010fe40003f84270 */
[----:B------:R-:W-:Y:S02]  /*3b70*/  VIMNMX R16, PT, PT, R27, R16, !PT ;  /* 0x000000101b107248 */ /* 0x000fe40007fe0100 */
        /* <DEDUP_REMOVED lines=9> */
[----:B------:R-:W4:Y:S01]  /*3c10*/  LDL.128 R16, [R1+0x80] ;  /* 0x0000800001107983 */ /* 0x000f220000100c00 */
[----:B------:R-:W-:-:S02]  /*3c20*/  SEL R25, R25, 0x9, !P0 ;  /* 0x0000000919197807 */ /* 0x000fc40004000000 */
[----:B------:R-:W-:Y:S02]  /*3c30*/  ISETP.GT.AND P0, PT, R20, R27, PT ;  /* 0x0000001b1400720c */ /* 0x000fe40003f04270 */
[----:B------:R-:W-:Y:S02]  /*3c40*/  VIMNMX R20, PT, PT, R27, R20, !PT ;  /* 0x000000141b147248 */ /* 0x000fe40007fe0100 */
[----:B------:R-:W-:Y:S02]  /*3c50*/  SEL R25, R25, 0xa, !P6 ;  /* 0x0000000a19197807 */ /* 0x000fe40007000000 */
[CC--:B------:R-:W-:Y:S02]  /*3c60*/  VIMNMX R27, PT, PT, R21.reuse, R20.reuse, !PT ;  /* 0x00000014151b7248 */ /* 0x0c0fe40007fe0100 */
[----:B------:R-:W-:Y:S02]  /*3c70*/  ISETP.GT.AND P6, PT, R21, R20, PT ;  /* 0x000000141500720c */ /* 0x000fe40003fc4270 */
[----:B------:R-:W-:-:S02]  /*3c80*/  SEL R25, R25, 0xb, !P5 ;  /* 0x0000000b19197807 */ /* 0x000fc40006800000 */
[CC--:B------:R-:W-:Y:S02]  /*3c90*/  VIMNMX R20, PT, PT, R22.reuse, R27.reuse, !PT ;  /* 0x0000001b16147248 */ /* 0x0c0fe40007fe0100 */
[----:B------:R-:W-:Y:S02]  /*3ca0*/  SEL R25, R25, 0xc, !P4 ;  /* 0x0000000c19197807 */ /* 0x000fe40006000000 */
[-C--:B------:R-:W-:Y:S02]  /*3cb0*/  VIMNMX R21, PT, PT, R23, R20.reuse, !PT ;  /* 0x0000001417157248 */ /* 0x080fe40007fe0100 */
[----:B------:R-:W-:Y:S02]  /*3cc0*/  SEL R25, R25, 0xd, !P3 ;  /* 0x0000000d19197807 */ /* 0x000fe40005800000 */
[----:B------:R-:W-:Y:S02]  /*3cd0*/  ISETP.GT.AND P5, PT, R22, R27, PT ;  /* 0x0000001b1600720c */ /* 0x000fe40003fa4270 */
[----:B------:R-:W-:-:S02]  /*3ce0*/  ISETP.GT.AND P4, PT, R23, R20, PT ;  /* 0x000000141700720c */ /* 0x000fc40003f84270 */
[----:B--2---:R-:W-:Y:S02]  /*3cf0*/  ISETP.GT.AND P3, PT, R8, R21, PT ;  /* 0x000000150800720c */ /* 0x004fe40003f64270 */
[----:B------:R-:W-:Y:S02]  /*3d00*/  VIMNMX R26, PT, PT, R21, R8, !PT ;  /* 0x00000008151a7248 */ /* 0x000fe40007fe0100 */
[----:B------:R-:W2:Y:S01]  /*3d10*/  LDL.128 R20, [R1+0x90] ;  /* 0x0000900001147983 */ /* 0x000ea20000100c00 */
[----:B------:R-:W-:Y:S02]  /*3d20*/  SEL R8, R25, 0xe, !P1 ;  /* 0x0000000e19087807 */ /* 0x000fe40004800000 */
[CC--:B------:R-:W-:Y:S02]  /*3d30*/  VIMNMX R25, PT, PT, R9.reuse, R26.reuse, !PT ;  /* 0x0000001a09197248 */ /* 0x0c0fe40007fe0100 */
[----:B------:R-:W-:Y:S02]  /*3d40*/  ISETP.GT.AND P1, PT, R9, R26, PT ;  /* 0x0000001a0900720c */ /* 0x000fe40003f24270 */
[----:B------:R-:W-:-:S02]  /*3d50*/  SEL R8, R8, 0xf, !P2 ;  /* 0x0000000f08087807 */ /* 0x000fc40005000000 */
[-C--:B------:R-:W-:Y:S02]  /*3d60*/  VIMNMX R26, PT, PT, R10, R25.reuse, !PT ;  /* 0x000000190a1a7248 */ /* 0x080fe40007fe0100 */
[----:B------:R-:W-:Y:S02]  /*3d70*/  SEL R8, R8, 0x10, !P0 ;  /* 0x0000001008087807 */ /* 0x000fe40004000000 */
[----:B------:R-:W-:Y:S02]  /*3d80*/  VIMNMX R9, PT, PT, R11, R26, !PT ;  /* 0x0000001a0b097248 */ /* 0x000fe40007fe0100 */
[----:B------:R-:W-:Y:S02]  /*3d90*/  ISETP.GT.AND P2, PT, R10, R25, PT ;  /* 0x000000190a00720c */ /* 0x000fe40003f44270 */
[----:B------:R-:W-:Y:S02]  /*3da0*/  SEL R25, R8, 0x11, !P6 ;  /* 0x0000001108197807 */ /* 0x000fe40007000000 */
[----:B---3--:R-:W-:-:S02]  /*3db0*/  ISETP.GT.AND P6, PT, R12, R9, PT ;  /* 0x000000090c00720c */ /* 0x008fc40003fc4270 */
[----:B------:R-:W-:Y:S02]  /*3dc0*/  VIMNMX R12, PT, PT, R9, R12, !PT ;  /* 0x0000000c090c7248 */ /* 0x000fe40007fe0100 */
[----:B------:R-:W-:Y:S02]  /*3dd0*/  ISETP.GT.AND P0, PT, R11, R26, PT ;  /* 0x0000001a0b00720c */ /* 0x000fe40003f04270 */
[----:B------:R-:W3:Y:S01]  /*3de0*/  LDL.128 R8, [R1+0xa0] ;  /* 0x0000a00001087983 */ /* 0x000ee20000100c00 */
[----:B------:R-:W-:Y:S02]  /*3df0*/  SEL R25, R25, 0x12, !P5 ;  /* 0x0000001219197807 */ /* 0x000fe40006800000 */
[CC--:B------:R-:W-:Y:S02]  /*3e00*/  VIMNMX R27, PT, PT, R13.reuse, R12.reuse, !PT ;  /* 0x0000000c0d1b7248 */ /* 0x0c0fe40007fe0100 */
[----:B------:R-:W-:Y:S02]  /*3e10*/  ISETP.GT.AND P5, PT, R13, R12, PT ;  /* 0x0000000c0d00720c */ /* 0x000fe40003fa4270 */
[----:B------:R-:W-:-:S02]  /*3e20*/  SEL R25, R25, 0x13, !P4 ;  /* 0x0000001319197807 */ /* 0x000fc40006000000 */
[----:B------:R-:W-:Y:S02]  /*3e30*/  VIMNMX R12, PT, PT, R14, R27, !PT ;  /* 0x0000001b0e0c7248 */ /* 0x000fe40007fe0100 */
[----:B------:R-:W-:Y:S02]  /*3e40*/  SEL R25, R25, 0x14, !P3 ;  /* 0x0000001419197807 */ /* 0x000fe40005800000 */
[----:B------:R-:W-:Y:S02]  /*3e50*/  VIMNMX R13, PT, PT, R15, R12, !PT ;  /* 0x0000000c0f0d7248 */ /* 0x000fe40007fe0100 */
[----:B------:R-:W-:Y:S02]  /*3e60*/  SEL R25, R25, 0x15, !P1 ;  /* 0x0000001519197807 */ /* 0x000fe40004800000 */
[----:B-----5:R-:W-:Y:S02]  /*3e70*/  ISETP.GT.AND P1, PT, R4, R13, PT ;  /* 0x0000000d0400720c */ /* 0x020fe40003f24270 */
[----:B------:R-:W-:-:S02]  /*3e80*/  ISETP.GT.AND P4, PT, R14, R27, PT ;  /* 0x0000001b0e00720c */ /* 0x000fc40003f84270 */
[----:B------:R-:W-:Y:S02]  /*3e90*/  ISETP.GT.AND P3, PT, R15, R12, PT ;  /* 0x0000000c0f00720c */ /* 0x000fe40003f64270 */
[----:B------:R-:W-:Y:S02]  /*3ea0*/  VIMNMX R4, PT, PT, R13, R4, !PT ;  /* 0x000000040d047248 */ /* 0x000fe40007fe0100 */
        /* <DEDUP_REMOVED lines=24> */
[----:B------:R-:W-:-:S04]  /*4030*/  SEL R25, R25, 0x1d, !P2 ;  /* 0x0000001d19197807 */ /* 0x000fc80005000000 */
[----:B------:R-:W-:-:S04]  /*4040*/  SEL R25, R25, 0x1e, !P0 ;  /* 0x0000001e19197807 */ /* 0x000fc80004000000 */
[----:B------:R-:W-:-:S04]  /*4050*/  SEL R25, R25, 0x1f, !P6 ;  /* 0x0000001f19197807 */ /* 0x000fc80007000000 */
[----:B------:R-:W-:-:S04]  /*4060*/  SEL R25, R25, 0x20, !P5 ;  /* 0x0000002019197807 */ /* 0x000fc80006800000 */
[----:B------:R-:W-:Y:S02]  /*4070*/  SEL R25, R25, 0x21, !P4 ;  /* 0x0000002119197807 */ /* 0x000fe40006000000 */
[----:B--2---:R-:W-:Y:S02]  /*4080*/  ISETP.GT.AND P2, PT, R20, R27, PT ;  /* 0x0000001b1400720c */ /* 0x004fe40003f44270 */
[----:B------:R-:W-:-:S04]  /*4090*/  VIMNMX R20, PT, PT, R27, R20, !PT ;  /* 0x000000141b147248 */ /* 0x000fc80007fe0100 */
[CC--:B------:R-:W-:Y:S02]  /*40a0*/  VIMNMX R27, PT, PT, R21.reuse, R20.reuse, !PT ;  /* 0x00000014151b7248 */ /* 0x0c0fe40007fe0100 */
[----:B------:R-:W-:Y:S02]  /*40b0*/  ISETP.GT.AND P0, PT, R21, R20, PT ;  /* 0x000000141500720c */ /* 0x000fe40003f04270 */
[----:B------:R-:W-:-:S04]  /*40c0*/  VIMNMX R20, PT, PT, R22, R27, !PT ;  /* 0x0000001b16147248 */ /* 0x000fc80007fe0100 */
[CC--:B------:R-:W-:Y:S02]  /*40d0*/  VIMNMX R21, PT, PT, R23.reuse, R20.reuse, !PT ;  /* 0x0000001417157248 */ /* 0x0c0fe40007fe0100 */
[----:B------:R-:W-:Y:S02]  /*40e0*/  ISETP.GT.AND P6, PT, R22, R27, PT ;  /* 0x0000001b1600720c */ /* 0x000fe40003fc4270 */
[----:B------:R-:W-:Y:S02]  /*40f0*/  ISETP.GT.AND P5, PT, R23, R20, PT ;  /* 0x000000141700720c */ /* 0x000fe40003fa4270 */
[----:B---3--:R-:W-:Y:S02]  /*4100*/  ISETP.GT.AND P4, PT, R8, R21, PT ;  /* 0x000000150800720c */ /* 0x008fe40003f84270 */
[----:B------:R-:W-:Y:S02]  /*4110*/  VIMNMX R26, PT, PT, R21, R8, !PT ;  /* 0x00000008151a7248 */ /* 0x000fe40007fe0100 */
[----:B------:R-:W2:Y:S01]  /*4120*/  LDL.128 R20, [R1+0xe0] ;  /* 0x0000e00001147983 */ /* 0x000ea20000100c00 */
        /* <DEDUP_REMOVED lines=8> */
[----:B------:R-:W-:Y:S02]  /*41b0*/  SEL R25, R8, 0x25, !P0 ;  /* 0x0000002508197807 */ /* 0x000fe40004000000 */
[----:B------:R-:W-:Y:S02]  /*41c0*/  ISETP.GT.AND P2, PT, R11, R26, PT ;  /* 0x0000001a0b00720c */ /* 0x000fe40003f44270 */
[----:B-----5:R-:W-:Y:S02]  /*41d0*/  ISETP.GT.AND P0, PT, R12, R9, PT ;  /* 0x000000090c00720c */ /* 0x020fe40003f04270 */
[----:B------:R-:W-:Y:S02]  /*41e0*/  VIMNMX R12, PT, PT, R9, R12, !PT ;  /* 0x0000000c090c7248 */ /* 0x000fe40007fe0100 */
[----:B------:R-:W3:Y:S01]  /*41f0*/  LDL.128 R8, [R1+0xf0] ;  /* 0x0000f00001087983 */ /* 0x000ee20000100c00 */
[----:B------:R-:W-:-:S02]  /*4200*/  SEL R25, R25, 0x26, !P6 ;  /* 0x0000002619197807 */ /* 0x000fc40007000000 */
[CC--:B------:R-:W-:Y:S02]  /*4210*/  VIMNMX R27, PT, PT, R13.reuse, R12.reuse, !PT ;  /* 0x0000000c0d1b7248 */ /* 0x0c0fe40007fe0100 */
[----:B------:R-:W-:Y:S02]  /*4220*/  ISETP.GT.AND P6, PT, R13, R12, PT ;  /* 0x0000000c0d00720c */ /* 0x000fe40003fc4270 */
[----:B------:R-:W-:Y:S02]  /*4230*/  SEL R25, R25, 0x27, !P5 ;  /* 0x0000002719197807 */ /* 0x000fe40006800000 */
[----:B------:R-:W-:Y:S02]  /*4240*/  VIMNMX R12, PT, PT, R14, R27, !PT ;  /* 0x0000001b0e0c7248 */ /* 0x000fe40007fe0100 */
[----:B------:R-:W-:Y:S02]  /*4250*/  SEL R25, R25, 0x28, !P4 ;  /* 0x0000002819197807 */ /* 0x000fe40006000000 */
[----:B------:R-:W-:-:S02]  /*4260*/  VIMNMX R13, PT, PT, R15, R12, !PT ;  /* 0x0000000c0f0d7248 */ /* 0x000fc40007fe0100 */
[----:B------:R-:W-:Y:S02]  /*4270*/  SEL R25, R25, 0x29, !P3 ;  /* 0x0000002919197807 */ /* 0x000fe40005800000 */
[----:B------:R-:W-:Y:S02]  /*4280*/  ISETP.GT.AND P3, PT, R4, R13, PT ;  /* 0x0000000d0400720c */ /* 0x000fe40003f64270 */
        /* <DEDUP_REMOVED lines=15> */
[----:B----4-:R-:W-:Y:S02]  /*4380*/  ISETP.GT.AND P6, PT, R16, R27, PT ;  /* 0x0000001b1000720c */ /* 0x010fe40003fc4270 */
        /* <DEDUP_REMOVED lines=320> */
[CC--:B------:R-:W-:Y:S02]  /*5790*/  VIMNMX R27, PT, PT, R7.reuse, R4.reuse, !PT ;  /* 0x00000004071b7248 */ /* 0x0c0fe40007fe0100 */
[----:B------:R-:W-:Y:S02]  /*57a0*/  ISETP.GT.AND P5, PT, R7, R4, PT ;  /* 0x000000040700720c */ /* 0x000fe40003fa4270 */
        /* <DEDUP_REMOVED lines=64> */
[----:B----4-:R-:W-:Y:S02]  /*5bb0*/  ISETP.GT.AND P5, PT, R16, R5, PT ;  /* 0x000000051000720c */ /* 0x010fe40003fa4270 */
[----:B------:R-:W-:Y:S02]  /*5bc0*/  ISETP.GT.AND P0, PT, R6, R27, PT ;  /* 0x0000001b0600720c */ /* 0x000fe40003f04270 */
[----:B------:R-:W-:Y:S02]  /*5bd0*/  ISETP.GT.AND P6, PT, R7, R4, PT ;  /* 0x000000040700720c */ /* 0x000fe40003fc4270 */
[----:B------:R-:W-:Y:S02]  /*5be0*/  VIMNMX R16, PT, PT, R5, R16, !PT ;  /* 0x0000001005107248 */ /* 0x000fe40007fe0100 */
[----:B------:R-:W4:Y:S01]  /*5bf0*/  LDL.128 R4, [R1+0x2f0] ;  /* 0x0002f00001047983 */ /* 0x000f220000100c00 */
        /* <DEDUP_REMOVED lines=49> */
[----:B----4-:R-:W-:Y:S02]  /*5f10*/  ISETP.GT.AND P3, PT, R4, R13, PT ;  /* 0x0000000d0400720c */ /* 0x010fe40003f64270 */
[----:B------:R-:W-:Y:S02]  /*5f20*/  VIMNMX R4, PT, PT, R13, R4, !PT ;  /* 0x000000040d047248 */ /* 0x000fe40007fe0100 */
[----:B------:R-:W4:Y:S01]  /*5f30*/  LDL.128 R12, [R1+0x330] ;  /* 0x00033000010c7983 */ /* 0x000f220000100c00 */
        /* <DEDUP_REMOVED lines=49> */
[----:B----4-:R-:W-:Y:S02]  /*6250*/  ISETP.GT.AND P2, PT, R12, R9, PT ;  /* 0x000000090c00720c */ /* 0x010fe40003f44270 */
        /* <DEDUP_REMOVED lines=12> */
[----:B-----5:R-:W-:Y:S02]  /*6320*/  VIMNMX R26, PT, PT, R13, R4, !PT ;  /* 0x000000040d1a7248 */ /* 0x020fe40007fe0100 */
[----:B------:R-:W-:Y:S02]  /*6330*/  ISETP.GT.AND P4, PT, R4, R13, PT ;  /* 0x0000000d0400720c */ /* 0x000fe40003f84270 */
[----:B------:R-:W4:Y:S01]  /*6340*/  LDL.128 R12, [R1+0x380] ;  /* 0x00038000010c7983 */ /* 0x000f220000100c00 */
[----:B------:R-:W-:-:S02]  /*6350*/  SEL R25, R25, 0xffca, !P3 ;  /* 0x0000ffca19197807 */ /* 0x000fc40005800000 */
[-C--:B------:R-:W-:Y:S02]  /*6360*/  VIMNMX R27, PT, PT, R5, R26.reuse, !PT ;  /* 0x0000001a051b7248 */ /* 0x080fe40007fe0100 */
        /* <DEDUP_REMOVED lines=32> */
[CC--:B------:R-:W-:Y:S02]  /*6570*/  VIMNMX R20, PT, PT, R22.reuse, R27.reuse, !PT ;  /* 0x0000001b16147248 */ /* 0x0c0fe40007fe0100 */
[----:B------:R-:W-:Y:S02]  /*6580*/  ISETP.GT.AND P2, PT, R22, R27, PT ;  /* 0x0000001b1600720c */ /* 0x000fe40003f44270 */
[CC--:B------:R-:W-:Y:S02]  /*6590*/  VIMNMX R27, PT, PT, R23.reuse, R20.reuse, !PT ;  /* 0x00000014171b7248 */ /* 0x0c0fe40007fe0100 */
[----:B------:R-:W-:-:S02]  /*65a0*/  ISETP.GT.AND P0, PT, R23, R20, PT ;  /* 0x000000141700720c */ /* 0x000fc40003f04270 */
[----:B------:R-:W2:Y:S01]  /*65b0*/  LDL.128 R20, [R1+0x3b0] ;  /* 0x0003b00001147983 */ /* 0x000ea20000100c00 */
[----:B---3--:R-:W-:Y:S02]  /*65c0*/  ISETP.GT.AND P6, PT, R8, R27, PT ;  /* 0x0000001b0800720c */ /* 0x008fe40003fc4270 */
[----:B------:R-:W-:-:S04]  /*65d0*/  VIMNMX R8, PT, PT, R27, R8, !PT ;  /* 0x000000081b087248 */ /* 0x000fc80007fe0100 */
[CC--:B------:R-:W-:Y:S02]  /*65e0*/  VIMNMX R27, PT, PT, R9.reuse, R8.reuse, !PT ;  /* 0x00000008091b7248 */ /* 0x0c0fe40007fe0100 */
[----:B------:R-:W-:Y:S02]  /*65f0*/  ISETP.GT.AND P5, PT, R9, R8, PT ;  /* 0x000000080900720c */ /* 0x000fe40003fa4270 */
[----:B------:R-:W-:Y:S02]  /*6600*/  VIMNMX R8, PT, PT, R10, R27, !PT ;  /* 0x0000001b0a087248 */ /* 0x000fe40007fe0100 */
[----:B------:R-:W-:Y:S02]  /*6610*/  SEL R25, R25, 0xffd8, !P3 ;  /* 0x0000ffd819197807 */ /* 0x000fe40005800000 */
[----:B------:R-:W-:Y:S02]  /*6620*/  VIMNMX R9, PT, PT, R11, R8, !PT ;  /* 0x000000080b097248 */ /* 0x000fe40007fe0100 */
[----:B------:R-:W-:-:S02]  /*6630*/  SEL R25, R25, 0xffd9, !P1 ;  /* 0x0000ffd919197807 */ /* 0x000fc40004800000 */
[----:B------:R-:W-:Y:S02]  /*6640*/  ISETP.GT.AND P4, PT, R10, R27, PT ;  /* 0x0000001b0a00720c */ /* 0x000fe40003f84270 */
[----:B------:R-:W-:Y:S02]  /*6650*/  ISETP.GT.AND P3, PT, R11, R8, PT ;  /* 0x000000080b00720c */ /* 0x000fe40003f64270 */
[----:B----4-:R-:W-:Y:S02]  /*6660*/  VIMNMX R26, PT, PT, R9, R12, !PT ;  /* 0x0000000c091a7248 */ /* 0x010fe40007fe0100 */
[----:B------:R-:W-:Y:S02]  /*6670*/  ISETP.GT.AND P1, PT, R12, R9, PT ;  /* 0x000000090c00720c */ /* 0x000fe40003f24270 */
[----:B------:R-:W3:Y:S01]  /*6680*/  LDL.128 R8, [R1+0x3c0] ;  /* 0x0003c00001087983 */ /* 0x000ee20000100c00 */
[----:B------:R-:W-:Y:S02]  /*6690*/  SEL R12, R25, 0xffda, !P2 ;  /* 0x0000ffda190c7807 */ /* 0x000fe40005000000 */
[----:B------:R-:W-:-:S02]  /*66a0*/  VIMNMX R25, PT, PT, R13, R26, !PT ;  /* 0x0000001a0d197248 */ /* 0x000fc40007fe0100 */
[----:B------:R-:W-:Y:S02]  /*66b0*/  ISETP.GT.AND P2, PT, R13, R26, PT ;  /* 0x0000001a0d00720c */ /* 0x000fe40003f44270 */
[----:B------:R-:W-:Y:S02]  /*66c0*/  SEL R12, R12, 0xffdb, !P0 ;  /* 0x0000ffdb0c0c7807 */ /* 0x000fe40004000000 */
[-C--:B------:R-:W-:Y:S02]  /*66d0*/  VIMNMX R26, PT, PT, R14, R25.reuse, !PT ;  /* 0x000000190e1a7248 */ /* 0x080fe40007fe0100 */
[----:B------:R-:W-:Y:S02]  /*66e0*/  SEL R12, R12, 0xffdc, !P6 ;  /* 0x0000ffdc0c0c7807 */ /* 0x000fe40007000000 */
[----:B------:R-:W-:Y:S02]  /*66f0*/  VIMNMX R13, PT, PT, R15, R26, !PT ;  /* 0x0000001a0f0d7248 */ /* 0x000fe40007fe0100 */
[----:B------:R-:W-:-:S02]  /*6700*/  ISETP.GT.AND P0, PT, R14, R25, PT ;  /* 0x000000190e00720c */ /* 0x000fc40003f04270 */
[----:B------:R-:W-:Y:S02]  /*6710*/  ISETP.GT.AND P6, PT, R15, R26, PT ;  /* 0x0000001a0f00720c */ /* 0x000fe40003fc4270 */
[----:B------:R-:W-:Y:S02]  /*6720*/  SEL R25, R12, 0xffdd, !P5 ;  /* 0x0000ffdd0c197807 */ /* 0x000fe40006800000 */
[----:B-----5:R-:W-:Y:S02]  /*6730*/  VIMNMX R26, PT, PT, R13, R4, !PT ;  /* 0x000000040d1a7248 */ /* 0x020fe40007fe0100 */
[----:B------:R-:W-:Y:S02]  /*6740*/  ISETP.GT.AND P5, PT, R4, R13, PT ;  /* 0x0000000d0400720c */ /* 0x000fe40003fa4270 */
[----:B------:R-:W4:Y:S01]  /*6750*/  LDL.128 R12, [R1+0x3d0] ;  /* 0x0003d000010c7983 */ /* 0x000f220000100c00 */
[----:B------:R-:W-:Y:S02]  /*6760*/  SEL R25, R25, 0xffde, !P4 ;  /* 0x0000ffde19197807 */ /* 0x000fe40006000000 */
[----:B------:R-:W-:-:S02]  /*6770*/  VIMNMX R27, PT, PT, R5, R26, !PT ;  /* 0x0000001a051b7248 */ /* 0x000fc40007fe0100 */
[----:B------:R-:W-:Y:S02]  /*6780*/  SEL R25, R25, 0xffdf, !P3 ;  /* 0x0000ffdf19197807 */ /* 0x000fe40005800000 */
[----:B------:R-:W-:Y:S02]  /*6790*/  VIMNMX R4, PT, PT, R6, R27, !PT ;  /* 0x0000001b06047248 */ /* 0x000fe40007fe0100 */
[----:B------:R-:W-:Y:S02]  /*67a0*/  ISETP.GT.AND P4, PT, R5, R26, PT ;  /* 0x0000001a0500720c */ /* 0x000fe40003f84270 */
[----:B------:R-:W-:Y:S02]  /*67b0*/  SEL R25, R25, 0xffe0, !P1 ;  /* 0x0000ffe019197807 */ /* 0x000fe40004800000 */
[----:B------:R-:W-:Y:S02]  /*67c0*/  VIMNMX R5, PT, PT, R7, R4, !PT ;  /* 0x0000000407057248 */ /* 0x000fe40007fe0100 */
[----:B------:R-:W-:-:S02]  /*67d0*/  SEL R25, R25, 0xffe1, !P2 ;  /* 0x0000ffe119197807 */ /* 0x000fc40005000000 */
[----:B------:R-:W-:Y:S02]  /*67e0*/  ISETP.GT.AND P2, PT, R16, R5, PT ;  /* 0x000000051000720c */ /* 0x000fe40003f44270 */
[----:B------:R-:W-:Y:S02]  /*67f0*/  ISETP.GT.AND P3, PT, R6, R27, PT ;  /* 0x0000001b0600720c */ /* 0x000fe40003f64270 */
[----:B------:R-:W-:Y:S02]  /*6800*/  ISETP.GT.AND P1, PT, R7, R4, PT ;  /* 0x000000040700720c */ /* 0x000fe40003f24270 */
[----:B------:R-:W-:Y:S02]  /*6810*/  VIMNMX R16, PT, PT, R5, R16, !PT ;  /* 0x0000001005107248 */ /* 0x000fe40007fe0100 */
[----:B------:R-:W5:Y:S01]  /*6820*/  LDL.128 R4, [R1+0x3e0] ;  /* 0x0003e00001047983 */ /* 0x000f620000100c00 */
[----:B------:R-:W-:Y:S02]  /*6830*/  SEL R25, R25, 0xffe2, !P0 ;  /* 0x0000ffe219197807 */ /* 0x000fe40004000000 */
[----:B------:R-:W-:-:S02]  /*6840*/  VIMNMX R27, PT, PT, R17, R16, !PT ;  /* 0x00000010111b7248 */ /* 0x000fc40007fe0100 */
[----:B------:R-:W-:Y:S02]  /*6850*/  ISETP.GT.AND P0, PT, R17, R16, PT ;  /* 0x000000101100720c */ /* 0x000fe40003f04270 */
[----:B------:R-:W-:Y:S02]  /*6860*/  SEL R25, R25, 0xffe3, !P6 ;  /* 0x0000ffe319197807 */ /* 0x000fe40007000000 */
[CC--:B------:R-:W-:Y:S02]  /*6870*/  VIMNMX R16, PT, PT, R18.reuse, R27.reuse, !PT ;  /* 0x0000001b12107248 */ /* 0x0c0fe40007fe0100 */
[----:B------:R-:W-:Y:S02]  /*6880*/  SEL R26, R25, 0xffe4, !P5 ;  /* 0x0000ffe4191a7807 */ /* 0x000fe40006800000 */
[----:B------:R-:W-:Y:S02]  /*6890*/  ISETP.GT.AND P6, PT, R18, R27, PT ;  /* 0x0000001b1200720c */ /* 0x000fe40003fc4270 */
[----:B------:R-:W-:-:S02]  /*68a0*/  ISETP.GT.AND P5, PT, R19, R16, PT ;  /* 0x000000101300720c */ /* 0x000fc40003fa4270 */
        /* <DEDUP_REMOVED lines=10> */
[----:B------:R-:W-:Y:S02]  /*6950*/  VIMNMX R20, PT, PT, R25, R20, !PT ;  /* 0x0000001419147248 */ /* 0x000fe40007fe0100 */
[----:B------:R-:W-:Y:S02]  /*6960*/  SEL R26, R26, 0xffec, !P1 ;  /* 0x0000ffec1a1a7807 */ /* 0x000fe40004800000 */
[CC--:B------:R-:W-:Y:S02]  /*6970*/  ISETP.GT.AND P0, PT, R21.reuse, R20.reuse, PT ;  /* 0x000000141500720c */ /* 0x0c0fe40003f04270 */
[----:B------:R-:W-:-:S02]  /*6980*/  VIMNMX R21, PT, PT, R21, R20, !PT ;  /* 0x0000001415157248 */ /* 0x000fc40007fe0100 */
[----:B------:R-:W-:Y:S02]  /*6990*/  SEL R26, R26, 0xffed, !P0 ;  /* 0x0000ffed1a1a7807 */ /* 0x000fe40004000000 */
[CC--:B------:R-:W-:Y:S02]  /*69a0*/  VIMNMX R20, PT, PT, R22.reuse, R21.reuse, !PT ;  /* 0x0000001516147248 */ /* 0x0c0fe40007fe0100 */
[----:B------:R-:W-:Y:S02]  /*69b0*/  ISETP.GT.AND P1, PT, R22, R21, PT ;  /* 0x000000151600720c */ /* 0x000fe40003f24270 */
[CC--:B------:R-:W-:Y:S02]  /*69c0*/  VIMNMX R21, PT, PT, R23.reuse, R20.reuse, !PT ;  /* 0x0000001417157248 */ /* 0x0c0fe40007fe0100 */
[----:B------:R-:W-:Y:S02]  /*69d0*/  ISETP.GT.AND P0, PT, R23, R20, PT ;  /* 0x000000141700720c */ /* 0x000fe40003f04270 */
        /* <DEDUP_REMOVED lines=47> */
[----:B------:R-:W-:Y:S02]  /*6cd0*/  SHF.R.S32.HI R9, RZ, 0x1f, R24 ;  /* 0x0000001fff097819 */ /* 0x000fe40000011418 */
[----:B------:R-:W-:-:S02]  /*6ce0*/  IADD3 R4, P2, PT, R24, UR12, RZ ;  /* 0x0000000c18047c10 */ /* 0x000fc4000ff5e0ff */
[----:B------:R-:W-:Y:S02]  /*6cf0*/  SEL R26, R26, 0xfffe, !P1 ;  /* 0x0000fffe1a1a7807 */ /* 0x000fe40004800000 */
[----:B------:R-:W-:Y:S02]  /*6d00*/  IADD3.X R5, PT, PT, R9, UR13, RZ, P2, !PT ;  /* 0x0000000d09057c10 */ /* 0x000fe400097fe4ff */
[----:B------:R-:W-:-:S05]  /*6d10*/  SEL R7, R26, 0xffff, !P0 ;  /* 0x0000ffff1a077807 */ /* 0x000fca0004000000 */
[----:B------:R1:W-:Y:S01]  /*6d20*/  STG.E.U8 desc[UR10][R4.64], R7 ;  /* 0x0000000704007986 */ /* 0x0003e2000c10110a */
[----:B------:R-:W-:Y:S05]  /*6d30*/  BRA `(.L_x_407) ;  /* 0x0000005000147947 */ /* 0x000fea0003800000 */
.L_x_400:
        /* <DEDUP_REMOVED lines=66> */
[----:B------:R-:W-:Y:S01]  /*7160*/  UISETP.GE.U32.AND UP0, UPT, UR6, 0x10, UPT ;  /* 0x000000100600788c */ /* 0x000fe2000bf06070 */
[----:B-1----:R-:W-:Y:S01]  /*7170*/  IMAD.MOV.U32 R4, RZ, RZ, RZ ;  /* 0x000000ffff047224 */ /* 0x002fe200078e00ff */
[----:B------:R-:W-:-:S07]  /*7180*/  ULOP3.LUT UR7, UR6, 0xf, URZ, 0xc0, !UPT ;  /* 0x0000000f06077892 */ /* 0x000fce000f8ec0ff */
[----:B------:R-:W-:Y:S05]  /*7190*/  BRA.U !UP0, `(.L_x_409) ;  /* 0x0000000d08287547 */ /* 0x000fea000b800000 */
[----:B------:R-:W3:Y:S02]  /*71a0*/  LDL R4, [R7+-0x20] ;  /* 0xffffe00007047983 */ /* 0x000ee40000100800 */
[----:B---3--:R-:W-:-:S13]  /*71b0*/  ISETP.GE.AND P0, PT, R4, 0x1, PT ;  /* 0x000000010400780c */ /* 0x008fda0003f06270 */
[----:B------:R-:W-:-:S05]  /*71c0*/  @P0 LEA R4, R4, UR16, 0x2 ;  /* 0x0000001004040c11 */ /* 0x000fca000f8e10ff */
[----:B------:R-:W3:Y:S02]  /*71d0*/  @P0 LDL R5, [R4] ;  /* 0x0000000004050983 */ /* 0x000ee40000100800 */
[----:B---3--:R-:W-:-:S05]  /*71e0*/  @P0 VIADD R5, R5, 0x1 ;  /* 0x0000000105050836 */ /* 0x008fca0000000000 */
[----:B------:R1:W-:Y:S04]  /*71f0*/  @P0 STL [R4], R5 ;  /* 0x0000000504000387 */ /* 0x0003e80000100800 */
[----:B------:R-:W3:Y:S02]  /*7200*/  LDL R6, [R7+-0x1c] ;  /* 0xffffe40007067983 */ /* 0x000ee40000100800 */
[----:B---3--:R-:W-:-:S13]  /*7210*/  ISETP.GE.AND P0, PT, R6, 0x1, PT ;  /* 0x000000010600780c */ /* 0x008fda0003f06270 */
[----:B------:R-:W-:-:S05]  /*7220*/  @P0 LEA R6, R6, UR16, 0x2 ;  /* 0x0000001006060c11 */ /* 0x000fca000f8e10ff */
[----:B------:R-:W3:Y:S02]  /*7230*/  @P0 LDL R8, [R6] ;  /* 0x0000000006080983 */ /* 0x000ee40000100800 */
[----:B---3--:R-:W-:-:S05]  /*7240*/  @P0 VIADD R9, R8, 0x1 ;  /* 0x0000000108090836 */ /* 0x008fca0000000000 */
[----:B------:R3:W-:Y:S04]  /*7250*/  @P0 STL [R6], R9 ;  /* 0x0000000906000387 */ /* 0x0007e80000100800 */
[----:B------:R-:W4:Y:S02]  /*7260*/  LDL R8, [R7+-0x18] ;  /* 0xffffe80007087983 */ /* 0x000f240000100800 */
[----:B----4-:R-:W-:-:S13]  /*7270*/  ISETP.GE.AND P0, PT, R8, 0x1, PT ;  /* 0x000000010800780c */ /* 0x010fda0003f06270 */
[----:B------:R-:W-:-:S05]  /*7280*/  @P0 LEA R8, R8, UR16, 0x2 ;  /* 0x0000001008080c11 */ /* 0x000fca000f8e10ff */
[----:B------:R-:W1:Y:S02]  /*7290*/  @P0 LDL R10, [R8] ;  /* 0x00000000080a0983 */ /* 0x000e640000100800 */
[----:B-1----:R-:W-:-:S05]  /*72a0*/  @P0 VIADD R5, R10, 0x1 ;  /* 0x000000010a050836 */ /* 0x002fca0000000000 */
[----:B------:R1:W-:Y:S04]  /*72b0*/  @P0 STL [R8], R5 ;  /* 0x0000000508000387 */ /* 0x0003e80000100800 */
[----:B------:R-:W4:Y:S02]  /*72c0*/  LDL R4, [R7+-0x14] ;  /* 0xffffec0007047983 */ /* 0x000f240000100800 */
[----:B----4-:R-:W-:-:S13]  /*72d0*/  ISETP.GE.AND P0, PT, R4, 0x1, PT ;  /* 0x000000010400780c */ /* 0x010fda0003f06270 */
        /* <DEDUP_REMOVED lines=28> */
[----:B------:R-:W4:Y:S02]  /*74a0*/  LDL R8, [R7] ;  /* 0x0000000007087983 */ /* 0x000f240000100800 */
[----:B----4-:R-:W-:-:S13]  /*74b0*/  ISETP.GE.AND P0, PT, R8, 0x1, PT ;  /* 0x000000010800780c */ /* 0x010fda0003f06270 */
[----:B------:R-:W-:-:S05]  /*74c0*/  @P0 LEA R8, R8, UR16, 0x2 ;  /* 0x0000001008080c11 */ /* 0x000fca000f8e10ff */
[----:B------:R-:W1:Y:S02]  /*74d0*/  @P0 LDL R10, [R8] ;  /* 0x00000000080a0983 */ /* 0x000e640000100800 */
[----:B-1----:R-:W-:-:S05]  /*74e0*/  @P0 VIADD R5, R10, 0x1 ;  /* 0x000000010a050836 */ /* 0x002fca0000000000 */
[----:B------:R1:W-:Y:S04]  /*74f0*/  @P0 STL [R8], R5 ;  /* 0x0000000508000387 */ /* 0x0003e80000100800 */
[----:B------:R-:W4:Y:S02]  /*7500*/  LDL R4, [R7+0x4] ;  /* 0x0000040007047983 */ /* 0x000f240000100800 */
[----:B----4-:R-:W-:-:S13]  /*7510*/  ISETP.GE.AND P0, PT, R4, 0x1, PT ;  /* 0x000000010400780c */ /* 0x010fda0003f06270 */
[----:B------:R-:W-:-:S05]  /*7520*/  @P0 LEA R4, R4, UR16, 0x2 ;  /* 0x0000001004040c11 */ /* 0x000fca000f8e10ff */
[----:B------:R-:W3:Y:S02]  /*7530*/  @P0 LDL R10, [R4] ;  /* 0x00000000040a0983 */ /* 0x000ee40000100800 */
[----:B---3--:R-:W-:-:S05]  /*7540*/  @P0 VIADD R9, R10, 0x1 ;  /* 0x000000010a090836 */ /* 0x008fca0000000000 */
[----:B------:R3:W-:Y:S04]  /*7550*/  @P0 STL [R4], R9 ;  /* 0x0000000904000387 */ /* 0x0007e80000100800 */
[----:B------:R-:W4:Y:S02]  /*7560*/  LDL R6, [R7+0x8] ;  /* 0x0000080007067983 */ /* 0x000f240000100800 */
        /* <DEDUP_REMOVED lines=32> */
[----:B------:R-:W3:Y:S01]  /*7770*/  @P0 LDL R4, [R10] ;  /* 0x000000000a040983 */ /* 0x000ee20000100800 */
[----:B------:R-:W-:-:S04]  /*7780*/  ULOP3.LUT UR9, UR6, 0x7ffffff0, URZ, 0xc0, !UPT ;  /* 0x7ffffff006097892 */ /* 0x000fc8000f8ec0ff */
[----:B------:R-:W-:-:S04]  /*7790*/  UIADD3 UR4, UPT, UPT, -UR9, 0x10, URZ ;  /* 0x0000001009047890 */ /* 0x000fc8000fffe1ff */
[----:B------:R-:W-:Y:S01]  /*77a0*/  UISETP.NE.AND UP0, UPT, UR4, URZ, UPT ;  /* 0x000000ff0400728c */ /* 0x000fe2000bf05270 */
[----:B---3--:R-:W-:Y:S02]  /*77b0*/  @P0 VIADD R9, R4, 0x1 ;  /* 0x0000000104090836 */ /* 0x008fe40000000000 */
[----:B------:R-:W-:-:S03]  /*77c0*/  IMAD.U32 R4, RZ, RZ, UR9 ;  /* 0x00000009ff047e24 */ /* 0x000fc6000f8e00ff */
[----:B------:R1:W-:Y:S03]  /*77d0*/  @P0 STL [R10], R9 ;  /* 0x000000090a000387 */ /* 0x0003e60000100800 */
[----:B------:R-:W-:Y:S05]  /*77e0*/  BRA.U !UP0, `(.L_x_409) ;  /* 0x0000000508947547 */ /* 0x000fea000b800000 */
[----:B------:R-:W-:-:S07]  /*77f0*/  VIADD R7, R7, 0x40 ;  /* 0x0000004007077836 */ /* 0x000fce0000000000 */
.L_x_410:
[----:B----4-:R-:W3:Y:S02]  /*7800*/  LDL R6, [R7+-0x20] ;  /* 0xffffe00007067983 */ /* 0x010ee40000100800 */
[----:B---3--:R-:W-:-:S13]  /*7810*/  ISETP.GE.AND P0, PT, R6, 0x1, PT ;  /* 0x000000010600780c */ /* 0x008fda0003f06270 */
[----:B------:R-:W-:-:S05]  /*7820*/  @P0 LEA R6, R6, UR16, 0x2 ;  /* 0x0000001006060c11 */ /* 0x000fca000f8e10ff */
[----:B-1----:R-:W3:Y:S02]  /*7830*/  @P0 LDL R5, [R6] ;  /* 0x0000000006050983 */ /* 0x002ee40000100800 */
        /* <DEDUP_REMOVED lines=11> */
[----:B------:R-:W4:Y:S02]  /*78f0*/  @P0 LDL R5, [R8] ;  /* 0x0000000008050983 */ /* 0x000f240000100800 */
[----:B----4-:R-:W-:-:S05]  /*7900*/  @P0 VIADD R13, R5, 0x1 ;  /* 0x00000001050d0836 */ /* 0x010fca0000000000 */
[----:B------:R4:W-:Y:S04]  /*7910*/  @P0 STL [R8], R13 ;  /* 0x0000000d08000387 */ /* 0x0009e80000100800 */
[----:B-1----:R-:W5:Y:S02]  /*7920*/  LDL R6, [R7+-0x14] ;  /* 0xffffec0007067983 */ /* 0x002f640000100800 */
[----:B-----5:R-:W-:-:S13]  /*7930*/  ISETP.GE.AND P0, PT, R6, 0x1, PT ;  /* 0x000000010600780c */ /* 0x020fda0003f06270 */
[----:B------:R-:W-:-:S05]  /*7940*/  @P0 LEA R6, R6, UR16, 0x2 ;  /* 0x0000001006060c11 */ /* 0x000fca000f8e10ff */
[----:B------:R-:W5:Y:S02]  /*7950*/  @P0 LDL R5, [R6] ;  /* 0x0000000006050983 */ /* 0x000f640000100800 */
[----:B-----5:R-:W-:-:S05]  /*7960*/  @P0 VIADD R11, R5, 0x1 ;  /* 0x00000001050b0836 */ /* 0x020fca0000000000 */
[----:B------:R1:W-:Y:S04]  /*7970*/  @P0 STL [R6], R11 ;  /* 0x0000000b06000387 */ /* 0x0003e80000100800 */
[----:B---3--:R-:W3:Y:S02]  /*7980*/  LDL R9, [R7+-0x10] ;  /* 0xfffff00007097983 */ /* 0x008ee40000100800 */
[----:B---3--:R-:W-:-:S13]  /*7990*/  ISETP.GE.AND P0, PT, R9, 0x1, PT ;  /* 0x000000010900780c */ /* 0x008fda0003f06270 */
[----:B------:R-:W-:-:S05]  /*79a0*/  @P0 LEA R9, R9, UR16, 0x2 ;  /* 0x0000001009090c11 */ /* 0x000fca000f8e10ff */
[----:B------:R-:W3:Y:S02]  /*79b0*/  @P0 LDL R5, [R9] ;  /* 0x0000000009050983 */ /* 0x000ee40000100800 */
[----:B---3--:R-:W-:-:S05]  /*79c0*/  @P0 VIADD R10, R5, 0x1 ;  /* 0x00000001050a0836 */ /* 0x008fca0000000000 */
[----:B------:R3:W-:Y:S04]  /*79d0*/  @P0 STL [R9], R10 ;  /* 0x0000000a09000387 */ /* 0x0007e80000100800 */
[----:B----4-:R-:W4:Y:S02]  /*79e0*/  LDL R8, [R7+-0xc] ;  /* 0xfffff40007087983 */ /* 0x010f240000100800 */
        /* <DEDUP_REMOVED lines=17> */
[----:B----4-:R-:W4:Y:S02]  /*7b00*/  LDL R8, [R7] ;  /* 0x0000000007087983 */ /* 0x010f240000100800 */
[----:B----4-:R-:W-:-:S13]  /*7b10*/  ISETP.GE.AND P0, PT, R8, 0x1, PT ;  /* 0x000000010800780c */ /* 0x010fda0003f06270 */
[----:B------:R-:W-:-:S05]  /*7b20*/  @P0 LEA R8, R8, UR16, 0x2 ;  /* 0x0000001008080c11 */ /* 0x000fca000f8e10ff */
[----:B------:R-:W4:Y:S02]  /*7b30*/  @P0 LDL R5, [R8] ;  /* 0x0000000008050983 */ /* 0x000f240000100800 */
[----:B----4-:R-:W-:-:S05]  /*7b40*/  @P0 VIADD R13, R5, 0x1 ;  /* 0x00000001050d0836 */ /* 0x010fca0000000000 */
[----:B------:R4:W-:Y:S04]  /*7b50*/  @P0 STL [R8], R13 ;  /* 0x0000000d08000387 */ /* 0x0009e80000100800 */
[----:B-1----:R-:W5:Y:S02]  /*7b60*/  LDL R6, [R7+0x4] ;  /* 0x0000040007067983 */ /* 0x002f640000100800 */
[----:B-----5:R-:W-:-:S13]  /*7b70*/  ISETP.GE.AND P0, PT, R6, 0x1, PT ;  /* 0x000000010600780c */ /* 0x020fda0003f06270 */
[----:B------:R-:W-:-:S05]  /*7b80*/  @P0 LEA R6, R6, UR16, 0x2 ;  /* 0x0000001006060c11 */ /* 0x000fca000f8e10ff */
[----:B------:R-:W5:Y:S02]  /*7b90*/  @P0 LDL R5, [R6] ;  /* 0x0000000006050983 */ /* 0x000f640000100800 */
[----:B-----5:R-:W-:-:S05]  /*7ba0*/  @P0 VIADD R11, R5, 0x1 ;  /* 0x00000001050b0836 */ /* 0x020fca0000000000 */
[----:B------:R1:W-:Y:S04]  /*7bb0*/  @P0 STL [R6], R11 ;  /* 0x0000000b06000387 */ /* 0x0003e80000100800 */
[----:B---3--:R-:W3:Y:S02]  /*7bc0*/  LDL R9, [R7+0x8] ;  /* 0x0000080007097983 */ /* 0x008ee40000100800 */
[----:B---3--:R-:W-:-:S13]  /*7bd0*/  ISETP.GE.AND P0, PT, R9, 0x1, PT ;  /* 0x000000010900780c */ /* 0x008fda0003f06270 */
[----:B------:R-:W-:-:S05]  /*7be0*/  @P0 LEA R9, R9, UR16, 0x2 ;  /* 0x0000001009090c11 */ /* 0x000fca000f8e10ff */
[----:B------:R-:W3:Y:S02]  /*7bf0*/  @P0 LDL R5, [R9] ;  /* 0x0000000009050983 */ /* 0x000ee40000100800 */
[----:B---3--:R-:W-:-:S05]  /*7c00*/  @P0 VIADD R10, R5, 0x1 ;  /* 0x00000001050a0836 */ /* 0x008fca0000000000 */
[----:B------:R3:W-:Y:S04]  /*7c10*/  @P0 STL [R9], R10 ;  /* 0x0000000a09000387 */ /* 0x0007e80000100800 */
[----:B----4-:R-:W4:Y:S02]  /*7c20*/  LDL R8, [R7+0xc] ;  /* 0x00000c0007087983 */ /* 0x010f240000100800 */
        /* <DEDUP_REMOVED lines=17> */
[----:B------:R-:W5:Y:S02]  /*7d40*/  LDL R8, [R7+0x18] ;  /* 0x0000180007087983 */ /* 0x000f640000100800 */
[----:B-----5:R-:W-:-:S13]  /*7d50*/  ISETP.GE.AND P0, PT, R8, 0x1, PT ;  /* 0x000000010800780c */ /* 0x020fda0003f06270 */
[----:B------:R-:W-:-:S05]  /*7d60*/  @P0 LEA R8, R8, UR16, 0x2 ;  /* 0x0000001008080c11 */ /* 0x000fca000f8e10ff */
[----:B------:R-:W3:Y:S02]  /*7d70*/  @P0 LDL R5, [R8] ;  /* 0x0000000008050983 */ /* 0x000ee40000100800 */
[----:B---3--:R-:W-:-:S05]  /*7d80*/  @P0 VIADD R9, R5, 0x1 ;  /* 0x0000000105090836 */ /* 0x008fca0000000000 */
[----:B------:R4:W-:Y:S04]  /*7d90*/  @P0 STL [R8], R9 ;  /* 0x0000000908000387 */ /* 0x0009e80000100800 */
[----:B------:R-:W3:Y:S02]  /*7da0*/  LDL R5, [R7+0x1c] ;  /* 0x00001c0007057983 */ /* 0x000ee40000100800 */
[----:B---3--:R-:W-:-:S13]  /*7db0*/  ISETP.GE.AND P0, PT, R5, 0x1, PT ;  /* 0x000000010500780c */ /* 0x008fda0003f06270 */
[----:B------:R-:W-:-:S05]  /*7dc0*/  @P0 LEA R5, R5, UR16, 0x2 ;  /* 0x0000001005050c11 */ /* 0x000fca000f8e10ff */
[----:B------:R-:W3:Y:S01]  /*7dd0*/  @P0 LDL R6, [R5] ;  /* 0x0000000005060983 */ /* 0x000ee20000100800 */
[----:B------:R-:W-:Y:S01]  /*7de0*/  UIADD3 UR4, UPT, UPT, UR4, 0x10, URZ ;  /* 0x0000001004047890 */ /* 0x000fe2000fffe0ff */
[----:B------:R-:W-:-:S03]  /*7df0*/  VIADD R7, R7, 0x40 ;  /* 0x0000004007077836 */ /* 0x000fc60000000000 */
[----:B------:R-:W-:Y:S01]  /*7e00*/  UISETP.NE.AND UP0, UPT, UR4, URZ, UPT ;  /* 0x000000ff0400728c */ /* 0x000fe2000bf05270 */
[----:B---3--:R-:W-:-:S05]  /*7e10*/  @P0 VIADD R6, R6, 0x1 ;  /* 0x0000000106060836 */ /* 0x008fca0000000000 */
[----:B------:R4:W-:Y:S03]  /*7e20*/  @P0 STL [R5], R6 ;  /* 0x0000000605000387 */ /* 0x0009e60000100800 */
[----:B------:R-:W-:Y:S05]  /*7e30*/  BRA.U UP0, `(.L_x_410) ;  /* 0xfffffff900707547 */ /* 0x000fea000b83ffff */
.L_x_409:
[----:B------:R-:W-:-:S09]  /*7e40*/  UISETP.NE.AND UP0, UPT, UR7, URZ, UPT ;  /* 0x000000ff0700728c */ /* 0x000fd2000bf05270 */
[----:B------:R-:W-:Y:S05]  /*7e50*/  BRA.U !UP0, `(.L_x_408) ;  /* 0x0000000908c47547 */ /* 0x000fea000b800000 */
[----:B------:R-:W-:Y:S01]  /*7e60*/  UISETP.GE.U32.AND UP0, UPT, UR7, 0x8, UPT ;  /* 0x000000080700788c */ /* 0x000fe2000bf06070 */
[----:B-1--4-:R-:W-:-:S05]  /*7e70*/  IMAD.U32 R5, RZ, RZ, UR6 ;  /* 0x00000006ff057e24 */ /* 0x012fca000f8e00ff */
[----:B------:R-:W-:-:S03]  /*7e80*/  LOP3.LUT R5, R5, 0x7, RZ, 0xc0, !PT ;  /* 0x0000000705057812 */ /* 0x000fc600078ec0ff */
[----:B------:R-:W-:Y:S05]  /*7e90*/  BRA.U !UP0, `(.L_x_411) ;  /* 0x0000000108d47547 */ /* 0x000fea000b800000 */
[----:B------:R-:W-:-:S05]  /*7ea0*/  LEA R6, R4, UR8, 0x2 ;  /* 0x0000000804067c11 */ /* 0x000fca000f8e10ff */
[----:B------:R-:W3:Y:S02]  /*7eb0*/  LDL R7, [R6] ;  /* 0x0000000006077983 */ /* 0x000ee40000100800 */
[----:B---3--:R-:W-:-:S13]  /*7ec0*/  ISETP.GE.AND P0, PT, R7, 0x1, PT ;  /* 0x000000010700780c */ /* 0x008fda0003f06270 */
[----:B------:R-:W-:-:S05]  /*7ed0*/  @P0 LEA R7, R7, UR16, 0x2 ;  /* 0x0000001007070c11 */ /* 0x000fca000f8e10ff */
[----:B------:R-:W3:Y:S02]  /*7ee0*/  @P0 LDL R8, [R7] ;  /* 0x0000000007080983 */ /* 0x000ee40000100800 */
[----:B---3--:R-:W-:-:S05]  /*7ef0*/  @P0 VIADD R8, R8, 0x1 ;  /* 0x0000000108080836 */ /* 0x008fca0000000000 */
[----:B------:R1:W-:Y:S04]  /*7f00*/  @P0 STL [R7], R8 ;  /* 0x0000000807000387 */ /* 0x0003e80000100800 */
[----:B------:R-:W3:Y:S02]  /*7f10*/  LDL R9, [R6+0x4] ;  /* 0x0000040006097983 */ /* 0x000ee40000100800 */
[----:B---3--:R-:W-:-:S13]  /*7f20*/  ISETP.GE.AND P0, PT, R9, 0x1, PT ;  /* 0x000000010900780c */ /* 0x008fda0003f06270 */
[----:B------:R-:W-:-:S05]  /*7f30*/  @P0 LEA R9, R9, UR16, 0x2 ;  /* 0x0000001009090c11 */ /* 0x000fca000f8e10ff */
[----:B------:R-:W3:Y:S02]  /*7f40*/  @P0 LDL R10, [R9] ;  /* 0x00000000090a0983 */ /* 0x000ee40000100800 */
[----:B---3--:R-:W-:-:S05]  /*7f50*/  @P0 VIADD R10, R10, 0x1 ;  /* 0x000000010a0a0836 */ /* 0x008fca0000000000 */
[----:B------:R3:W-:Y:S04]  /*7f60*/  @P0 STL [R9], R10 ;  /* 0x0000000a09000387 */ /* 0x0007e80000100800 */
[----:B------:R-:W4:Y:S02]  /*7f70*/  LDL R11, [R6+0x8] ;  /* 0x00000800060b7983 */ /* 0x000f240000100800 */
        /* <DEDUP_REMOVED lines=29> */
[----:B---3--:R-:W3:Y:S01]  /*8150*/  LDL R9, [R6+0x1c] ;  /* 0x00001c0006097983 */ /* 0x008ee20000100800 */
[----:B------:R-:W-:Y:S01]  /*8160*/  BSSY.RECONVERGENT B1, `(.L_x_412) ;  /* 0x0000007000017945 */ /* 0x000fe20003800200 */
[----:B---3--:R-:W-:-:S13]  /*8170*/  ISETP.GE.AND P0, PT, R9, 0x1, PT ;  /* 0x000000010900780c */ /* 0x008fda0003f06270 */
[----:B----4-:R-:W-:Y:S05]  /*8180*/  @!P0 BRA `(.L_x_413) ;  /* 0x0000000000108947 */ /* 0x010fea0003800000 */
[----:B------:R-:W-:-:S05]  /*8190*/  LEA R6, R9, UR16, 0x2 ;  /* 0x0000001009067c11 */ /* 0x000fca000f8e10ff */
[----:B------:R-:W3:Y:S02]  /*81a0*/  LDL R7, [R6] ;  /* 0x0000000006077983 */ /* 0x000ee40000100800 */
[----:B---3--:R-:W-:-:S05]  /*81b0*/  VIADD R7, R7, 0x1 ;  /* 0x0000000107077836 */ /* 0x008fca0000000000 */
[----:B------:R1:W-:Y:S02]  /*81c0*/  STL [R6], R7 ;  /* 0x0000000706007387 */ /* 0x0003e40000100800 */
.L_x_413:
[----:B------:R-:W-:Y:S05]  /*81d0*/  BSYNC.RECONVERGENT B1 ;  /* 0x0000000000017941 */ /* 0x000fea0003800200 */
.L_x_412:
[----:B------:R-:W-:-:S07]  /*81e0*/  VIADD R4, R4, 0x8 ;  /* 0x0000000804047836 */ /* 0x000fce0000000000 */
.L_x_411:
[----:B------:R-:W-:-:S13]  /*81f0*/  ISETP.NE.AND P0, PT, R5, RZ, PT ;  /* 0x000000ff0500720c */ /* 0x000fda0003f05270 */
[----:B------:R-:W-:Y:S05]  /*8200*/  @!P0 BRA `(.L_x_408) ;  /* 0x0000000400d88947 */ /* 0x000fea0003800000 */
[----:B------:R-:W-:Y:S01]  /*8210*/  ISETP.GE.U32.AND P0, PT, R5, 0x4, PT ;  /* 0x000000040500780c */ /* 0x000fe20003f06070 */
[----:B------:R-:W-:-:S05]  /*8220*/  IMAD.U32 R11, RZ, RZ, UR6 ;  /* 0x00000006ff0b7e24 */ /* 0x000fca000f8e00ff */
[----:B------:R-:W-:-:S07]  /*8230*/  LOP3.LUT R11, R11, 0x3, RZ, 0xc0, !PT ;  /* 0x000000030b0b7812 */ /* 0x000fce00078ec0ff */
[----:B------:R-:W-:Y:S05]  /*8240*/  @!P0 BRA `(.L_x_414) ;  /* 0x0000000000748947 */ /* 0x000fea0003800000 */
[----:B------:R-:W-:-:S05]  /*8250*/  LEA R12, R4, UR8, 0x2 ;  /* 0x00000008040c7c11 */ /* 0x000fca000f8e10ff */
[----:B------:R-:W3:Y:S02]  /*8260*/  LDL R5, [R12] ;  /* 0x000000000c057983 */ /* 0x000ee40000100800 */
[----:B---3--:R-:W-:-:S13]  /*8270*/  ISETP.GE.AND P0, PT, R5, 0x1, PT ;  /* 0x000000010500780c */ /* 0x008fda0003f06270 */
[----:B------:R-:W-:-:S05]  /*8280*/  @P0 LEA R5, R5, UR16, 0x2 ;  /* 0x0000001005050c11 */ /* 0x000fca000f8e10ff */
[----:B-1----:R-:W3:Y:S02]  /*8290*/  @P0 LDL R6, [R5] ;  /* 0x0000000005060983 */ /* 0x002ee40000100800 */
        /* <DEDUP_REMOVED lines=14> */
[----:B-1----:R-:W4:Y:S01]  /*8380*/  LDL R5, [R12+0xc] ;  /* 0x00000c000c057983 */ /* 0x002f220000100800 */
[----:B------:R-:W-:Y:S01]  /*8390*/  BSSY.RECONVERGENT B1, `(.L_x_415) ;  /* 0x0000007000017945 */ /* 0x000fe20003800200 */
[----:B----4-:R-:W-:-:S13]  /*83a0*/  ISETP.GE.AND P0, PT, R5, 0x1, PT ;  /* 0x000000010500780c */ /* 0x010fda0003f06270 */
[----:B---3--:R-:W-:Y:S05]  /*83b0*/  @!P0 BRA `(.L_x_416) ;  /* 0x0000000000108947 */ /* 0x008fea0003800000 */
[----:B------:R-:W-:-:S05]  /*83c0*/  LEA R5, R5, UR16, 0x2 ;  /* 0x0000001005057c11 */ /* 0x000fca000f8e10ff */
[----:B------:R-:W3:Y:S02]  /*83d0*/  LDL R6, [R5] ;  /* 0x0000000005067983 */ /* 0x000ee40000100800 */
[----:B---3--:R-:W-:-:S05]  /*83e0*/  VIADD R6, R6, 0x1 ;  /* 0x0000000106067836 */ /* 0x008fca0000000000 */
[----:B------:R1:W-:Y:S02]  /*83f0*/  STL [R5], R6 ;  /* 0x0000000605007387 */ /* 0x0003e40000100800 */
.L_x_416:
[----:B------:R-:W-:Y:S05]  /*8400*/  BSYNC.RECONVERGENT B1 ;  /* 0x0000000000017941 */ /* 0x000fea0003800200 */
.L_x_415:
[----:B------:R-:W-:-:S07]  /*8410*/  VIADD R4, R4, 0x4 ;  /* 0x0000000404047836 */ /* 0x000fce0000000000 */
.L_x_414:
[----:B------:R-:W-:-:S13]  /*8420*/  ISETP.NE.AND P0, PT, R11, RZ, PT ;  /* 0x000000ff0b00720c */ /* 0x000fda0003f05270 */
[----:B------:R-:W-:Y:S05]  /*8430*/  @!P0 BRA `(.L_x_408) ;  /* 0x00000004004c8947 */ /* 0x000fea0003800000 */
[----:B-1----:R-:W-:-:S04]  /*8440*/  IMAD.MOV.U32 R7, RZ, RZ, 0x4 ;  /* 0x00000004ff077424 */ /* 0x002fc800078e00ff */
[----:B------:R-:W-:-:S05]  /*8450*/  IMAD R7, R4, R7, UR8 ;  /* 0x0000000804077e24 */ /* 0x000fca000f8e0207 */
[----:B------:R-:W3:Y:S01]  /*8460*/  LDL R4, [R7] ;  /* 0x0000000007047983 */ /* 0x000ee20000100800 */
[----:B------:R-:W-:Y:S01]  /*8470*/  IADD3 R6, PT, PT, -R11, 0x1, RZ ;  /* 0x000000010b067810 */ /* 0x000fe20007ffe1ff */
[----:B------:R-:W-:Y:S03]  /*8480*/  BSSY.RECONVERGENT B1, `(.L_x_417) ;  /* 0x0000008000017945 */ /* 0x000fe60003800200 */
[----:B------:R-:W-:Y:S02]  /*8490*/  ISETP.NE.AND P1, PT, R6, RZ, PT ;  /* 0x000000ff0600720c */ /* 0x000fe40003f25270 */
[----:B---3--:R-:W-:-:S13]  /*84a0*/  ISETP.GE.AND P0, PT, R4, 0x1, PT ;  /* 0x000000010400780c */ /* 0x008fda0003f06270 */
[----:B------:R-:W-:Y:S05]  /*84b0*/  @!P0 BRA `(.L_x_418) ;  /* 0x0000000000108947 */ /* 0x000fea0003800000 */
[----:B------:R-:W-:-:S05]  /*84c0*/  LEA R4, R4, UR16, 0x2 ;  /* 0x0000001004047c11 */ /* 0x000fca000f8e10ff */
[----:B------:R-:W3:Y:S02]  /*84d0*/  LDL R5, [R4] ;  /* 0x0000000004057983 */ /* 0x000ee40000100800 */
[----:B---3--:R-:W-:-:S05]  /*84e0*/  VIADD R5, R5, 0x1 ;  /* 0x0000000105057836 */ /* 0x008fca0000000000 */
[----:B------:R1:W-:Y:S02]  /*84f0*/  STL [R4], R5 ;  /* 0x0000000504007387 */ /* 0x0003e40000100800 */
.L_x_418:
[----:B------:R-:W-:Y:S05]  /*8500*/  BSYNC.RECONVERGENT B1 ;  /* 0x0000000000017941 */ /* 0x000fea0003800200 */
.L_x_417:
[----:B------:R-:W-:Y:S05]  /*8510*/  @!P1 BRA `(.L_x_408) ;  /* 0x0000000400149947 */ /* 0x000fea0003800000 */
[----:B-1----:R-:W-:Y:S02]  /*8520*/  IMAD.MOV.U32 R4, RZ, RZ, R6 ;  /* 0x000000ffff047224 */ /* 0x002fe400078e0006 */
[----:B------:R-:W-:-:S03]  /*8530*/  VIADD R5, R7, 0x4 ;  /* 0x0000000407057836 */ /* 0x000fc60000000000 */
[----:B------:R-:W-:-:S13]  /*8540*/  ISETP.GE.AND P0, PT, R4, RZ, PT ;  /* 0x000000ff0400720c */ /* 0x000fda0003f06270 */
[----:B------:R-:W-:Y:S05]  /*8550*/  @P0 BRA `(.L_x_419) ;  /* 0x0000000000dc0947 */ /* 0x000fea0003800000 */
[----:B------:R-:W-:Y:S01]  /*8560*/  IMAD.MOV R6, RZ, RZ, -R4 ;  /* 0x000000ffff067224 */ /* 0x000fe200078e0a04 */
[----:B------:R-:W-:-:S04]  /*8570*/  PLOP3.LUT P0, PT, PT, PT, PT, 0x80, 0x8 ;  /* 0x000000000008781c */ /* 0x000fc80003f0f070 */
[----:B------:R-:W-:-:S13]  /*8580*/  ISETP.GT.AND P1, PT, R6, 0x3, PT ;  /* 0x000000030600780c */ /* 0x000fda0003f24270 */
[----:B------:R-:W-:Y:S05]  /*8590*/  @!P1 BRA `(.L_x_420) ;  /* 0x0000000000749947 */ /* 0x000fea0003800000 */
[----:B------:R-:W-:-:S13]  /*85a0*/  PLOP3.LUT P0, PT, PT, PT, PT, 0x8, 0x80 ;  /* 0x000000000080781c */ /* 0x000fda0003f0e170 */
.L_x_421:
        /* <DEDUP_REMOVED lines=18> */
[----:B-1----:R-:W4:Y:S02]  /*86d0*/  LDL R6, [R5+0xc] ;  /* 0x00000c0005067983 */ /* 0x002f240000100800 */
[----:B----4-:R-:W-:-:S13]  /*86e0*/  ISETP.GE.AND P1, PT, R6, 0x1, PT ;  /* 0x000000010600780c */ /* 0x010fda0003f26270 */
[----:B------:R-:W-:-:S05]  /*86f0*/  @P1 LEA R6, R6, UR16, 0x2 ;  /* 0x0000001006061c11 */ /* 0x000fca000f8e10ff */
[----:B------:R-:W4:Y:S01]  /*8700*/  @P1 LDL R7, [R6] ;  /* 0x0000000006071983 */ /* 0x000f220000100800 */
[----:B------:R-:W-:Y:S02]  /*8710*/  VIADD R4, R4, 0x4 ;  /* 0x0000000404047836 */ /* 0x000fe40000000000 */
[----:B------:R-:W-:Y:S02]  /*8720*/  VIADD R5, R5, 0x10 ;  /* 0x0000001005057836 */ /* 0x000fe40000000000 */
[----:B----4-:R-:W-:-:S05]  /*8730*/  @P1 VIADD R7, R7, 0x1 ;  /* 0x0000000107071836 */ /* 0x010fca0000000000 */
[----:B------:R3:W-:Y:S01]  /*8740*/  @P1 STL [R6], R7 ;  /* 0x0000000706001387 */ /* 0x0007e20000100800 */
[----:B------:R-:W-:-:S13]  /*8750*/  ISETP.GE.AND P1, PT, R4, -0x3, PT ;  /* 0xfffffffd0400780c */ /* 0x000fda0003f26270 */
[----:B---3--:R-:W-:Y:S05]  /*8760*/  @!P1 BRA `(.L_x_421) ;  /* 0xfffffffc00909947 */ /* 0x008fea000383ffff */
.L_x_420:
[----:B------:R-:W-:-:S05]  /*8770*/  IMAD.MOV R6, RZ, RZ, -R4 ;  /* 0x000000ffff067224 */ /* 0x000fca00078e0a04 */
[----:B------:R-:W-:-:S13]  /*8780*/  ISETP.GT.AND P1, PT, R6, 0x1, PT ;  /* 0x000000010600780c */ /* 0x000fda0003f24270 */
[----:B------:R-:W-:Y:S05]  /*8790*/  @!P1 BRA `(.L_x_422) ;  /* 0x0000000000449947 */ /* 0x000fea0003800000 */
        /* <DEDUP_REMOVED lines=10> */
[----:B------:R-:W-:Y:S02]  /*8840*/  VIADD R4, R4, 0x1 ;  /* 0x0000000104047836 */ /* 0x000fe40000000000 */
[----:B------:R-:W-:Y:S02]  /*8850*/  VIADD R10, R5, 0x4 ;  /* 0x00000004050a7836 */ /* 0x000fe40000000000 */
[----:B------:R-:W-:Y:S02]  /*8860*/  VIADD R4, R4, 0x1 ;  /* 0x0000000104047836 */ /* 0x000fe40000000000 */
[----:B------:R-:W-:Y:S02]  /*8870*/  VIADD R5, R10, 0x4 ;  /* 0x000000040a057836 */ /* 0x000fe40000000000 */
[----:B---3--:R-:W-:-:S05]  /*8880*/  @P0 VIADD R9, R9, 0x1 ;  /* 0x0000000109090836 */ /* 0x008fca0000000000 */
[----:B------:R1:W-:Y:S01]  /*8890*/  @P0 STL [R8], R9 ;  /* 0x0000000908000387 */ /* 0x0003e20000100800 */
[----:B------:R-:W-:-:S13]  /*88a0*/  PLOP3.LUT P0, PT, PT, PT, PT, 0x8, 0x80 ;  /* 0x000000000080781c */ /* 0x000fda0003f0e170 */
.L_x_422:
[----:B------:R-:W-:-:S13]  /*88b0*/  ISETP.EQ.AND P1, PT, R4, RZ, PT ;  /* 0x000000ff0400720c */ /* 0x000fda0003f22270 */
[----:B------:R-:W-:Y:S05]  /*88c0*/  @!P0 BRA P1, `(.L_x_408) ;  /* 0x0000000000288947 */ /* 0x000fea0000800000 */
.L_x_419:
[----:B-1----:R-:W3:Y:S02]  /*88d0*/  LDL R6, [R5] ;  /* 0x0000000005067983 */ /* 0x002ee40000100800 */
[----:B---3--:R-:W-:-:S13]  /*88e0*/  ISETP.GE.AND P0, PT, R6, 0x1, PT ;  /* 0x000000010600780c */ /* 0x008fda0003f06270 */
[----:B------:R-:W-:-:S05]  /*88f0*/  @P0 LEA R6, R6, UR16, 0x2 ;  /* 0x0000001006060c11 */ /* 0x000fca000f8e10ff */
[----:B------:R-:W3:Y:S01]  /*8900*/  @P0 LDL R7, [R6] ;  /* 0x0000000006070983 */ /* 0x000ee20000100800 */
[----:B------:R-:W-:Y:S02]  /*8910*/  VIADD R4, R4, 0x1 ;  /* 0x0000000104047836 */ /* 0x000fe40000000000 */
[----:B------:R-:W-:Y:S02]  /*8920*/  VIADD R5, R5, 0x4 ;  /* 0x0000000405057836 */ /* 0x000fe40000000000 */
[----:B---3--:R-:W-:-:S05]  /*8930*/  @P0 VIADD R7, R7, 0x1 ;  /* 0x0000000107070836 */ /* 0x008fca0000000000 */
[----:B------:R3:W-:Y:S01]  /*8940*/  @P0 STL [R6], R7 ;  /* 0x0000000706000387 */ /* 0x0007e20000100800 */
[----:B------:R-:W-:-:S13]  /*8950*/  ISETP.NE.AND P0, PT, R4, RZ, PT ;  /* 0x000000ff0400720c */ /* 0x000fda0003f05270 */
[----:B---3--:R-:W-:Y:S05]  /*8960*/  @P0 BRA `(.L_x_419) ;  /* 0xfffffffc00d80947 */ /* 0x008fea000383ffff */
.L_x_408:
[----:B------:R-:W3:Y:S01]  /*8970*/  LDL R25, [R1+0x4] ;  /* 0x0000040001197983 */ /* 0x000ee20000100800 */
[----:B------:R-:W5:Y:S03]  /*8980*/  LDCU.64 UR12, c[0x0][0x3b0] ;  /* 0x00007600ff0c77ac */ /* 0x000f660008000a00 */
[----:B------:R-:W5:Y:S04]  /*8990*/  LDL.64 R20, [R1+0x8] ;  /* 0x0000080001147983 */ /* 0x000f680000100a00 */
[----:B-1--4-:R-:W4:Y:S04]  /*89a0*/  LDL.128 R8, [R1+0x10] ;  /* 0x0000100001087983 */ /* 0x012f280000100c00 */
[----:B------:R-:W4:Y:S04]  /*89b0*/  LDL.128 R4, [R1+0x20] ;  /* 0x0000200001047983 */ /* 0x000f280000100c00 */
[----:B--2---:R-:W2:Y:S04]  /*89c0*/  LDL.128 R12, [R1+0x30] ;  /* 0x00003000010c7983 */ /* 0x004ea80000100c00 */
[----:B------:R-:W2:Y:S01]  /*89d0*/  LDL.128 R16, [R1+0x40] ;  /* 0x0000400001107983 */ /* 0x000ea20000100c00 */
[----:B---3--:R-:W-:-:S04]  /*89e0*/  VIMNMX R23, PT, PT, RZ, R25, !PT ;  /* 0x00000019ff177248 */ /* 0x008fc80007fe0100 */
[----:B-----5:R-:W-:Y:S02]  /*89f0*/  VIMNMX R22, PT, PT, R23, R20, !PT ;  /* 0x0000001417167248 */ /* 0x020fe40007fe0100 */
[----:B------:R-:W-:Y:S02]  /*8a00*/  ISETP.GT.AND P0, PT, R20, R23, PT ;  /* 0x000000171400720c */ /* 0x000fe40003f04270 */
[----:B------:R-:W-:Y:S02]  /*8a10*/  VIMNMX R23, PT, PT, R22, R21, !PT ;  /* 0x0000001516177248 */ /* 0x000fe40007fe0100 */
[----:B------:R-:W-:Y:S02]  /*8a20*/  ISETP.GT.AND P6, PT, R21, R22, PT ;  /* 0x000000161500720c */ /* 0x000fe40003fc4270 */
[----:B----4-:R-:W-:Y:S02]  /*8a30*/  ISETP.GT.AND P5, PT, R8, R23, PT ;  /* 0x000000170800720c */ /* 0x010fe40003fa4270 */
[----:B------:R-:W-:-:S02]  /*8a40*/  VIMNMX R8, PT, PT, R23, R8, !PT ;  /* 0x0000000817087248 */ /* 0x000fc40007fe0100 */
[----:B------:R-:W3:Y:S01]  /*8a50*/  LDL.128 R20, [R1+0x50] ;  /* 0x0000500001147983 */ /* 0x000ee20000100c00 */
[----:B------:R-:W-:Y:S02]  /*8a60*/  ISETP.GT.AND P2, PT, R25, RZ, PT ;  /* 0x000000ff1900720c */ /* 0x000fe40003f44270 */
[CC--:B------:R-:W-:Y:S02]  /*8a70*/  VIMNMX R27, PT, PT, R9.reuse, R8.reuse, !PT ;  /* 0x00000008091b7248 */ /* 0x0c0fe40007fe0100 */
[----:B------:R-:W-:Y:S02]  /*8a80*/  ISETP.GT.AND P4, PT, R9, R8, PT ;  /* 0x000000080900720c */ /* 0x000fe40003f84270 */
[----:B------:R-:W-:Y:S02]  /*8a90*/  VIMNMX R8, PT, PT, R10, R27, !PT ;  /* 0x0000001b0a087248 */ /* 0x000fe40007fe0100 */
[----:B------:R-:W-:Y:S02]  /*8aa0*/  SEL R25, RZ, 0x1, !P2 ;  /* 0x00000001ff197807 */ /* 0x000fe40005000000 */
[----:B------:R-:W-:-:S02]  /*8ab0*/  VIMNMX R9, PT, PT, R11, R8, !PT ;  /* 0x000000080b097248 */ /* 0x000fc40007fe0100 */
[----:B------:R-:W-:Y:S02]  /*8ac0*/  ISETP.GT.AND P3, PT, R10, R27, PT ;  /* 0x0000001b0a00720c */ /* 0x000fe40003f64270 */
[----:B------:R-:W-:Y:S02]  /*8ad0*/  ISETP.GT.AND P2, PT, R4, R9, PT ;  /* 0x000000090400720c */ /* 0x000fe40003f44270 */
[----:B------:R-:W-:Y:S02]  /*8ae0*/  ISETP.GT.AND P1, PT, R11, R8, PT ;  /* 0x000000080b00720c */ /* 0x000fe40003f24270 */
[----:B------:R-:W-:Y:S02]  /*8af0*/  VIMNMX R4, PT, PT, R9, R4, !PT ;  /* 0x0000000409047248 */ /* 0x000fe40007fe0100 */
[----:B------:R-:W4:Y:S01]  /*8b00*/  LDL.128 R8, [R1+0x60] ;  /* 0x0000600001087983 */ /* 0x000f220000100c00 */
        /* <DEDUP_REMOVED lines=8> */
[----:B------:R-:W-:Y:S02]  /*8b90*/  VIMNMX R27, PT, PT, R7, R4, !PT ;  /* 0x00000004071b7248 */ /* 0x000fe40007fe0100 */
[----:B------:R-:W5:Y:S01]  /*8ba0*/  LDL.128 R4, [R1+0x70] ;  /* 0x0000700001047983 */ /* 0x000f620000100c00 */
[----:B------:R-:W-:Y:S02]  /*8bb0*/  SEL R25, R25, 0x5, !P4 ;  /* 0x0000000519197807 */ /* 0x000fe40006000000 */
[----:B--2---:R-:W-:Y:S02]  /*8bc0*/  ISETP.GT.AND P4, PT, R12, R27, PT ;  /* 0x0000001b0c00720c */ /* 0x004fe40003f84270 */
[----:B------:R-:W-:Y:S02]  /*8bd0*/  VIMNMX R12, PT, PT, R27, R12, !PT ;  /* 0x0000000c1b0c7248 */ /* 0x000fe40007fe0100 */
        /* <DEDUP_REMOVED lines=9> */
[----:B------:R-:W2:Y:S01]  /*8c70*/  LDL.128 R12, [R1+0x80] ;  /* 0x00008000010c7983 */ /* 0x000ea20000100c00 */
[----:B------:R-:W-:Y:S02]  /*8c80*/  SEL R25, R25, 0x9, !P0 ;  /* 0x0000000919197807 */ /* 0x000fe40004000000 */
[----:B------:R-:W-:Y:S02]  /*8c90*/  ISETP.GT.AND P0, PT, R16, R27, PT ;  /* 0x0000001b1000720c */ /* 0x000fe40003f04270 */
[----:B------:R-:W-:Y:S02]  /*8ca0*/  VIMNMX R16, PT, PT, R27, R16, !PT ;  /* 0x000000101b107248 */ /* 0x000fe40007fe0100 */
[----:B------:R-:W-:Y:S02]  /*8cb0*/  SEL R25, R25, 0xa, !P6 ;  /* 0x0000000a19197807 */ /* 0x000fe40007000000 */
[----:B------:R-:W-:-:S02]  /*8cc0*/  VIMNMX R27, PT, PT, R17, R16, !PT ;  /* 0x00000010111b7248 */ /* 0x000fc40007fe0100 */
[----:B------:R-:W-:Y:S02]  /*8cd0*/  ISETP.GT.AND P6, PT, R17, R16, PT ;  /* 0x000000101100720c */ /* 0x000fe40003fc4270 */
[----:B------:R-:W-:Y:S02]  /*8ce0*/  SEL R25, R25, 0xb, !P5 ;  /* 0x0000000b19197807 */ /* 0x000fe40006800000 */
[----:B------:R-:W-:Y:S02]  /*8cf0*/  VIMNMX R16, PT, PT, R18, R27, !PT ;  /* 0x0000001b12107248 */ /* 0x000fe40007fe0100 */
[----:B------:R-:W-:Y:S02]  /*8d00*/  SEL R25, R25, 0xc, !P4 ;  /* 0x0000000c19197807 */ /* 0x000fe40006000000 */
[----:B------:R-:W-:Y:S02]  /*8d10*/  VIMNMX R17, PT, PT, R19, R16, !PT ;  /* 0x0000001013117248 */ /* 0x000fe40007fe0100 */
[----:B------:R-:W-:-:S02]  /*8d20*/  SEL R25, R25, 0xd, !P3 ;  /* 0x0000000d19197807 */ /* 0x000fc40005800000 */
[----:B------:R-:W-:Y:S02]  /*8d30*/  ISETP.GT.AND P5, PT, R18, R27, PT ;  /* 0x0000001b1200720c */ /* 0x000fe40003fa4270 */
[----:B------:R-:W-:Y:S02]  /*8d40*/  ISETP.GT.AND P4, PT, R19, R16, PT ;  /* 0x000000101300720c */ /* 0x000fe40003f84270 */
[----:B---3--:R-:W-:Y:S02]  /*8d50*/  ISETP.GT.AND P3, PT, R20, R17, PT ;  /* 0x000000111400720c */ /* 0x008fe40003f64270 */
[----:B------:R-:W-:Y:S02]  /*8d60*/  VIMNMX R26, PT, PT, R17, R20, !PT ;  /* 0x00000014111a7248 */ /* 0x000fe40007fe0100 */
        /* <DEDUP_REMOVED lines=9> */
[----:B------:R-:W-:Y:S02]  /*8e00*/  SEL R25, R20, 0x11, !P6 ;  /* 0x0000001114197807 */ /* 0x000fe40007000000 */
[----:B----4-:R-:W-:Y:S02]  /*8e10*/  ISETP.GT.AND P6, PT, R8, R21, PT ;  /* 0x000000150800720c */ /* 0x010fe40003fc4270 */
[----:B------:R-:W-:Y:S02]  /*8e20*/  VIMNMX R8, PT, PT, R21, R8, !PT ;  /* 0x0000000815087248 */ /* 0x000fe40007fe0100 */
[----:B------:R-:W-:Y:S02]  /*8e30*/  ISETP.GT.AND P0, PT, R23, R26, PT ;  /* 0x0000001a1700720c */ /* 0x000fe40003f04270 */
[----:B------:R-:W4:Y:S01]  /*8e40*/  LDL.128 R20, [R1+0xa0] ;  /* 0x0000a00001147983 */ /* 0x000f220000100c00 */
        /* <DEDUP_REMOVED lines=8> */
[----:B-----5:R-:W-:Y:S02]  /*8ed0*/  ISETP.GT.AND P1, PT, R4, R9, PT ;  /* 0x000000090400720c */ /* 0x020fe40003f24270 */
        /* <DEDUP_REMOVED lines=27> */
[----:B------:R-:W-:-:S04]  /*9090*/  SEL R25, R25, 0x1d, !P2 ;  /* 0x0000001d19197807 */ /* 0x000fc80005000000 */
[----:B------:R-:W-:-:S04]  /*90a0*/  SEL R25, R25, 0x1e, !P0 ;  /* 0x0000001e19197807 */ /* 0x000fc80004000000 */
[----:B------:R-:W-:-:S04]  /*90b0*/  SEL R25, R25, 0x1f, !P6 ;  /* 0x0000001f19197807 */ /* 0x000fc80007000000 */
[----:B------:R-:W-:-:S04]  /*90c0*/  SEL R25, R25, 0x20, !P5 ;  /* 0x0000002019197807 */ /* 0x000fc80006800000 */
[----:B------:R-:W-:Y:S02]  /*90d0*/  SEL R25, R25, 0x21, !P4 ;  /* 0x0000002119197807 */ /* 0x000fe40006000000 */
[----:B---3--:R-:W-:Y:S02]  /*90e0*/  ISETP.GT.AND P2, PT, R16, R27, PT ;  /* 0x0000001b1000720c */ /* 0x008fe40003f44270 */
[----:B------:R-:W-:-:S04]  /*90f0*/  VIMNMX R16, PT, PT, R27, R16, !PT ;  /* 0x000000101b107248 */ /* 0x000fc80007fe0100 */
[CC--:B------:R-:W-:Y:S02]  /*9100*/  VIMNMX R27, PT, PT, R17.reuse, R16.reuse, !PT ;  /* 0x00000010111b7248 */ /* 0x0c0fe40007fe0100 */
[----:B------:R-:W-:Y:S02]  /*9110*/  ISETP.GT.AND P0, PT, R17, R16, PT ;  /* 0x000000101100720c */ /* 0x000fe40003f04270 */
[CC--:B------:R-:W-:Y:S02]  /*9120*/  VIMNMX R16, PT, PT, R18.reuse, R27.reuse, !PT ;  /* 0x0000001b12107248 */ /* 0x0c0fe40007fe0100 */
[----:B------:R-:W-:Y:S02]  /*9130*/  ISETP.GT.AND P6, PT, R18, R27, PT ;  /* 0x0000001b1200720c */ /* 0x000fe40003fc4270 */
[CC--:B------:R-:W-:Y:S02]  /*9140*/  VIMNMX R17, PT, PT, R19.reuse, R16.reuse, !PT ;  /* 0x0000001013117248 */ /* 0x0c0fe40007fe0100 */
[----:B------:R-:W-:-:S02]  /*9150*/  ISETP.GT.AND P5, PT, R19, R16, PT ;  /* 0x000000101300720c */ /* 0x000fc40003fa4270 */
[----:B----4-:R-:W-:Y:S02]  /*9160*/  ISETP.GT.AND P4, PT, R20, R17, PT ;  /* 0x000000111400720c */ /* 0x010fe40003f84270 */
[----:B------:R-:W-:Y:S02]  /*9170*/  VIMNMX R26, PT, PT, R17, R20, !PT ;  /* 0x00000014111a7248 */ /* 0x000fe40007fe0100 */
[----:B------:R-:W3:Y:S01]  /*9180*/  LDL.128 R16, [R1+0xe0] ;  /* 0x0000e00001107983 */ /* 0x000ee20000100c00 */
[----:B------:R-:W-:Y:S02]  /*9190*/  SEL R20, R25, 0x22, !P3 ;  /* 0x0000002219147807 */ /* 0x000fe40005800000 */
[CC--:B------:R-:W-:Y:S02]  /*91a0*/  VIMNMX R25, PT, PT, R21.reuse, R26.reuse, !PT ;  /* 0x0000001a15197248 */ /* 0x0c0fe40007fe0100 */
[----:B------:R-:W-:Y:S02]  /*91b0*/  ISETP.GT.AND P3, PT, R21, R26, PT ;  /* 0x0000001a1500720c */ /* 0x000fe40003f64270 */
[----:B------:R-:W-:-:S02]  /*91c0*/  SEL R20, R20, 0x23, !P1 ;  /* 0x0000002314147807 */ /* 0x000fc40004800000 */
[-C--:B------:R-:W-:Y:S02]  /*91d0*/  VIMNMX R26, PT, PT, R22, R25.reuse, !PT ;  /* 0x00000019161a7248 */ /* 0x080fe40007fe0100 */
[----:B------:R-:W-:Y:S02]  /*91e0*/  SEL R20, R20, 0x24, !P2 ;  /* 0x0000002414147807 */ /* 0x000fe40005000000 */
[CC--:B------:R-:W-:Y:S02]  /*91f0*/  VIMNMX R21, PT, PT, R23.reuse, R26.reuse, !PT ;  /* 0x0000001a17157248 */ /* 0x0c0fe40007fe0100 */
[----:B------:R-:W-:Y:S02]  /*9200*/  ISETP.GT.AND P1, PT, R22, R25, PT ;  /* 0x000000191600720c */ /* 0x000fe40003f24270 */
[----:B------:R-:W-:Y:S02]  /*9210*/  SEL R25, R20, 0x25, !P0 ;  /* 0x0000002514197807 */ /* 0x000fe40004000000 */
[----:B------:R-:W-:-:S02]  /*9220*/  ISETP.GT.AND P2, PT, R23, R26, PT ;  /* 0x0000001a1700720c */ /* 0x000fc40003f44270 */
[----:B-----5:R-:W-:Y:S02]  /*9230*/  ISETP.GT.AND P0, PT, R8, R21, PT ;  /* 0x000000150800720c */ /* 0x020fe40003f04270 */
[----:B------:R-:W-:Y:S02]  /*9240*/  VIMNMX R8, PT, PT, R21, R8, !PT ;  /* 0x0000000815087248 */ /* 0x000fe40007fe0100 */
[----:B------:R-:W4:Y:S01]  /*9250*/  LDL.128 R20, [R1+0xf0] ;  /* 0x0000f00001147983 */ /* 0x000f220000100c00 */
        /* <DEDUP_REMOVED lines=8> */
[----:B------:R-:W-:Y:S02]  /*92e0*/  ISETP.GT.AND P3, PT, R4, R9, PT ;  /* 0x000000090400720c */ /* 0x000fe40003f64270 */
        /* <DEDUP_REMOVED lines=15> */
[----:B--2---:R-:W-:Y:S02]  /*93e0*/  ISETP.GT.AND P6, PT, R12, R27, PT ;  /* 0x0000001b0c00720c */ /* 0x004fe40003fc4270 */
        /* <DEDUP_REMOVED lines=386> */
[----:B--2---:R-:W-:Y:S02]  /*ac10*/  ISETP.GT.AND P5, PT, R12, R5, PT ;  /* 0x000000050c00720c */ /* 0x004fe40003fa4270 */
[----:B------:R-:W-:-:S02]  /*ac20*/  ISETP.GT.AND P0, PT, R6, R27, PT ;  /* 0x0000001b0600720c */ /* 0x000fc40003f04270 */
[----:B------:R-:W-:Y:S02]  /*ac30*/  ISETP.GT.AND P6, PT, R7, R4, PT ;  /* 0x000000040700720c */ /* 0x000fe40003fc4270 */
[----:B------:R-:W-:Y:S02]  /*ac40*/  VIMNMX R12, PT, PT, R5, R12, !PT ;  /* 0x0000000c050c7248 */ /* 0x000fe40007fe0100 */
[----:B------:R-:W2:Y:S01]  /*ac50*/  LDL.128 R4, [R1+0x2f0] ;  /* 0x0002f00001047983 */ /* 0x000ea20000100c00 */
        /* <DEDUP_REMOVED lines=114> */
[----:B-----5:R-:W-:Y:S02]  /*b380*/  VIMNMX R26, PT, PT, R9, R4, !PT ;  /* 0x00000004091a7248 */ /* 0x020fe40007fe0100 */
[----:B------:R-:W-:Y:S02]  /*b390*/  ISETP.GT.AND P4, PT, R4, R9, PT ;  /* 0x000000090400720c */ /* 0x000fe40003f84270 */
[----:B------:R-:W4:Y:S01]  /*b3a0*/  LDL.128 R8, [R1+0x380] ;  /* 0x0003800001087983 */ /* 0x000f220000100c00 */
[----:B------:R-:W-:Y:S02]  /*b3b0*/  SEL R25, R25, 0xffca, !P3 ;  /* 0x0000ffca19197807 */ /* 0x000fe40005800000 */
[----:B------:R-:W-:Y:S02]  /*b3c0*/  VIMNMX R27, PT, PT, R5, R26, !PT ;  /* 0x0000001a051b7248 */ /* 0x000fe40007fe0100 */
[----:B------:R-:W-:Y:S02]  /*b3d0*/  SEL R25, R25, 0xffcb, !P1 ;  /* 0x0000ffcb19197807 */ /* 0x000fe40004800000 */
[----:B------:R-:W-:-:S02]  /*b3e0*/  VIMNMX R4, PT, PT, R6, R27, !PT ;  /* 0x0000001b06047248 */ /* 0x000fc40007fe0100 */
[----:B------:R-:W-:Y:S02]  /*b3f0*/  ISETP.GT.AND P3, PT, R5, R26, PT ;  /* 0x0000001a0500720c */ /* 0x000fe40003f64270 */
        /* <DEDUP_REMOVED lines=33> */
[----:B------:R-:W3:Y:S01]  /*b610*/  LDL.128 R16, [R1+0x3b0] ;  /* 0x0003b00001107983 */ /* 0x000ee20000100c00 */
        /* <DEDUP_REMOVED lines=10> */
[----:B----4-:R-:W-:Y:S02]  /*b6c0*/  VIMNMX R26, PT, PT, R21, R8, !PT ;  /* 0x00000008151a7248 */ /* 0x010fe40007fe0100 */
[----:B------:R-:W-:Y:S02]  /*b6d0*/  ISETP.GT.AND P1, PT, R8, R21, PT ;  /* 0x000000150800720c */ /* 0x000fe40003f24270 */
[----:B------:R-:W2:Y:S01]  /*b6e0*/  LDL.128 R20, [R1+0x3c0] ;  /* 0x0003c00001147983 */ /* 0x000ea20000100c00 */
        /* <DEDUP_REMOVED lines=8> */
[----:B------:R-:W-:Y:S02]  /*b770*/  ISETP.GT.AND P6, PT, R11, R26, PT ;  /* 0x0000001a0b00720c */ /* 0x000fe40003fc4270 */
[----:B------:R-:W-:-:S02]  /*b780*/  SEL R25, R8, 0xffdd, !P5 ;  /* 0x0000ffdd08197807 */ /* 0x000fc40006800000 */
        /* <DEDUP_REMOVED lines=21> */
[----:B------:R-:W-:Y:S02]  /*b8e0*/  SEL R26, R25, 0xffe4, !P5 ;  /* 0x0000ffe4191a7807 */ /* 0x000fe40006800000 */
[----:B------:R-:W-:Y:S02]  /*b8f0*/  ISETP.GT.AND P6, PT, R14, R27, PT ;  /* 0x0000001b0e00720c */ /* 0x000fe40003fc4270 */
        /* <DEDUP_REMOVED lines=22> */
[----:B--2---:R-:W-:Y:S02]  /*ba60*/  VIMNMX R16, PT, PT, R17, R20, !PT ;  /* 0x0000001411107248 */ /* 0x004fe40007fe0100 */
        /* <DEDUP_REMOVED lines=49> */
[----:B------:R2:W-:Y:S02]  /*bd80*/  STG.E.U8 desc[UR10][R4.64], R7 ;  /* 0x0000000704007986 */ /* 0x0005e4000c10110a */
.L_x_407:
[----:B------:R-:W-:Y:S05]  /*bd90*/  BSYNC.RECONVERGENT B0 ;  /* 0x0000000000007941 */ /* 0x000fea0003800200 */
.L_x_399:
[----:B------:R-:W3:Y:S01]  /*bda0*/  LDCU.64 UR8, c[0x0][0x3d0] ;  /* 0x00007a00ff0877ac */ /* 0x000ee20008000a00 */
[----:B------:R-:W-:Y:S01]  /*bdb0*/  I2FP.F32.S32 R11, UR6 ;  /* 0x00000006000b7c45 */ /* 0x000fe20008201400 */
[----:B------:R-:W-:Y:S01]  /*bdc0*/  BSSY.RECONVERGENT B0, `(.L_x_423) ;  /* 0x000001a000007945 */ /* 0x000fe20003800200 */
[----:B------:R-:W-:Y:S01]  /*bdd0*/  ISETP.GT.AND P0, PT, R3, R0, PT ;  /* 0x000000000300720c */ /* 0x000fe20003f04270 */
[----:B------:R-:W-:Y:S01]  /*bde0*/  UIMAD UR4, UR5, UR5, URZ ;  /* 0x00000005050472a4 */ /* 0x000fe2000f8e02ff */
[----:B------:R-:W4:Y:S03]  /*bdf0*/  MUFU.RCP R8, R11 ;  /* 0x0000000b00087308 */ /* 0x000f260000001000 */
[----:B------:R-:W-:-:S03]  /*be00*/  UIMAD UR4, UR5, UR4, URZ ;  /* 0x00000004050472a4 */ /* 0x000fc6000f8e02ff */
[----:B------:R-:W-:-:S06]  /*be10*/  UMOV UR5, 0x3fc99999 ;  /* 0x3fc9999900057882 */ /* 0x000fcc0000000000 */
[----:B-12---:R-:W1:Y:S01]  /*be20*/  I2F.F64 R4, UR4 ;  /* 0x0000000400047d12 */ /* 0x006e620008201c00 */
[----:B---3--:R-:W-:Y:S01]  /*be30*/  IADD3 R6, P1, PT, R24, UR8, RZ ;  /* 0x0000000818067c10 */ /* 0x008fe2000ff3e0ff */
[----:B------:R-:W-:-:S03]  /*be40*/  UMOV UR4, 0x9999999a ;  /* 0x9999999a00047882 */ /* 0x000fc60000000000 */
[----:B------:R-:W-:Y:S01]  /*be50*/  IADD3.X R7, PT, PT, R9, UR9, RZ, P1, !PT ;  /* 0x0000000909077c10 */ /* 0x000fe20008ffe4ff */
[----:B----4-:R-:W-:Y:S01]  /*be60*/  FFMA R3, -R11, R8, 1 ;  /* 0x3f8000000b037423 */ /* 0x010fe20000000108 */
[----:B------:R-:W-:Y:S01]  /*be70*/  SEL R9, RZ, 0x1, P0 ;  /* 0x00000001ff097807 */ /* 0x000fe20000000000 */
[----:B------:R-:W2:Y:S02]  /*be80*/  FCHK P0, R2, R11 ;  /* 0x0000000b02007302 */ /* 0x000ea40000000000 */
[----:B------:R-:W-:Y:S02]  /*be90*/  FFMA R3, R8, R3, R8 ;  /* 0x0000000308037223 */ /* 0x000fe40000000008 */
[----:B------:R3:W-:Y:S02]  /*bea0*/  STG.E.U8 desc[UR10][R6.64], R9 ;  /* 0x0000000906007986 */ /* 0x0007e4000c10110a */
[----:B------:R-:W-:Y:S01]  /*beb0*/  FFMA R8, R3, R2, RZ ;  /* 0x0000000203087223 */ /* 0x000fe200000000ff */
[----:B-1----:R-:W-:-:S03]  /*bec0*/  DMUL R4, R4, UR4 ;  /* 0x0000000404047c28 */ /* 0x002fc60008000000 */
[----:B------:R-:W-:-:S03]  /*bed0*/  FFMA R13, -R11, R8, R2 ;  /* 0x000000080b0d7223 */ /* 0x000fc60000000102 */
[----:B------:R3:W1:Y:S01]  /*bee0*/  F2I.F64.TRUNC R0, R4 ;  /* 0x0000000400007311 */ /* 0x000662000030d100 */
[----:B------:R-:W-:Y:S01]  /*bef0*/  FFMA R13, R3, R13, R8 ;  /* 0x0000000d030d7223 */ /* 0x000fe20000000008 */
[----:B--2---:R-:W-:Y:S06]  /*bf00*/  @!P0 BRA `(.L_x_424) ;  /* 0x0000000000148947 */ /* 0x004fec0003800000 */
[----:B---3--:R-:W-:Y:S01]  /*bf10*/  IMAD.MOV.U32 R5, RZ, RZ, R2 ;  /* 0x000000ffff057224 */ /* 0x008fe200078e0002 */
[----:B------:R-:W-:Y:S01]  /*bf20*/  MOV R6, 0xbf50 ;  /* 0x0000bf5000067802 */ /* 0x000fe20000000f00 */
[----:B------:R-:W-:-:S07]  /*bf30*/  IMAD.MOV.U32 R4, RZ, RZ, R11 ;  /* 0x000000ffff047224 */ /* 0x000fce00078e000b */
[----:B01----:R-:W-:Y:S05]  /*bf40*/  CALL.REL.NOINC `($__internal_5_$__cuda_sm3x_div_rn_noftz_f32_slowpath) ;  /* 0x0000000c00307944 */ /* 0x003fea0003c00000 */
[----:B------:R-:W-:-:S07]  /*bf50*/  IMAD.MOV.U32 R13, RZ, RZ, R23 ;  /* 0x000000ffff0d7224 */ /* 0x000fce00078e0017 */
.L_x_424:
[----:B------:R-:W-:Y:S05]  /*bf60*/  BSYNC.RECONVERGENT B0 ;  /* 0x0000000000007941 */ /* 0x000fea0003800200 */
.L_x_423:
[----:B------:R-:W2:Y:S01]  /*bf70*/  LDC.64 R2, c[0x0][0x3b8] ;  /* 0x0000ee00ff027b82 */ /* 0x000ea20000000a00 */
[----:B---3--:R-:W-:-:S07]  /*bf80*/  IMAD R7, R24, 0xc, RZ ;  /* 0x0000000c18077824 */ /* 0x008fce00078e02ff */
[----:B------:R-:W3:Y:S01]  /*bf90*/  LDC.64 R4, c[0x0][0x3c0] ;  /* 0x0000f000ff047b82 */ /* 0x000ee20000000a00 */
[----:B--2---:R-:W-:-:S05]  /*bfa0*/  IMAD.WIDE R24, R24, 0x4, R2 ;  /* 0x0000000418187825 */ /* 0x004fca00078e0202 */
[----:B------:R2:W-:Y:S01]  /*bfb0*/  STG.E desc[UR10][R24.64], R13 ;  /* 0x0000000d18007986 */ /* 0x0005e2000c10190a */
[----:B---3--:R-:W-:-:S05]  /*bfc0*/  IMAD.WIDE R2, R7, 0x4, R4 ;  /* 0x0000000407027825 */ /* 0x008fca00078e0204 */
[----:B------:R-:W3:Y:S01]  /*bfd0*/  LDG.E R7, desc[UR10][R2.64] ;  /* 0x0000000a02077981 */ /* 0x000ee2000c1e1900 */
[----:B-1----:R-:W-:-:S04]  /*bfe0*/  I2FP.F32.S32 R0, R0 ;  /* 0x0000000000007245 */ /* 0x002fc80000201400 */
[----:B---3--:R-:W-:-:S13]  /*bff0*/  FSETP.GE.AND P0, PT, R7, R0, PT ;  /* 0x000000000700720b */ /* 0x008fda0003f06000 */
[----:B--2---:R-:W-:Y:S05]  /*c000*/  @!P0 BRA `(.L_x_425) ;  /* 0x0000000800c88947 */ /* 0x004fea0003800000 */
        /* <DEDUP_REMOVED lines=13> */
[----:B------:R-:W-:-:S07]  /*c0e0*/  IMAD.MOV.U32 R9, RZ, RZ, R23 ;  /* 0x000000ffff097224 */ /* 0x000fce00078e0017 */
.L_x_427:
[----:B------:R-:W-:Y:S05]  /*c0f0*/  BSYNC.RECONVERGENT B0 ;  /* 0x0000000000007941 */ /* 0x000fea0003800200 */
.L_x_426:
        /* <DEDUP_REMOVED lines=12> */
[----:B------:R-:W-:-:S07]  /*c1c0*/  MOV R6, 0xc1e0 ;  /* 0x0000c1e000067802 */ /* 0x000fce0000000f00 */
[----:B0-----:R-:W-:Y:S05]  /*c1d0*/  CALL.REL.NOINC `($__internal_5_$__cuda_sm3x_div_rn_noftz_f32_slowpath) ;  /* 0x00000008008c7944 */ /* 0x001fea0003c00000 */
[----:B------:R-:W-:-:S07]  /*c1e0*/  IMAD.MOV.U32 R11, RZ, RZ, R23 ;  /* 0x000000ffff0b7224 */ /* 0x000fce00078e0017 */
.L_x_429:
[----:B------:R-:W-:Y:S05]  /*c1f0*/  BSYNC.RECONVERGENT B0 ;  /* 0x0000000000007941 */ /* 0x000fea0003800200 */
.L_x_428:
        /* <DEDUP_REMOVED lines=15> */
.L_x_431:
[----:B------:R-:W-:Y:S05]  /*c2f0*/  BSYNC.RECONVERGENT B0 ;  /* 0x0000000000007941 */ /* 0x000fea0003800200 */
.L_x_430:
        /* <DEDUP_REMOVED lines=15> */
.L_x_433:
[----:B------:R-:W-:Y:S05]  /*c3f0*/  BSYNC.RECONVERGENT B0 ;  /* 0x0000000000007941 */ /* 0x000fea0003800200 */
.L_x_432:
        /* <DEDUP_REMOVED lines=15> */
.L_x_435:
[----:B------:R-:W-:Y:S05]  /*c4f0*/  BSYNC.RECONVERGENT B0 ;  /* 0x0000000000007941 */ /* 0x000fea0003800200 */
.L_x_434:
        /* <DEDUP_REMOVED lines=15> */
.L_x_437:
[----:B------:R-:W-:Y:S05]  /*c5f0*/  BSYNC.RECONVERGENT B0 ;  /* 0x0000000000007941 */ /* 0x000fea0003800200 */
.L_x_436:
        /* <DEDUP_REMOVED lines=15> */
.L_x_439:
[----:B------:R-:W-:Y:S05]  /*c6f0*/  BSYNC.RECONVERGENT B0 ;  /* 0x0000000000007941 */ /* 0x000fea0003800200 */
.L_x_438:
        /* <DEDUP_REMOVED lines=15> */
.L_x_441:
[----:B------:R-:W-:Y:S05]  /*c7f0*/  BSYNC.RECONVERGENT B0 ;  /* 0x0000000000007941 */ /* 0x000fea0003800200 */
.L_x_440:
        /* <DEDUP_REMOVED lines=15> */
.L_x_443:
[----:B------:R-:W-:Y:S05]  /*c8f0*/  BSYNC.RECONVERGENT B0 ;  /* 0x0000000000007941 */ /* 0x000fea0003800200 */
.L_x_442:
        /* <DEDUP_REMOVED lines=15> */
.L_x_445:
[----:B------:R-:W-:Y:S05]  /*c9f0*/  BSYNC.RECONVERGENT B0 ;  /* 0x0000000000007941 */ /* 0x000fea0003800200 */
.L_x_444:
        /* <DEDUP_REMOVED lines=15> */
.L_x_447:
[----:B------:R-:W-:Y:S05]  /*caf0*/  BSYNC.RECONVERGENT B0 ;  /* 0x0000000000007941 */ /* 0x000fea0003800200 */
.L_x_446:
[----:B------:R-:W-:Y:S04]  /*cb00*/  STG.E desc[UR10][R2.64+0x2c], R9 ;  /* 0x00002c0902007986 */ /* 0x000fe8000c10190a */
[----:B------:R-:W-:Y:S01]  /*cb10*/  STG.E desc[UR10][R2.64], RZ ;  /* 0x000000ff02007986 */ /* 0x000fe2000c10190a */
[----:B------:R-:W-:Y:S05]  /*cb20*/  EXIT ;  /* 0x000000000000794d */ /* 0x000fea0003800000 */
.L_x_425:
[----:B------:R-:W-:Y:S01]  /*cb30*/  IMAD.MOV.U32 R5, RZ, RZ, 0x3f800000 ;  /* 0x3f800000ff057424 */ /* 0x000fe200078e00ff */
[----:B------:R-:W-:Y:S04]  /*cb40*/  STG.E desc[UR10][R2.64+0x4], RZ ;  /* 0x000004ff02007986 */ /* 0x000fe8000c10190a */
        /* <DEDUP_REMOVED lines=10> */
[----:B------:R-:W-:Y:S01]  /*cbf0*/  STG.E desc[UR10][R2.64], R5 ;  /* 0x0000000502007986 */ /* 0x000fe2000c10190a */
[----:B------:R-:W-:Y:S05]  /*cc00*/  EXIT ;  /* 0x000000000000794d */ /* 0x000fea0003800000 */
        .weak           $__internal_5_$__cuda_sm3x_div_rn_noftz_f32_slowpath
        .type           $__internal_5_$__cuda_sm3x_div_rn_noftz_f32_slowpath,@function
        .size           $__internal_5_$__cuda_sm3x_div_rn_noftz_f32_slowpath,(.L_x_466 - $__internal_5_$__cuda_sm3x_div_rn_noftz_f32_slowpath)
$__internal_5_$__cuda_sm3x_div_rn_noftz_f32_slowpath:
[----:B------:R-:W-:Y:S01]  /*cc10*/  SHF.R.U32.HI R23, RZ, 0x17, R4 ;  /* 0x00000017ff177819 */ /* 0x000fe20000011604 */
[----:B------:R-:W-:Y:S01]  /*cc20*/  BSSY.RECONVERGENT B4, `(.L_x_448) ;  /* 0x0000064000047945 */ /* 0x000fe20003800200 */
[----:B------:R-:W-:Y:S02]  /*cc30*/  SHF.R.U32.HI R26, RZ, 0x17, R5 ;  /* 0x00000017ff1a7819 */ /* 0x000fe40000011605 */
[----:B------:R-:W-:Y:S02]  /*cc40*/  LOP3.LUT R23, R23, 0xff, RZ, 0xc0, !PT ;  /* 0x000000ff17177812 */ /* 0x000fe400078ec0ff */
[----:B------:R-:W-:-:S03]  /*cc50*/  LOP3.LUT R26, R26, 0xff, RZ, 0xc0, !PT ;  /* 0x000000ff1a1a7812 */ /* 0x000fc600078ec0ff */
[----:B------:R-:W-:-:S05]  /*cc60*/  VIADD R22, R23, 0xffffffff ;  /* 0xffffffff17167836 */ /* 0x000fca0000000000 */
[----:B------:R-:W-:Y:S01]  /*cc70*/  ISETP.GT.U32.AND P0, PT, R22, 0xfd, PT ;  /* 0x000000fd1600780c */ /* 0x000fe20003f04070 */
[----:B------:R-:W-:-:S05]  /*cc80*/  VIADD R22, R26, 0xffffffff ;  /* 0xffffffff1a167836 */ /* 0x000fca0000000000 */
        /* <DEDUP_REMOVED lines=19> */
[----:B------:R-:W-:-:S05]  /*cdc0*/  VIADD R22, R26, 0xffffffff ;  /* 0xffffffff1a167836 */ /* 0x000fca0000000000 */
[----:B------:R-:W-:Y:S01]  /*cdd0*/  ISETP.GE.AND P0, PT, R22, RZ, PT ;  /* 0x000000ff1600720c */ /* 0x000fe20003f06270 */
[----:B------:R-:W-:-:S05]  /*cde0*/  VIADD R22, R23, 0xffffffff ;  /* 0xffffffff17167836 */ /* 0x000fca0000000000 */
[----:B------:R-:W-:-:S07]  /*cdf0*/  ISETP.GE.AND P1, PT, R22, RZ, PT ;  /* 0x000000ff1600720c */ /* 0x000fce0003f26270 */
[----:B------:R-:W-:Y:S02]  /*ce00*/  @P0 IMAD.MOV.U32 R22, RZ, RZ, RZ ;  /* 0x000000ffff160224 */ /* 0x000fe400078e00ff */
[----:B------:R-:W-:Y:S01]  /*ce10*/  @!P0 FFMA R5, R5, 1.84467440737095516160e+19, RZ ;  /* 0x5f80000005058823 */ /* 0x000fe200000000ff */
[----:B------:R-:W-:-:S03]  /*ce20*/  @!P0 IMAD.MOV.U32 R22, RZ, RZ, -0x40 ;  /* 0xffffffc0ff168424 */ /* 0x000fc600078e00ff */
[----:B------:R-:W-:Y:S01]  /*ce30*/  @!P1 FFMA R4, R4, 1.84467440737095516160e+19, RZ ;  /* 0x5f80000004049823 */ /* 0x000fe200000000ff */
[----:B------:R-:W-:-:S07]  /*ce40*/  @!P1 VIADD R22, R22, 0x40 ;  /* 0x0000004016169836 */ /* 0x000fce0000000000 */
.L_x_449:
[----:B------:R-:W-:Y:S01]  /*ce50*/  LEA R27, R23, 0xc0800000, 0x17 ;  /* 0xc0800000171b7811 */ /* 0x000fe200078eb8ff */
[----:B------:R-:W-:Y:S01]  /*ce60*/  VIADD R26, R26, 0xffffff81 ;  /* 0xffffff811a1a7836 */ /* 0x000fe20000000000 */
[----:B------:R-:W-:Y:S03]  /*ce70*/  BSSY.RECONVERGENT B5, `(.L_x_454) ;  /* 0x0000035000057945 */ /* 0x000fe60003800200 */
[----:B------:R-:W-:Y:S01]  /*ce80*/  IMAD.IADD R28, R4, 0x1, -R27 ;  /* 0x00000001041c7824 */ /* 0x000fe200078e0a1b */
[C---:B------:R-:W-:Y:S01]  /*ce90*/  IADD3 R23, PT, PT, R26.reuse, 0x7f, -R23 ;  /* 0x0000007f1a177810 */ /* 0x040fe20007ffe817 */
[----:B------:R-:W-:Y:S02]  /*cea0*/  IMAD R4, R26, -0x800000, R5 ;  /* 0xff8000001a047824 */ /* 0x000fe400078e0205 */
[----:B------:R-:W0:Y:S01]  /*ceb0*/  MUFU.RCP R27, R28 ;  /* 0x0000001c001b7308 */ /* 0x000e220000001000 */
[----:B------:R-:W-:Y:S01]  /*cec0*/  FADD.FTZ R29, -R28, -RZ ;  /* 0x800000ff1c1d7221 */ /* 0x000fe20000010100 */
[----:B------:R-:W-:-:S03]  /*ced0*/  IMAD.IADD R22, R23, 0x1, R22 ;  /* 0x0000000117167824 */ /* 0x000fc600078e0216 */
        /* <DEDUP_REMOVED lines=20> */
[CCC-:B------:R-:W-:Y:S01]  /*d020*/  FFMA.RP R22, R27.reuse, R29.reuse, R26.reuse ;  /* 0x0000001d1b167223 */ /* 0x1c0fe2000000801a */
[CCC-:B------:R-:W-:Y:S01]  /*d030*/  FFMA.RM R23, R27.reuse, R29.reuse, R26.reuse ;  /* 0x0000001d1b177223 */ /* 0x1c0fe2000000401a */
[----:B------:R-:W-:Y:S01]  /*d040*/  FFMA.RZ R26, R27, R29, R26 ;  /* 0x0000001d1b1a7223 */ /* 0x000fe2000000c01a */
[C---:B------:R-:W-:Y:S02]  /*d050*/  ISETP.NE.AND P3, PT, R4.reuse, RZ, PT ;  /* 0x000000ff0400720c */ /* 0x040fe40003f65270 */
[----:B------:R-:W-:Y:S02]  /*d060*/  ISETP.NE.AND P1, PT, R4, RZ, PT ;  /* 0x000000ff0400720c */ /* 0x000fe40003f25270 */
[----:B------:R-:W-:Y:S02]  /*d070*/  LOP3.LUT R26, R26, 0x7fffff, RZ, 0xc0, !PT ;  /* 0x007fffff1a1a7812 */ /* 0x000fe400078ec0ff */
[----:B------:R-:W-:Y:S01]  /*d080*/  FSETP.NEU.FTZ.AND P0, PT, R22, R23, PT ;  /* 0x000000171600720b */ /* 0x000fe20003f1d000 */
[----:B------:R-:W-:Y:S01]  /*d090*/  VIADD R22, R4, 0x20 ;  /* 0x0000002004167836 */ /* 0x000fe20000000000 */
[----:B------:R-:W-:Y:S01]  /*d0a0*/  LOP3.LUT R23, R26, 0x800000, RZ, 0xfc, !PT ;  /* 0x008000001a177812 */ /* 0x000fe200078efcff */
[----:B------:R-:W-:-:S03]  /*d0b0*/  IMAD.MOV R4, RZ, RZ, -R4 ;  /* 0x000000ffff047224 */ /* 0x000fc600078e0a04 */
[----:B------:R-:W-:Y:S02]  /*d0c0*/  SHF.L.U32 R22, R23, R22, RZ ;  /* 0x0000001617167219 */ /* 0x000fe400000006ff */
[----:B------:R-:W-:Y:S02]  /*d0d0*/  SEL R4, R4, RZ, P3 ;  /* 0x000000ff04047207 */ /* 0x000fe40001800000 */
[----:B------:R-:W-:Y:S02]  /*d0e0*/  ISETP.NE.AND P1, PT, R22, RZ, P1 ;  /* 0x000000ff1600720c */ /* 0x000fe40000f25270 */
[----:B------:R-:W-:Y:S02]  /*d0f0*/  SHF.R.U32.HI R23, RZ, R4, R23 ;  /* 0x00000004ff177219 */ /* 0x000fe40000011617 */
[----:B------:R-:W-:Y:S02]  /*d100*/  PLOP3.LUT P0, PT, P0, P1, PT, 0xf8, 0x8f ;  /* 0x00000000008f781c */ /* 0x000fe40000703f70 */
[----:B------:R-:W-:-:S02]  /*d110*/  SHF.R.U32.HI R4, RZ, 0x1, R23 ;  /* 0x00000001ff047819 */ /* 0x000fc40000011617 */
[----:B------:R-:W-:-:S04]  /*d120*/  SEL R27, RZ, 0x1, !P0 ;  /* 0x00000001ff1b7807 */ /* 0x000fc80004000000 */
[----:B------:R-:W-:-:S04]  /*d130*/  LOP3.LUT R22, R27, 0x1, R4, 0xf8, !PT ;  /* 0x000000011b167812 */ /* 0x000fc800078ef804 */
[----:B------:R-:W-:-:S05]  /*d140*/  LOP3.LUT R23, R22, R23, RZ, 0xc0, !PT ;  /* 0x0000001716177212 */ /* 0x000fca00078ec0ff */
[----:B------:R-:W-:-:S05]  /*d150*/  IMAD.IADD R4, R4, 0x1, R23 ;  /* 0x0000000104047824 */ /* 0x000fca00078e0217 */
[----:B------:R-:W-:Y:S01]  /*d160*/  LOP3.LUT R5, R4, R5, RZ, 0xfc, !PT ;  /* 0x0000000504057212 */ /* 0x000fe200078efcff */
[----:B------:R-:W-:Y:S06]  /*d170*/  BRA `(.L_x_457) ;  /* 0x0000000000107947 */ /* 0x000fec0003800000 */
.L_x_456:
[----:B------:R-:W-:-:S04]  /*d180*/  LOP3.LUT R5, R5, 0x80000000, RZ, 0xc0, !PT ;  /* 0x8000000005057812 */ /* 0x000fc800078ec0ff */
[----:B------:R-:W-:Y:S01]  /*d190*/  LOP3.LUT R5, R5, 0x7f800000, RZ, 0xfc, !PT ;  /* 0x7f80000005057812 */ /* 0x000fe200078efcff */
[----:B------:R-:W-:Y:S06]  /*d1a0*/  BRA `(.L_x_457) ;  /* 0x0000000000047947 */ /* 0x000fec0003800000 */
.L_x_455:
[----:B------:R-:W-:-:S07]  /*d1b0*/  IMAD R5, R22, 0x800000, R5 ;  /* 0x0080000016057824 */ /* 0x000fce00078e0205 */
.L_x_457:
[----:B------:R-:W-:Y:S05]  /*d1c0*/  BSYNC.RECONVERGENT B5 ;  /* 0x0000000000057941 */ /* 0x000fea0003800200 */
.L_x_454:
[----:B------:R-:W-:Y:S05]  /*d1d0*/  BRA `(.L_x_458) ;  /* 0x0000000000207947 */ /* 0x000fea0003800000 */
.L_x_453:
[----:B------:R-:W-:-:S04]  /*d1e0*/  LOP3.LUT R5, R4, 0x80000000, R5, 0x48, !PT ;  /* 0x8000000004057812 */ /* 0x000fc800078e4805 */
[----:B------:R-:W-:Y:S01]  /*d1f0*/  LOP3.LUT R5, R5, 0x7f800000, RZ, 0xfc, !PT ;  /* 0x7f80000005057812 */ /* 0x000fe200078efcff */
[----:B------:R-:W-:Y:S06]  /*d200*/  BRA `(.L_x_458) ;  /* 0x0000000000147947 */ /* 0x000fec0003800000 */
.L_x_452:
[----:B------:R-:W-:Y:S01]  /*d210*/  LOP3.LUT R5, R4, 0x80000000, R5, 0x48, !PT ;  /* 0x8000000004057812 */ /* 0x000fe200078e4805 */
[----:B------:R-:W-:Y:S06]  /*d220*/  BRA `(.L_x_458) ;  /* 0x00000000000c7947 */ /* 0x000fec0003800000 */
.L_x_451:
[----:B------:R-:W0:Y:S01]  /*d230*/  MUFU.RSQ R5, -QNAN ;  /* 0xffc0000000057908 */ /* 0x000e220000001400 */
[----:B------:R-:W-:Y:S05]  /*d240*/  BRA `(.L_x_458) ;  /* 0x0000000000047947 */ /* 0x000fea0003800000 */
.L_x_450:
[----:B------:R-:W-:-:S07]  /*d250*/  FADD.FTZ R5, R5, R4 ;  /* 0x0000000405057221 */ /* 0x000fce0000010000 */
.L_x_458:
[----:B------:R-:W-:Y:S05]  /*d260*/  BSYNC.RECONVERGENT B4 ;  /* 0x0000000000047941 */ /* 0x000fea0003800200 */
.L_x_448:
[----:B0-----:R-:W-:Y:S02]  /*d270*/  IMAD.MOV.U32 R23, RZ, RZ, R5 ;  /* 0x000000ffff177224 */ /* 0x001fe400078e0005 */
[----:B------:R-:W-:Y:S02]  /*d280*/  IMAD.MOV.U32 R4, RZ, RZ, R6 ;  /* 0x000000ffff047224 */ /* 0x000fe400078e0006 */
[----:B------:R-:W-:-:S04]  /*d290*/  IMAD.MOV.U32 R5, RZ, RZ, 0x0 ;  /* 0x00000000ff057424 */ /* 0x000fc800078e00ff */
[----:B------:R-:W-:Y:S05]  /*d2a0*/  RET.REL.NODEC R4 `(_Z17Downsample_KernelPiS_PhPfS1_S0_S0_S1_S1_S_S0_) ;  /* 0xffffff2c04547950 */ /* 0x000fea0003c3ffff */
.L_x_459:
        /* <DEDUP_REMOVED lines=13> */
.L_x_466:


//--------------------- .nv.shared.reserved.0     --------------------------
	.section	.nv.shared.reserved.0,"aw",@nobits
	.weak		__nv_reservedSMEM_offset_0_alias
	.size		__nv_reservedSMEM_offset_0_alias, 0, 64
	.other		__nv_reservedSMEM_offset_0_alias,@"STO_CUDA_RESERVED_SHARED STV_DEFAULT"
__nv_reservedSMEM_offset_0_alias:
	.zero		0
	.zero		64


//--------------------- .nv.constant0._Z24SquaredDistanceTransformPfPiS_S_PhS_S_ --------------------------
	.section	.nv.constant0._Z24SquaredDistanceTransformPfPiS_S_PhS_S_,"a",@progbits
	.sectionflags	@""
	.align	4
.nv.constant0._Z24SquaredDistanceTransformPfPiS_S_PhS_S_:
	.zero		952


//--------------------- .nv.constant0._Z16depth2Grid_priorPfPiS_S0_S_S_PhS_S_S0_ --------------------------
	.section	.nv.constant0._Z16depth2Grid_priorPfPiS_S0_S_S_PhS_S_S0_,"a",@progbits
	.sectionflags	@""
	.align	4
.nv.constant0._Z16depth2Grid_priorPfPiS_S0_S_S_PhS_S_S0_:
	.zero		976


//--------------------- .nv.constant0._Z16getNormalsKernelPfPiS_S_PhS1_S1_S1_S_ --------------------------
	.section	.nv.constant0._Z16getNormalsKernelPfPiS_S_PhS1_S1_S1_S_,"a",@progbits
	.sectionflags	@""
	.align	4
.nv.constant0._Z16getNormalsKernelPfPiS_S_PhS1_S1_S1_S_:
	.zero		968


//--------------------- .nv.constant0._Z17Downsample_KernelPiS_PhPfS1_S0_S0_S1_S1_S_S0_ --------------------------
	.section	.nv.constant0._Z17Downsample_KernelPiS_PhPfS1_S0_S0_S1_S1_S_S0_,"a",@progbits
	.sectionflags	@""
	.align	4
.nv.constant0._Z17Downsample_KernelPiS_PhPfS1_S0_S0_S1_S1_S_S0_:
	.zero		984


//--------------------- SYMBOLS --------------------------

	.type		.nv.reservedSmem.offset0,@object
	.size		.nv.reservedSmem.offset0,0x4
